	.target	sm_90a

	.elftype	@"ET_EXEC"


//--------------------- .note.nv.tkinfo           --------------------------
	.section	.note.nv.tkinfo,"",@"SHT_NOTE"
	.sectionflags	@"SHF_NOTE_NV_TKINFO"
	.tkinfo
        /*0018*/ 	.word	0x00000002
        /*0030*/ 	.string	""
        /*0030*/ 	.string	"ptxas"
        /*0030*/ 	.string	"Cuda compilation tools, release 13.0, V13.0.88"
        /*0030*/ 	.string	"Build cuda_13.0.r13.0/compiler.36424714_0"
        /*0030*/ 	.string	"-arch sm_90a -m 64 "



//--------------------- .note.nv.cuinfo           --------------------------
	.section	.note.nv.cuinfo,"",@"SHT_NOTE"
	.sectionflags	@"SHF_NOTE_NV_CUINFO"
        /*0018*/ 	.short	0x0002
        /*001a*/ 	.short	0x005a
        /*001c*/ 	.short	0x0082
	.zero		2


//--------------------- .nv.info                  --------------------------
	.section	.nv.info,"",@"SHT_CUDA_INFO"
	.align	4


	//----- nvinfo : EIATTR_REGCOUNT
	.align		4
        /*0000*/ 	.byte	0x04, 0x2f
        /*0002*/ 	.short	(.L_16 - .L_15)
	.align		4
.L_15:
        /*0004*/ 	.word	index@(_ZN7cutlass13device_kernelINS_4fmha6kernel28FmhaKernelTmaWarpSpecializedINS1_10collective30FmhaMainloopTmaWarpSpecializedINS_10bfloat16_tEffN4cute5tupleIJNS7_1CILi128EEENS9_ILi256EEENS9_ILi96EEEEEENS8_IJiNS9_ILi1EEENS8_IJiiEEEEEESG_SG_NS4_12CausalFusionEJEEENS4_15FmhaFwdEpilogueIS6_fNS8_IJNS9_ILi64EEESC_SB_EEEEENS2_23IndividualTileSchedulerEJEEEEEvNT_6ParamsE)
        /*0008*/ 	.word	0x000000a8


	//----- nvinfo : EIATTR_FRAME_SIZE
	.align		4
.L_16:
        /*000c*/ 	.byte	0x04, 0x11
        /*000e*/ 	.short	(.L_18 - .L_17)
	.align		4
.L_17:
        /*0010*/ 	.word	index@($__internal_0_$__cuda_sm20_rcp_rn_f32_slowpath)
        /*0014*/ 	.word	0x00000000


	//----- nvinfo : EIATTR_FRAME_SIZE
	.align		4
.L_18:
        /*0018*/ 	.byte	0x04, 0x11
        /*001a*/ 	.short	(.L_20 - .L_19)
	.align		4
.L_19:
        /*001c*/ 	.word	index@(_ZN7cutlass13device_kernelINS_4fmha6kernel28FmhaKernelTmaWarpSpecializedINS1_10collective30FmhaMainloopTmaWarpSpecializedINS_10bfloat16_tEffN4cute5tupleIJNS7_1CILi128EEENS9_ILi256EEENS9_ILi96EEEEEENS8_IJiNS9_ILi1EEENS8_IJiiEEEEEESG_SG_NS4_12CausalFusionEJEEENS4_15FmhaFwdEpilogueIS6_fNS8_IJNS9_ILi64EEESC_SB_EEEEENS2_23IndividualTileSchedulerEJEEEEEvNT_6ParamsE)
        /*0020*/ 	.word	0x00000000


	//----- nvinfo : EIATTR_MIN_STACK_SIZE
	.align		4
.L_20:
        /*0024*/ 	.byte	0x04, 0x12
        /*0026*/ 	.short	(.L_22 - .L_21)
	.align		4
.L_21:
        /*0028*/ 	.word	index@(_ZN7cutlass13device_kernelINS_4fmha6kernel28FmhaKernelTmaWarpSpecializedINS1_10collective30FmhaMainloopTmaWarpSpecializedINS_10bfloat16_tEffN4cute5tupleIJNS7_1CILi128EEENS9_ILi256EEENS9_ILi96EEEEEENS8_IJiNS9_ILi1EEENS8_IJiiEEEEEESG_SG_NS4_12CausalFusionEJEEENS4_15FmhaFwdEpilogueIS6_fNS8_IJNS9_ILi64EEESC_SB_EEEEENS2_23IndividualTileSchedulerEJEEEEEvNT_6ParamsE)
        /*002c*/ 	.word	0x00000000
.L_22:


//--------------------- .nv.compat                --------------------------
	.section	.nv.compat,"",@"SHT_CUDA_COMPAT_INFO"
	.align	4
        /*0000*/ 	.byte	0x02, 0x09, 0x01, 0x00, 0x02, 0x02, 0x04, 0x00, 0x02, 0x05, 0x05, 0x00, 0x03, 0x07, 0x01, 0x01
        /*0010*/ 	.byte	0x02, 0x03, 0x01, 0x00, 0x02, 0x06, 0x01, 0x00, 0x04, 0x0b, 0x08, 0x00, 0x00, 0x00, 0x00, 0x00
        /*0020*/ 	.byte	0x00, 0x00, 0x00, 0x00


//--------------------- .nv.info._ZN7cutlass13device_kernelINS_4fmha6kernel28FmhaKernelTmaWarpSpecializedINS1_10collective30FmhaMainloopTmaWarpSpecializedINS_10bfloat16_tEffN4cute5tupleIJNS7_1CILi128EEENS9_ILi256EEENS9_ILi96EEEEEENS8_IJiNS9_ILi1EEENS8_IJiiEEEEEESG_SG_NS4_12CausalFusionEJEEENS4_15FmhaFwdEpilogueIS6_fNS8_IJNS9_ILi64EEESC_SB_EEEEENS2_23IndividualTileSchedulerEJEEEEEvNT_6ParamsE --------------------------
	.section	.nv.info._ZN7cutlass13device_kernelINS_4fmha6kernel28FmhaKernelTmaWarpSpecializedINS1_10collective30FmhaMainloopTmaWarpSpecializedINS_10bfloat16_tEffN4cute5tupleIJNS7_1CILi128EEENS9_ILi256EEENS9_ILi96EEEEEENS8_IJiNS9_ILi1EEENS8_IJiiEEEEEESG_SG_NS4_12CausalFusionEJEEENS4_15FmhaFwdEpilogueIS6_fNS8_IJNS9_ILi64EEESC_SB_EEEEENS2_23IndividualTileSchedulerEJEEEEEvNT_6ParamsE,"",@"SHT_CUDA_INFO"
	.sectionflags	@""
	.align	4


	//----- nvinfo : EIATTR_CUDA_API_VERSION
	.align		4
        /*0000*/ 	.byte	0x04, 0x37
        /*0002*/ 	.short	(.L_24 - .L_23)
.L_23:
        /*0004*/ 	.word	0x00000082


	//----- nvinfo : EIATTR_KPARAM_INFO
	.align		4
.L_24:
        /*0008*/ 	.byte	0x04, 0x17
        /*000a*/ 	.short	(.L_26 - .L_25)
.L_25:
        /*000c*/ 	.word	0x00000000
        /*0010*/ 	.short	0x0000
        /*0012*/ 	.short	0x0070
        /*0014*/ 	.byte	0x00, 0xf0, 0x01, 0x20


	//----- nvinfo : EIATTR_SPARSE_MMA_MASK
	.align		4
.L_26:
        /*0018*/ 	.byte	0x03, 0x50
        /*001a*/ 	.short	0x0000


	//----- nvinfo : EIATTR_MAXREG_COUNT
	.align		4
        /*001c*/ 	.byte	0x03, 0x1b
        /*001e*/ 	.short	0x00a8


	//----- nvinfo : EIATTR_NUM_BARRIERS
	.align		4
        /*0020*/ 	.byte	0x02, 0x4c
        /*0022*/ 	.byte	0x02
	.zero		1


	//----- nvinfo : EIATTR_EXTERNS
	.align		4
        /*0024*/ 	.byte	0x04, 0x0f
        /*0026*/ 	.short	(.L_28 - .L_27)


	//   ....[0]....
	.align		4
.L_27:
        /*0028*/ 	.word	index@(__assertfail)


	//----- nvinfo : EIATTR_MERCURY_ISA_VERSION
	.align		4
.L_28:
        /*002c*/ 	.byte	0x03, 0x5f
        /*002e*/ 	.short	0x0101


	//----- nvinfo : EIATTR_INT_WARP_WIDE_INSTR_OFFSETS
	.align		4
        /*0030*/ 	.byte	0x04, 0x31
        /*0032*/ 	.short	(.L_30 - .L_29)


	//   ....[0]....
.L_29:
        /*0034*/ 	.word	0x000006f0


	//   ....[1]....
        /*0038*/ 	.word	0x00000700


	//   ....[2]....
        /*003c*/ 	.word	0x00000710


	//   ....[3]....
        /*0040*/ 	.word	0x00000720


	//   ....[4]....
        /*0044*/ 	.word	0x00000790


	//----- nvinfo : EIATTR_COOP_GROUP_MASK_REGIDS
	.align		4
.L_30:
        /*0048*/ 	.byte	0x04, 0x29
        /*004a*/ 	.short	(.L_32 - .L_31)


	//   ....[0]....
.L_31:
        /*004c*/ 	.word	0xffffffff


	//   ....[1]....
        /*0050*/ 	.word	0xffffffff


	//   ....[2]....
        /*0054*/ 	.word	0xffffffff


	//   ....[3]....
        /*0058*/ 	.word	0xffffffff


	//   ....[4]....
        /*005c*/ 	.word	0xffffffff


	//   ....[5]....
        /*0060*/ 	.word	0xffffffff


	//   ....[6]....
        /*0064*/ 	.word	0xffffffff


	//   ....[7]....
        /*0068*/ 	.word	0xffffffff


	//   ....[8]....
        /*006c*/ 	.word	0xffffffff


	//   ....[9]....
        /*0070*/ 	.word	0xffffffff


	//   ....[10]....
        /*0074*/ 	.word	0xffffffff


	//   ....[11]....
        /*0078*/ 	.word	0xffffffff


	//   ....[12]....
        /*007c*/ 	.word	0xffffffff


	//   ....[13]....
        /*0080*/ 	.word	0xffffffff


	//   ....[14]....
        /*0084*/ 	.word	0xffffffff


	//   ....[15]....
        /*0088*/ 	.word	0xffffffff


	//   ....[16]....
        /*008c*/ 	.word	0xffffffff


	//   ....[17]....
        /*0090*/ 	.word	0xffffffff


	//   ....[18]....
        /*0094*/ 	.word	0xffffffff


	//   ....[19]....
        /*0098*/ 	.word	0xffffffff


	//   ....[20]....
        /*009c*/ 	.word	0xffffffff


	//   ....[21]....
        /*00a0*/ 	.word	0xffffffff


	//----- nvinfo : EIATTR_COOP_GROUP_INSTR_OFFSETS
	.align		4
.L_32:
        /*00a4*/ 	.byte	0x04, 0x28
        /*00a6*/ 	.short	(.L_34 - .L_33)


	//   ....[0]....
.L_33:
        /*00a8*/ 	.word	0x00000050


	//   ....[1]....
        /*00ac*/ 	.word	0x00000080


	//   ....[2]....
        /*00b0*/ 	.word	0x000001b0


	//   ....[3]....
        /*00b4*/ 	.word	0x00000370


	//   ....[4]....
        /*00b8*/ 	.word	0x00000530


	//   ....[5]....
        /*00bc*/ 	.word	0x00000690


	//   ....[6]....
        /*00c0*/ 	.word	0x00002a80


	//   ....[7]....
        /*00c4*/ 	.word	0x00002b80


	//   ....[8]....
        /*00c8*/ 	.word	0x00002c10


	//   ....[9]....
        /*00cc*/ 	.word	0x00002cf0


	//   ....[10]....
        /*00d0*/ 	.word	0x00007610


	//   ....[11]....
        /*00d4*/ 	.word	0x00007630


	//   ....[12]....
        /*00d8*/ 	.word	0x00008b30


	//   ....[13]....
        /*00dc*/ 	.word	0x00008c40


	//   ....[14]....
        /*00e0*/ 	.word	0x0000d060


	//   ....[15]....
        /*00e4*/ 	.word	0x0000d160


	//   ....[16]....
        /*00e8*/ 	.word	0x0000ea40


	//   ....[17]....
        /*00ec*/ 	.word	0x0000eb60


	//   ....[18]....
        /*00f0*/ 	.word	0x00011990


	//   ....[19]....
        /*00f4*/ 	.word	0x000119d0


	//   ....[20]....
        /*00f8*/ 	.word	0x00011a10


	//   ....[21]....
        /*00fc*/ 	.word	0x00011a30


	//----- nvinfo : EIATTR_REG_RECONFIG
	.align		4
.L_34:
        /*0100*/ 	.byte	0x01, 0x54
	.zero		2


	//----- nvinfo : EIATTR_SYSCALL_OFFSETS
	.align		4
        /*0104*/ 	.byte	0x04, 0x46
        /*0106*/ 	.short	(.L_36 - .L_35)


	//   ....[0]....
.L_35:
        /*0108*/ 	.word	0x000124f0


	//   ....[1]....
        /*010c*/ 	.word	0x00012650


	//----- nvinfo : EIATTR_MBARRIER_INSTR_OFFSETS
	.align		4
.L_36:
        /*0110*/ 	.byte	0x04, 0x39
        /*0112*/ 	.short	(.L_38 - .L_37)


	//   ....[0]....
.L_37:
        /*0114*/ 	.word	0x00000320
        /*0118*/ 	.word	0x000000ff
        /*011c*/ 	.word	0x00042050
        /*0120*/ 	.short	0x0100
        /*0122*/ 	.byte	0x06
	.zero		1


	//   ....[1]....
        /*0124*/ 	.word	0x00000330
        /*0128*/ 	.word	0x000000ff
        /*012c*/ 	.word	0x00042060
        /*0130*/ 	.short	0x0100
        /*0132*/ 	.byte	0x06
	.zero		1


	//   ....[2]....
        /*0134*/ 	.word	0x00000340
        /*0138*/ 	.word	0x000000ff
        /*013c*/ 	.word	0x00042058
        /*0140*/ 	.short	0x0100
        /*0142*/ 	.byte	0x06
	.zero		1


	//   ....[3]....
        /*0144*/ 	.word	0x00000350
        /*0148*/ 	.word	0x000000ff
        /*014c*/ 	.word	0x00042068
        /*0150*/ 	.short	0x0100
        /*0152*/ 	.byte	0x06
	.zero		1


	//   ....[4]....
        /*0154*/ 	.word	0x00000480
        /*0158*/ 	.word	0x000000ff
        /*015c*/ 	.word	0x00042000
        /*0160*/ 	.short	0x0100
        /*0162*/ 	.byte	0x06
	.zero		1


	//   ....[5]....
        /*0164*/ 	.word	0x00000490
        /*0168*/ 	.word	0x000000ff
        /*016c*/ 	.word	0x00042028
        /*0170*/ 	.short	0x0100
        /*0172*/ 	.byte	0x06
	.zero		1


	//   ....[6]....
        /*0174*/ 	.word	0x000004a0
        /*0178*/ 	.word	0x000000ff
        /*017c*/ 	.word	0x00042008
        /*0180*/ 	.short	0x0100
        /*0182*/ 	.byte	0x06
	.zero		1


	//   ....[7]....
        /*0184*/ 	.word	0x000004b0
        /*0188*/ 	.word	0x000000ff
        /*018c*/ 	.word	0x00042030
        /*0190*/ 	.short	0x0100
        /*0192*/ 	.byte	0x06
	.zero		1


	//   ....[8]....
        /*0194*/ 	.word	0x000004c0
        /*0198*/ 	.word	0x000000ff
        /*019c*/ 	.word	0x00042010
        /*01a0*/ 	.short	0x0100
        /*01a2*/ 	.byte	0x06
	.zero		1


	//   ....[9]....
        /*01a4*/ 	.word	0x000004d0
        /*01a8*/ 	.word	0x000000ff
        /*01ac*/ 	.word	0x00042038
        /*01b0*/ 	.short	0x0100
        /*01b2*/ 	.byte	0x06
	.zero		1


	//   ....[10]....
        /*01b4*/ 	.word	0x000004e0
        /*01b8*/ 	.word	0x000000ff
        /*01bc*/ 	.word	0x00042018
        /*01c0*/ 	.short	0x0100
        /*01c2*/ 	.byte	0x06
	.zero		1


	//   ....[11]....
        /*01c4*/ 	.word	0x000004f0
        /*01c8*/ 	.word	0x000000ff
        /*01cc*/ 	.word	0x00042040
        /*01d0*/ 	.short	0x0100
        /*01d2*/ 	.byte	0x06
	.zero		1


	//   ....[12]....
        /*01d4*/ 	.word	0x00000500
        /*01d8*/ 	.word	0x000000ff
        /*01dc*/ 	.word	0x00042020
        /*01e0*/ 	.short	0x0100
        /*01e2*/ 	.byte	0x06
	.zero		1


	//   ....[13]....
        /*01e4*/ 	.word	0x00000510
        /*01e8*/ 	.word	0x000000ff
        /*01ec*/ 	.word	0x00042048
        /*01f0*/ 	.short	0x0100
        /*01f2*/ 	.byte	0x06
	.zero		1


	//   ....[14]....
        /*01f4*/ 	.word	0x00000640
        /*01f8*/ 	.word	0x000000ff
        /*01fc*/ 	.word	0x00042070
        /*0200*/ 	.short	0x0100
        /*0202*/ 	.byte	0x06
	.zero		1


	//   ....[15]....
        /*0204*/ 	.word	0x00000650
        /*0208*/ 	.word	0x000000ff
        /*020c*/ 	.word	0x00042080
        /*0210*/ 	.short	0x0100
        /*0212*/ 	.byte	0x06
	.zero		1


	//   ....[16]....
        /*0214*/ 	.word	0x00000660
        /*0218*/ 	.word	0x000000ff
        /*021c*/ 	.word	0x00042078
        /*0220*/ 	.short	0x0100
        /*0222*/ 	.byte	0x06
	.zero		1


	//   ....[17]....
        /*0224*/ 	.word	0x00000670
        /*0228*/ 	.word	0x000000ff
        /*022c*/ 	.word	0x00042088
        /*0230*/ 	.short	0x0100
        /*0232*/ 	.byte	0x06
	.zero		1


	//   ....[18]....
        /*0234*/ 	.word	0x000007b0
        /*0238*/ 	.word	0x000000ff
        /*023c*/ 	.word	0x00042090
        /*0240*/ 	.short	0x0100
        /*0242*/ 	.byte	0x06
	.zero		1


	//   ....[19]....
        /*0244*/ 	.word	0x000007c0
        /*0248*/ 	.word	0x000000ff
        /*024c*/ 	.word	0x00042098
        /*0250*/ 	.short	0x0100
        /*0252*/ 	.byte	0x06
	.zero		1


	//   ....[20]....
        /*0254*/ 	.word	0x000007d0
        /*0258*/ 	.word	0x000000ff
        /*025c*/ 	.word	0x000420a0
        /*0260*/ 	.short	0x0100
        /*0262*/ 	.byte	0x06
	.zero		1


	//   ....[21]....
        /*0264*/ 	.word	0x000007e0
        /*0268*/ 	.word	0x000000ff
        /*026c*/ 	.word	0x000420a8
        /*0270*/ 	.short	0x0100
        /*0272*/ 	.byte	0x06
	.zero		1


	//   ....[22]....
        /*0274*/ 	.word	0x000008e0
        /*0278*/ 	.word	0x000000ff
        /*027c*/ 	.word	0x000420c0
        /*0280*/ 	.short	0x0100
        /*0282*/ 	.byte	0x06
	.zero		1


	//   ....[23]....
        /*0284*/ 	.word	0x000008f0
        /*0288*/ 	.word	0x000000ff
        /*028c*/ 	.word	0x000420d8
        /*0290*/ 	.short	0x0100
        /*0292*/ 	.byte	0x06
	.zero		1


	//   ....[24]....
        /*0294*/ 	.word	0x00000900
        /*0298*/ 	.word	0x000000ff
        /*029c*/ 	.word	0x000420c8
        /*02a0*/ 	.short	0x0100
        /*02a2*/ 	.byte	0x06
	.zero		1


	//   ....[25]....
        /*02a4*/ 	.word	0x00000910
        /*02a8*/ 	.word	0x000000ff
        /*02ac*/ 	.word	0x000420e0
        /*02b0*/ 	.short	0x0100
        /*02b2*/ 	.byte	0x06
	.zero		1


	//   ....[26]....
        /*02b4*/ 	.word	0x00000920
        /*02b8*/ 	.word	0x000000ff
        /*02bc*/ 	.word	0x000420d0
        /*02c0*/ 	.short	0x0100
        /*02c2*/ 	.byte	0x06
	.zero		1


	//   ....[27]....
        /*02c4*/ 	.word	0x00000930
        /*02c8*/ 	.word	0x000000ff
        /*02cc*/ 	.word	0x000420e8
        /*02d0*/ 	.short	0x0100
        /*02d2*/ 	.byte	0x06
	.zero		1


	//   ....[28]....
        /*02d4*/ 	.word	0x00000ed0
        /*02d8*/ 	.word	0x000000ff
        /*02dc*/ 	.word	0x00042050
        /*02e0*/ 	.short	0x010a
        /*02e2*/ 	.byte	0x08
	.zero		1


	//   ....[29]....
        /*02e4*/ 	.word	0x00000f60
        /*02e8*/ 	.word	0x000000ff
        /*02ec*/ 	.word	0x00042000
        /*02f0*/ 	.short	0x010a
        /*02f2*/ 	.byte	0x26
	.zero		1


	//   ....[30]....
        /*02f4*/ 	.word	0x00000fb0
        /*02f8*/ 	.word	0x000000ff
        /*02fc*/ 	.word	0xfffffff8
        /*0300*/ 	.short	0x010a
        /*0302*/ 	.byte	0x20
	.zero		1


	//   ....[31]....
        /*0304*/ 	.word	0x00006450
        /*0308*/ 	.word	0x00000019
        /*030c*/ 	.word	0x00000000
        /*0310*/ 	.short	0x0101
        /*0312*/ 	.byte	0x0b
	.zero		1


	//   ....[32]....
        /*0314*/ 	.word	0x00006860
        /*0318*/ 	.word	0x000000ff
        /*031c*/ 	.word	0x00042008
        /*0320*/ 	.short	0x010a
        /*0322*/ 	.byte	0x26
	.zero		1


	//   ....[33]....
        /*0324*/ 	.word	0x00006e10
        /*0328*/ 	.word	0x000000ff
        /*032c*/ 	.word	0x00000000
        /*0330*/ 	.short	0x0101
        /*0332*/ 	.byte	0x07
	.zero		1


	//   ....[34]....
        /*0334*/ 	.word	0x00006f50
        /*0338*/ 	.word	0x000000ff
        /*033c*/ 	.word	0x00042000
        /*0340*/ 	.short	0x010a
        /*0342*/ 	.byte	0x0a
	.zero		1


	//   ....[35]....
        /*0344*/ 	.word	0x0000af20
        /*0348*/ 	.word	0x000000ff
        /*034c*/ 	.word	0x00042000
        /*0350*/ 	.short	0x010a
        /*0352*/ 	.byte	0x0a
	.zero		1


	//   ....[36]....
        /*0354*/ 	.word	0x0000b2f0
        /*0358*/ 	.word	0x000000ff
        /*035c*/ 	.word	0x00042000
        /*0360*/ 	.short	0x010a
        /*0362*/ 	.byte	0x0a
	.zero		1


	//   ....[37]....
        /*0364*/ 	.word	0x0000b870
        /*0368*/ 	.word	0x000000ff
        /*036c*/ 	.word	0x00000000
        /*0370*/ 	.short	0x0101
        /*0372*/ 	.byte	0x0a
	.zero		1


	//   ....[38]....
        /*0374*/ 	.word	0x0000b920
        /*0378*/ 	.word	0x000000ff
        /*037c*/ 	.word	0x00000000
        /*0380*/ 	.short	0x0101
        /*0382*/ 	.byte	0x05
	.zero		1


	//   ....[39]....
        /*0384*/ 	.word	0x0000bac0
        /*0388*/ 	.word	0x000000ff
        /*038c*/ 	.word	0x00042000
        /*0390*/ 	.short	0x010a
        /*0392*/ 	.byte	0x0a
	.zero		1


	//   ....[40]....
        /*0394*/ 	.word	0x00010e50
        /*0398*/ 	.word	0x000000ff
        /*039c*/ 	.word	0x00042000
        /*03a0*/ 	.short	0x010a
        /*03a2*/ 	.byte	0x0a
	.zero		1


	//   ....[41]....
        /*03a4*/ 	.word	0x00011250
        /*03a8*/ 	.word	0x000000ff
        /*03ac*/ 	.word	0x00042000
        /*03b0*/ 	.short	0x010a
        /*03b2*/ 	.byte	0x0a
	.zero		1


	//   ....[42]....
        /*03b4*/ 	.word	0x000117d0
        /*03b8*/ 	.word	0x000000ff
        /*03bc*/ 	.word	0x00000000
        /*03c0*/ 	.short	0x0101
        /*03c2*/ 	.byte	0x0a
	.zero		1


	//   ....[43]....
        /*03c4*/ 	.word	0x00011880
        /*03c8*/ 	.word	0x000000ff
        /*03cc*/ 	.word	0x00000000
        /*03d0*/ 	.short	0x0101
        /*03d2*/ 	.byte	0x05
	.zero		1


	//   ....[44]....
        /*03d4*/ 	.word	0x00011f90
        /*03d8*/ 	.word	0x000000ff
        /*03dc*/ 	.word	0x00000008
        /*03e0*/ 	.short	0x010a
        /*03e2*/ 	.byte	0x20
	.zero		1


	//   ....[45]....
        /*03e4*/ 	.word	0x00013180
        /*03e8*/ 	.word	0x00000000
        /*03ec*/ 	.word	0x00042090
        /*03f0*/ 	.short	0x0101
        /*03f2*/ 	.byte	0x26
	.zero		1


	//   ....[46]....
        /*03f4*/ 	.word	0x00013350
        /*03f8*/ 	.word	0x00000004
        /*03fc*/ 	.word	0x00042060
        /*0400*/ 	.short	0x010a
        /*0402*/ 	.byte	0x3f
	.zero		1


	//   ....[47]....
        /*0404*/ 	.word	0x00013660
        /*0408*/ 	.word	0x00000005
        /*040c*/ 	.word	0x00042028
        /*0410*/ 	.short	0x010a
        /*0412*/ 	.byte	0x3f
	.zero		1


	//   ....[48]....
        /*0414*/ 	.word	0x00013980
        /*0418*/ 	.word	0x00000004
        /*041c*/ 	.word	0x00042060
        /*0420*/ 	.short	0x010a
        /*0422*/ 	.byte	0x3f
	.zero		1


	//   ....[49]....
        /*0424*/ 	.word	0x00013cd0
        /*0428*/ 	.word	0x00000003
        /*042c*/ 	.word	0x00042028
        /*0430*/ 	.short	0x010a
        /*0432*/ 	.byte	0x3f
	.zero		1


	//   ....[50]....
        /*0434*/ 	.word	0x000140c0
        /*0438*/ 	.word	0x00000007
        /*043c*/ 	.word	0x00042028
        /*0440*/ 	.short	0x010a
        /*0442*/ 	.byte	0x3f
	.zero		1


	//   ....[51]....
        /*0444*/ 	.word	0x00014410
        /*0448*/ 	.word	0x00000004
        /*044c*/ 	.word	0x00042028
        /*0450*/ 	.short	0x010a
        /*0452*/ 	.byte	0x3f
	.zero		1


	//   ....[52]....
        /*0454*/ 	.word	0x00014750
        /*0458*/ 	.word	0x00000005
        /*045c*/ 	.word	0x00042050
        /*0460*/ 	.short	0x010a
        /*0462*/ 	.byte	0x3f
	.zero		1


	//   ....[53]....
        /*0464*/ 	.word	0x000147b0
        /*0468*/ 	.word	0x00000005
        /*046c*/ 	.word	0x00042000
        /*0470*/ 	.short	0x010a
        /*0472*/ 	.byte	0x3f
	.zero		1


	//   ....[54]....
        /*0474*/ 	.word	0x00014810
        /*0478*/ 	.word	0x00000005
        /*047c*/ 	.word	0xfffffff8
        /*0480*/ 	.short	0x010a
        /*0482*/ 	.byte	0x3f
	.zero		1


	//   ....[55]....
        /*0484*/ 	.word	0x00014870
        /*0488*/ 	.word	0x00000009
        /*048c*/ 	.word	0x00042008
        /*0490*/ 	.short	0x010a
        /*0492*/ 	.byte	0x3f
	.zero		1


	//   ....[56]....
        /*0494*/ 	.word	0x000148d0
        /*0498*/ 	.word	0x0000000a
        /*049c*/ 	.word	0x00042000
        /*04a0*/ 	.short	0x010a
        /*04a2*/ 	.byte	0x3f
	.zero		1


	//   ....[57]....
        /*04a4*/ 	.word	0x00014930
        /*04a8*/ 	.word	0x0000000a
        /*04ac*/ 	.word	0x00042000
        /*04b0*/ 	.short	0x010a
        /*04b2*/ 	.byte	0x3f
	.zero		1


	//   ....[58]....
        /*04b4*/ 	.word	0x00014990
        /*04b8*/ 	.word	0x0000000c
        /*04bc*/ 	.word	0x00042000
        /*04c0*/ 	.short	0x010a
        /*04c2*/ 	.byte	0x3f
	.zero		1


	//   ....[59]....
        /*04c4*/ 	.word	0x000149f0
        /*04c8*/ 	.word	0x0000000c
        /*04cc*/ 	.word	0x00042000
        /*04d0*/ 	.short	0x010a
        /*04d2*/ 	.byte	0x3f
	.zero		1


	//   ....[60]....
        /*04d4*/ 	.word	0x00014a50
        /*04d8*/ 	.word	0x00000003
        /*04dc*/ 	.word	0x00000008
        /*04e0*/ 	.short	0x010a
        /*04e2*/ 	.byte	0x3f
	.zero		1


	//   ....[61]....
        /*04e4*/ 	.word	0x00014aa0
        /*04e8*/ 	.word	0x00000004
        /*04ec*/ 	.word	0x00042060
        /*04f0*/ 	.short	0x010a
        /*04f2*/ 	.byte	0x3f
	.zero		1


	//   ....[62]....
        /*04f4*/ 	.word	0x00014af0
        /*04f8*/ 	.word	0x00000005
        /*04fc*/ 	.word	0x00042028
        /*0500*/ 	.short	0x010a
        /*0502*/ 	.byte	0x3f
	.zero		1


	//   ....[63]....
        /*0504*/ 	.word	0x00014b40
        /*0508*/ 	.word	0x00000004
        /*050c*/ 	.word	0x00042060
        /*0510*/ 	.short	0x010a
        /*0512*/ 	.byte	0x3f
	.zero		1


	//   ....[64]....
        /*0514*/ 	.word	0x00014b90
        /*0518*/ 	.word	0x00000003
        /*051c*/ 	.word	0x00042028
        /*0520*/ 	.short	0x010a
        /*0522*/ 	.byte	0x3f
	.zero		1


	//   ....[65]....
        /*0524*/ 	.word	0x00014be0
        /*0528*/ 	.word	0x00000007
        /*052c*/ 	.word	0x00042028
        /*0530*/ 	.short	0x010a
        /*0532*/ 	.byte	0x3f
	.zero		1


	//   ....[66]....
        /*0534*/ 	.word	0x00014c30
        /*0538*/ 	.word	0x00000004
        /*053c*/ 	.word	0x00042028
        /*0540*/ 	.short	0x010a
        /*0542*/ 	.byte	0x3f
	.zero		1


	//----- nvinfo : EIATTR_NUM_MBARRIERS
	.align		4
.L_38:
        /*0544*/ 	.byte	0x03, 0x38
        /*0546*/ 	.short	0x001c


	//----- nvinfo : EIATTR_EXIT_INSTR_OFFSETS
	.align		4
        /*0548*/ 	.byte	0x04, 0x1c
        /*054a*/ 	.short	(.L_40 - .L_39)


	//   ....[0]....
.L_39:
        /*054c*/ 	.word	0x000009d0


	//   ....[1]....
        /*0550*/ 	.word	0x00013190


	//   ....[2]....
        /*0554*/ 	.word	0x000131d0


	//   ....[3]....
        /*0558*/ 	.word	0x00013fc0


	//   ....[4]....
        /*055c*/ 	.word	0x00014730


	//----- nvinfo : EIATTR_MAX_THREADS
	.align		4
.L_40:
        /*0560*/ 	.byte	0x04, 0x05
        /*0562*/ 	.short	(.L_42 - .L_41)
.L_41:
        /*0564*/ 	.word	0x00000180
        /*0568*/ 	.word	0x00000001
        /*056c*/ 	.word	0x00000001


	//----- nvinfo : EIATTR_CRS_STACK_SIZE
	.align		4
.L_42:
        /*0570*/ 	.byte	0x04, 0x1e
        /*0572*/ 	.short	(.L_44 - .L_43)
.L_43:
        /*0574*/ 	.word	0x00000000


	//----- nvinfo : EIATTR_CBANK_PARAM_SIZE
	.align		4
.L_44:
        /*0578*/ 	.byte	0x03, 0x19
        /*057a*/ 	.short	0x0870


	//----- nvinfo : EIATTR_PARAM_CBANK
	.align		4
        /*057c*/ 	.byte	0x04, 0x0a
        /*057e*/ 	.short	(.L_46 - .L_45)
	.align		4
.L_45:
        /*0580*/ 	.word	index@(.nv.constant0._ZN7cutlass13device_kernelINS_4fmha6kernel28FmhaKernelTmaWarpSpecializedINS1_10collective30FmhaMainloopTmaWarpSpecializedINS_10bfloat16_tEffN4cute5tupleIJNS7_1CILi128EEENS9_ILi256EEENS9_ILi96EEEEEENS8_IJiNS9_ILi1EEENS8_IJiiEEEEEESG_SG_NS4_12CausalFusionEJEEENS4_15FmhaFwdEpilogueIS6_fNS8_IJNS9_ILi64EEESC_SB_EEEEENS2_23IndividualTileSchedulerEJEEEEEvNT_6ParamsE)
        /*0584*/ 	.short	0x0210
        /*0586*/ 	.short	0x0870


	//----- nvinfo : EIATTR_SW_WAR
	.align		4
.L_46:
        /*0588*/ 	.byte	0x04, 0x36
        /*058a*/ 	.short	(.L_48 - .L_47)
.L_47:
        /*058c*/ 	.word	0x00000008
.L_48:


//--------------------- .nv.callgraph             --------------------------
	.section	.nv.callgraph,"",@"SHT_CUDA_CALLGRAPH"
	.align	4
	.sectionentsize	8
	.align		4
        /*0000*/ 	.word	0x00000000
	.align		4
        /*0004*/ 	.word	0xffffffff
	.align		4
        /*0008*/ 	.word	index@(_ZN7cutlass13device_kernelINS_4fmha6kernel28FmhaKernelTmaWarpSpecializedINS1_10collective30FmhaMainloopTmaWarpSpecializedINS_10bfloat16_tEffN4cute5tupleIJNS7_1CILi128EEENS9_ILi256EEENS9_ILi96EEEEEENS8_IJiNS9_ILi1EEENS8_IJiiEEEEEESG_SG_NS4_12CausalFusionEJEEENS4_15FmhaFwdEpilogueIS6_fNS8_IJNS9_ILi64EEESC_SB_EEEEENS2_23IndividualTileSchedulerEJEEEEEvNT_6ParamsE)
	.align		4
        /*000c*/ 	.word	index@(__assertfail)
	.align		4
        /*0010*/ 	.word	0x00000000
	.align		4
        /*0014*/ 	.word	0xfffffffe
	.align		4
        /*0018*/ 	.word	0x00000000
	.align		4
        /*001c*/ 	.word	0xfffffffd
	.align		4
        /*0020*/ 	.word	0x00000000
	.align		4
        /*0024*/ 	.word	0xfffffffc


//--------------------- .nv.constant4             --------------------------
	.section	.nv.constant4,"a",@progbits
	.align	8
	.align		8
.nv.constant4:
        /*0000*/ 	.dword	__assertfail
	.align		8
        /*0008*/ 	.dword	__unnamed_1
	.align		8
        /*0010*/ 	.dword	__unnamed_2
	.align		8
        /*0018*/ 	.dword	_ZN39_INTERNAL_f36efca2_4_k_cu_0de955d9_27784cuda3std3__45__cpo5beginE
	.align		8
        /*0020*/ 	.dword	_ZN39_INTERNAL_f36efca2_4_k_cu_0de955d9_27784cuda3std3__45__cpo3endE
	.align		8
        /*0028*/ 	.dword	_ZN39_INTERNAL_f36efca2_4_k_cu_0de955d9_27784cuda3std3__45__cpo6cbeginE
	.align		8
        /*0030*/ 	.dword	_ZN39_INTERNAL_f36efca2_4_k_cu_0de955d9_27784cuda3std3__45__cpo4cendE
	.align		8
        /*0038*/ 	.dword	_ZN39_INTERNAL_f36efca2_4_k_cu_0de955d9_27784cuda3std3__441_GLOBAL__N__f36efca2_4_k_cu_0de955d9_27786ignoreE
	.align		8
        /*0040*/ 	.dword	_ZN39_INTERNAL_f36efca2_4_k_cu_0de955d9_27784cuda3std3__419piecewise_constructE
	.align		8
        /*0048*/ 	.dword	_ZN39_INTERNAL_f36efca2_4_k_cu_0de955d9_27784cuda3std3__48in_placeE
	.align		8
        /*0050*/ 	.dword	_ZN39_INTERNAL_f36efca2_4_k_cu_0de955d9_27784cuda3std6ranges3__45__cpo4swapE
	.align		8
        /*0058*/ 	.dword	_ZN39_INTERNAL_f36efca2_4_k_cu_0de955d9_27784cuda3std6ranges3__45__cpo9iter_moveE
	.align		8
        /*0060*/ 	.dword	_ZN39_INTERNAL_f36efca2_4_k_cu_0de955d9_27784cute7productE
	.align		8
        /*0068*/ 	.dword	_ZN39_INTERNAL_f36efca2_4_k_cu_0de955d9_27784cute1_E
	.align		8
        /*0070*/ 	.dword	$str$24
	.align		8
        /*0078*/ 	.dword	$str$25


//--------------------- .text._ZN7cutlass13device_kernelINS_4fmha6kernel28FmhaKernelTmaWarpSpecializedINS1_10collective30FmhaMainloopTmaWarpSpecializedINS_10bfloat16_tEffN4cute5tupleIJNS7_1CILi128EEENS9_ILi256EEENS9_ILi96EEEEEENS8_IJiNS9_ILi1EEENS8_IJiiEEEEEESG_SG_NS4_12CausalFusionEJEEENS4_15FmhaFwdEpilogueIS6_fNS8_IJNS9_ILi64EEESC_SB_EEEEENS2_23IndividualTileSchedulerEJEEEEEvNT_6ParamsE --------------------------
	.section	.text._ZN7cutlass13device_kernelINS_4fmha6kernel28FmhaKernelTmaWarpSpecializedINS1_10collective30FmhaMainloopTmaWarpSpecializedINS_10bfloat16_tEffN4cute5tupleIJNS7_1CILi128EEENS9_ILi256EEENS9_ILi96EEEEEENS8_IJiNS9_ILi1EEENS8_IJiiEEEEEESG_SG_NS4_12CausalFusionEJEEENS4_15FmhaFwdEpilogueIS6_fNS8_IJNS9_ILi64EEESC_SB_EEEEENS2_23IndividualTileSchedulerEJEEEEEvNT_6ParamsE,"ax",@progbits
	.align	128
.text._ZN7cutlass13device_kernelINS_4fmha6kernel28FmhaKernelTmaWarpSpecializedINS1_10collective30FmhaMainloopTmaWarpSpecializedINS_10bfloat16_tEffN4cute5tupleIJNS7_1CILi128EEENS9_ILi256EEENS9_ILi96EEEEEENS8_IJiNS9_ILi1EEENS8_IJiiEEEEEESG_SG_NS4_12CausalFusionEJEEENS4_15FmhaFwdEpilogueIS6_fNS8_IJNS9_ILi64EEESC_SB_EEEEENS2_23IndividualTileSchedulerEJEEEEEvNT_6ParamsE:
        .type           _ZN7cutlass13device_kernelINS_4fmha6kernel28FmhaKernelTmaWarpSpecializedINS1_10collective30FmhaMainloopTmaWarpSpecializedINS_10bfloat16_tEffN4cute5tupleIJNS7_1CILi128EEENS9_ILi256EEENS9_ILi96EEEEEENS8_IJiNS9_ILi1EEENS8_IJiiEEEEEESG_SG_NS4_12CausalFusionEJEEENS4_15FmhaFwdEpilogueIS6_fNS8_IJNS9_ILi64EEESC_SB_EEEEENS2_23IndividualTileSchedulerEJEEEEEvNT_6ParamsE,@function
        .size           _ZN7cutlass13device_kernelINS_4fmha6kernel28FmhaKernelTmaWarpSpecializedINS1_10collective30FmhaMainloopTmaWarpSpecializedINS_10bfloat16_tEffN4cute5tupleIJNS7_1CILi128EEENS9_ILi256EEENS9_ILi96EEEEEENS8_IJiNS9_ILi1EEENS8_IJiiEEEEEESG_SG_NS4_12CausalFusionEJEEENS4_15FmhaFwdEpilogueIS6_fNS8_IJNS9_ILi64EEESC_SB_EEEEENS2_23IndividualTileSchedulerEJEEEEEvNT_6ParamsE,(.L_x_121 - _ZN7cutlass13device_kernelINS_4fmha6kernel28FmhaKernelTmaWarpSpecializedINS1_10collective30FmhaMainloopTmaWarpSpecializedINS_10bfloat16_tEffN4cute5tupleIJNS7_1CILi128EEENS9_ILi256EEENS9_ILi96EEEEEENS8_IJiNS9_ILi1EEENS8_IJiiEEEEEESG_SG_NS4_12CausalFusionEJEEENS4_15FmhaFwdEpilogueIS6_fNS8_IJNS9_ILi64EEESC_SB_EEEEENS2_23IndividualTileSchedulerEJEEEEEvNT_6ParamsE)
        .other          _ZN7cutlass13device_kernelINS_4fmha6kernel28FmhaKernelTmaWarpSpecializedINS1_10collective30FmhaMainloopTmaWarpSpecializedINS_10bfloat16_tEffN4cute5tupleIJNS7_1CILi128EEENS9_ILi256EEENS9_ILi96EEEEEENS8_IJiNS9_ILi1EEENS8_IJiiEEEEEESG_SG_NS4_12CausalFusionEJEEENS4_15FmhaFwdEpilogueIS6_fNS8_IJNS9_ILi64EEESC_SB_EEEEENS2_23IndividualTileSchedulerEJEEEEEvNT_6ParamsE,@"STO_CUDA_ENTRY STV_DEFAULT"
_ZN7cutlass13device_kernelINS_4fmha6kernel28FmhaKernelTmaWarpSpecializedINS1_10collective30FmhaMainloopTmaWarpSpecializedINS_10bfloat16_tEffN4cute5tupleIJNS7_1CILi128EEENS9_ILi256EEENS9_ILi96EEEEEENS8_IJiNS9_ILi1EEENS8_IJiiEEEEEESG_SG_NS4_12CausalFusionEJEEENS4_15FmhaFwdEpilogueIS6_fNS8_IJNS9_ILi64EEESC_SB_EEEEENS2_23IndividualTileSchedulerEJEEEEEvNT_6ParamsE:
[----:B------:R-:W1:Y:S01]  /*0000*/  LDC R1, c[0x0][0x28] ;  /* 0x00000a00ff017b82 */ /* 0x000e620000000800 */
[----:B------:R-:W2:Y:S01]  /*0010*/  S2R R0, SR_TID.X ;  /* 0x0000000000007919 */ /* 0x000ea20000002100 */
[----:B------:R-:W-:Y:S01]  /*0020*/  ELECT P1, URZ, PT ;  /* 0x00000000003f782f */ /* 0x000fe20003820000 */
[----:B------:R-:W-:Y:S01]  /*0030*/  BSSY B0, `(.L_x_0) ;  /* 0x0000017000007945 */ /* 0x000fe20003800000 */
[----:B--2---:R-:W-:-:S05]  /*0040*/  SHF.R.U32.HI R2, RZ, 0x5, R0 ;  /* 0x00000005ff027819 */ /* 0x004fca0000011600 */
[----:B------:R-:W2:Y:S02]  /*0050*/  SHFL.IDX PT, R3, R2, RZ, 0x1f ;  /* 0x00001fff02037589 */ /* 0x000ea400000e0000 */
[----:B--2---:R-:W-:Y:S02]  /*0060*/  R2UR UR4, R3 ;  /* 0x00000000030472ca */ /* 0x004fe400000e0000 */
[----:B------:R-:W-:-:S06]  /*0070*/  SHF.R.U32.HI R3, RZ, 0x7, R0 ;  /* 0x00000007ff037819 */ /* 0x000fcc0000011600 */
[----:B------:R-:W2:Y:S05]  /*0080*/  SHFL.IDX PT, R3, R3, RZ, 0x1f ;  /* 0x00001fff03037589 */ /* 0x000eaa00000e0000 */
[----:B------:R-:W-:Y:S02]  /*0090*/  USHF.R.S32.HI UR5, URZ, 0x1f, UR4 ;  /* 0x0000001f3f057899 */ /* 0x000fe40008011404 */
[----:B------:R-:W-:Y:S02]  /*00a0*/  ISETP.NE.OR P0, PT, RZ, UR4, !P1 ;  /* 0x00000004ff007c0c */ /* 0x000fe4000cf05670 */
[----:B------:R-:W-:-:S04]  /*00b0*/  ULEA.HI UR5, UR5, UR4, URZ, 0x2 ;  /* 0x0000000405057291 */ /* 0x000fc8000f8f103f */
[----:B------:R-:W-:-:S04]  /*00c0*/  ULOP3.LUT UR5, UR5, 0xfffffffc, URZ, 0xc0, !UPT ;  /* 0xfffffffc05057892 */ /* 0x000fc8000f8ec03f */
[----:B------:R-:W-:-:S03]  /*00d0*/  UIADD3 UR4, UR4, -UR5, URZ ;  /* 0x8000000504047290 */ /* 0x000fc6000fffe03f */
[----:B-1----:R-:W-:Y:S09]  /*00e0*/  @P0 BRA `(.L_x_1) ;  /* 0x00000000002c0947 */ /* 0x002ff20003800000 */
[----:B------:R-:W-:Y:S02]  /*00f0*/  ULDC.64 UR6, c[0x0][0x198] ;  /* 0x0000660000067ab9 */ /* 0x000fe40000000a00 */
[----:B------:R-:W-:Y:S02]  /*0100*/  UIADD3 UR8, UP0, UR6, 0xf0, URZ ;  /* 0x000000f006087890 */ /* 0x000fe4000ff1e03f */
[----:B------:R-:W-:Y:S02]  /*0110*/  UIADD3 UR10, UP1, UR6, 0x1f0, URZ ;  /* 0x000001f0060a7890 */ /* 0x000fe4000ff3e03f */
[----:B------:R-:W-:Y:S02]  /*0120*/  UIADD3 UR6, UP2, UR6, 0x2f0, URZ ;  /* 0x000002f006067890 */ /* 0x000fe4000ff5e03f */
[----:B------:R-:W-:Y:S02]  /*0130*/  UIADD3.X UR9, URZ, UR7, URZ, UP0, !UPT ;  /* 0x000000073f097290 */ /* 0x000fe400087fe43f */
[----:B------:R-:W-:-:S02]  /*0140*/  UIADD3.X UR11, URZ, UR7, URZ, UP1, !UPT ;  /* 0x000000073f0b7290 */ /* 0x000fc40008ffe43f */
[----:B------:R-:W-:-:S05]  /*0150*/  UIADD3.X UR7, URZ, UR7, URZ, UP2, !UPT ;  /* 0x000000073f077290 */ /* 0x000fca00097fe43f */
[----:B------:R1:W-:Y:S02]  /*0160*/  UTMACCTL.PF [UR8] ;  /* 0x00000000080079b9 */ /* 0x0003e40008040000 */
[----:B------:R1:W-:Y:S02]  /*0170*/  UTMACCTL.PF [UR10] ;  /* 0x000000000a0079b9 */ /* 0x0003e40008040000 */
[----:B------:R1:W-:Y:S02]  /*0180*/  UTMACCTL.PF [UR6] ;  /* 0x00000000060079b9 */ /* 0x0003e40008040000 */
[----:B-1----:R-:W-:Y:S01]  /*0190*/  NOP ;  /* 0x0000000000007918 */ /* 0x002fe20000000000 */
.L_x_1:
[----:B------:R-:W-:Y:S05]  /*01a0*/  BSYNC B0 ;  /* 0x0000000000007941 */ /* 0x000fea0003800000 */
.L_x_0:
[----:B------:R-:W1:Y:S01]  /*01b0*/  SHFL.IDX PT, R4, R2, RZ, 0x1f ;  /* 0x00001fff02047589 */ /* 0x000e6200000e0000 */
[----:B--2---:R-:W-:Y:S01]  /*01c0*/  R2UR UR36, R3 ;  /* 0x00000000032472ca */ /* 0x004fe200000e0000 */
[----:B------:R-:W-:-:S12]  /*01d0*/  UISETP.NE.AND UP0, UPT, UR4, 0x1, UPT ;  /* 0x000000010400788c */ /* 0x000fd8000bf05270 */
[----:B------:R-:W-:Y:S02]  /*01e0*/  UIADD3 UR7, UR36, -0x1, URZ ;  /* 0xffffffff24077890 */ /* 0x000fe4000fffe03f */
[----:B------:R-:W-:Y:S02]  /*01f0*/  UISETP.EQ.AND UP0, UPT, UR36, URZ, !UP0 ;  /* 0x0000003f2400728c */ /* 0x000fe4000c702270 */
[----:B------:R-:W-:Y:S02]  /*0200*/  UISETP.GE.U32.AND UP1, UPT, UR7, 0x4, UPT ;  /* 0x000000040700788c */ /* 0x000fe4000bf26070 */
[----:B------:R-:W-:Y:S01]  /*0210*/  USEL UR5, URZ, 0x1, !UP0 ;  /* 0x000000013f057887 */ /* 0x000fe2000c000000 */
[----:B-1----:R-:W-:-:S03]  /*0220*/  ISETP.NE.AND P0, PT, R4, RZ, PT ;  /* 0x000000ff0400720c */ /* 0x002fc60003f05270 */
[----:B------:R-:W-:-:S10]  /*0230*/  USEL UR5, UR5, 0x2, UP1 ;  /* 0x0000000205057887 */ /* 0x000fd40008800000 */
[----:B------:R-:W-:Y:S05]  /*0240*/  @P0 BRA `(.L_x_2) ;  /* 0x0000000000480947 */ /* 0x000fea0003800000 */
[----:B------:R-:W1:Y:S01]  /*0250*/  S2UR UR8, SR_CgaCtaId ;  /* 0x00000000000879c3 */ /* 0x000e620000008800 */
[----:B------:R-:W-:Y:S01]  /*0260*/  UMOV UR6, 0x400 ;  /* 0x0000040000067882 */ /* 0x000fe20000000000 */
[----:B------:R-:W-:Y:S01]  /*0270*/  UMOV UR9, 0x1 ;  /* 0x0000000100097882 */ /* 0x000fe20000000000 */
[----:B------:R-:W-:Y:S01]  /*0280*/  UMOV UR10, 0x80 ;  /* 0x00000080000a7882 */ /* 0x000fe20000000000 */
[----:B------:R-:W-:Y:S01]  /*0290*/  ELECT P0, URZ, PT ;  /* 0x00000000003f782f */ /* 0x000fe20003800000 */
[----:B------:R-:W-:-:S04]  /*02a0*/  UIADD3 UR10, -UR10, 0x100000, URZ ;  /* 0x001000000a0a7890 */ /* 0x000fc8000fffe13f */
[----:B------:R-:W-:Y:S02]  /*02b0*/  USHF.L.U32 UR11, UR10, 0xb, URZ ;  /* 0x0000000b0a0b7899 */ /* 0x000fe4000800063f */
[----:B------:R-:W-:Y:S02]  /*02c0*/  USHF.L.U32 UR10, UR10, 0x1, URZ ;  /* 0x000000010a0a7899 */ /* 0x000fe4000800063f */
[----:B-1----:R-:W-:Y:S02]  /*02d0*/  ULEA UR6, UR8, UR6, 0x18 ;  /* 0x0000000608067291 */ /* 0x002fe4000f8ec03f */
[----:B------:R-:W-:-:S04]  /*02e0*/  UIADD3 UR8, -UR9, 0x100000, URZ ;  /* 0x0010000009087890 */ /* 0x000fc8000fffe13f */
[----:B------:R-:W-:Y:S02]  /*02f0*/  USHF.L.U32 UR9, UR8, 0xb, URZ ;  /* 0x0000000b08097899 */ /* 0x000fe4000800063f */
[----:B------:R-:W-:Y:S01]  /*0300*/  USHF.L.U32 UR8, UR8, 0x1, URZ ;  /* 0x0000000108087899 */ /* 0x000fe2000800063f */
[----:B------:R-:W1:Y:S11]  /*0310*/  FENCE.VIEW.ASYNC.S ;  /* 0x00000000000073c6 */ /* 0x000e760000000000 */
[----:B-1----:R1:W2:Y:S01]  /*0320*/  SYNCS.EXCH.64 URZ, [UR6+0x42050], UR8 ;  /* 0x04205008063f75b2 */ /* 0x0022a20008000100 */
[----:B------:R1:W3:Y:S01]  /*0330*/  SYNCS.EXCH.64 URZ, [UR6+0x42060], UR10 ;  /* 0x0420600a063f75b2 */ /* 0x0002e20008000100 */
[----:B------:R1:W4:Y:S01]  /*0340*/  SYNCS.EXCH.64 URZ, [UR6+0x42058], UR8 ;  /* 0x04205808063f75b2 */ /* 0x0003220008000100 */
[----:B------:R1:W1:Y:S01]  /*0350*/  SYNCS.EXCH.64 URZ, [UR6+0x42068], UR10 ;  /* 0x0420680a063f75b2 */ /* 0x0002620008000100 */
[----:B------:R-:W-:Y:S01]  /*0360*/  NOP ;  /* 0x0000000000007918 */ /* 0x000fe20000000000 */
.L_x_2:
[----:B------:R-:W5:Y:S01]  /*0370*/  SHFL.IDX PT, R3, R2, RZ, 0x1f ;  /* 0x00001fff02037589 */ /* 0x000f6200000e0000 */
[----:B------:R-:W-:Y:S01]  /*0380*/  NOP ;  /* 0x0000000000007918 */ /* 0x000fe20000000000 */
[----:B-----5:R-:W-:-:S13]  /*0390*/  ISETP.NE.AND P0, PT, R3, RZ, PT ;  /* 0x000000ff0300720c */ /* 0x020fda0003f05270 */
[----:B------:R-:W-:Y:S05]  /*03a0*/  @P0 BRA `(.L_x_3) ;  /* 0x0000000000600947 */ /* 0x000fea0003800000 */
[----:B-1----:R-:W1:Y:S01]  /*03b0*/  S2UR UR8, SR_CgaCtaId ;  /* 0x00000000000879c3 */ /* 0x002e620000008800 */
[----:B------:R-:W-:Y:S01]  /*03c0*/  UMOV UR6, 0x400 ;  /* 0x0000040000067882 */ /* 0x000fe20000000000 */
[----:B------:R-:W-:Y:S01]  /*03d0*/  UMOV UR10, 0x1 ;  /* 0x00000001000a7882 */ /* 0x000fe20000000000 */
[----:B------:R-:W-:Y:S01]  /*03e0*/  UMOV UR9, 0x100 ;  /* 0x0000010000097882 */ /* 0x000fe20000000000 */
[----:B------:R-:W-:-:S04]  /*03f0*/  UIADD3 UR10, -UR10, 0x100000, URZ ;  /* 0x001000000a0a7890 */ /* 0x000fc8000fffe13f */
[----:B------:R-:W-:Y:S02]  /*0400*/  USHF.L.U32 UR11, UR10, 0xb, URZ ;  /* 0x0000000b0a0b7899 */ /* 0x000fe4000800063f */
[----:B------:R-:W-:Y:S01]  /*0410*/  USHF.L.U32 UR10, UR10, 0x1, URZ ;  /* 0x000000010a0a7899 */ /* 0x000fe2000800063f */
[----:B------:R-:W-:Y:S01]  /*0420*/  ELECT P0, URZ, PT ;  /* 0x00000000003f782f */ /* 0x000fe20003800000 */
[----:B-1----:R-:W-:Y:S02]  /*0430*/  ULEA UR6, UR8, UR6, 0x18 ;  /* 0x0000000608067291 */ /* 0x002fe4000f8ec03f */
[----:B------:R-:W-:-:S04]  /*0440*/  UIADD3 UR8, -UR9, 0x100000, URZ ;  /* 0x0010000009087890 */ /* 0x000fc8000fffe13f */
[----:B------:R-:W-:Y:S02]  /*0450*/  USHF.L.U32 UR9, UR8, 0xb, URZ ;  /* 0x0000000b08097899 */ /* 0x000fe4000800063f */
[----:B------:R-:W-:Y:S01]  /*0460*/  USHF.L.U32 UR8, UR8, 0x1, URZ ;  /* 0x0000000108087899 */ /* 0x000fe2000800063f */
[----:B------:R-:W1:Y:S03]  /*0470*/  FENCE.VIEW.ASYNC.S ;  /* 0x00000000000073c6 */ /* 0x000e660000000000 */
[----:B-1----:R1:W1:Y:S08]  /*0480*/  SYNCS.EXCH.64 URZ, [UR6+0x42000], UR10 ;  /* 0x0420000a063f75b2 */ /* 0x0022700008000100 */
[----:B------:R1:W1:Y:S01]  /*0490*/  SYNCS.EXCH.64 URZ, [UR6+0x42028], UR8 ;  /* 0x04202808063f75b2 */ /* 0x0002620008000100 */
        /* <DEDUP_REMOVED lines=8> */
[----:B------:R-:W-:Y:S01]  /*0520*/  NOP ;  /* 0x0000000000007918 */ /* 0x000fe20000000000 */
.L_x_3:
        /* <DEDUP_REMOVED lines=21> */
[----:B------:R-:W-:Y:S01]  /*0680*/  NOP ;  /* 0x0000000000007918 */ /* 0x000fe20000000000 */
.L_x_4:
[----:B------:R-:W5:Y:S01]  /*0690*/  SHFL.IDX PT, R3, R2, RZ, 0x1f ;  /* 0x00001fff02037589 */ /* 0x000f6200000e0000 */
[----:B------:R-:W-:Y:S01]  /*06a0*/  ELECT P0, URZ, PT ;  /* 0x00000000003f782f */ /* 0x000fe20003800000 */
[----:B------:R-:W-:Y:S01]  /*06b0*/  NOP ;  /* 0x0000000000007918 */ /* 0x000fe20000000000 */
[----:B-1----:R-:W-:Y:S02]  /*06c0*/  UMOV UR8, 0x80 ;  /* 0x0000008000087882 */ /* 0x002fe40000000000 */
[C---:B-----5:R-:W-:Y:S02]  /*06d0*/  ISETP.NE.OR P0, PT, R3.reuse, RZ, !P0 ;  /* 0x000000ff0300720c */ /* 0x060fe40004705670 */
[----:B------:R-:W-:-:S11]  /*06e0*/  ISETP.NE.AND P2, PT, R3, RZ, PT ;  /* 0x000000ff0300720c */ /* 0x000fd60003f45270 */
[----:B------:R-:W-:Y:S01]  /*06f0*/  VOTEU.ALL UP0, P0 ;  /* 0x00000000003f7886 */ /* 0x000fe20000000000 */
[----:B------:R-:W-:Y:S01]  /*0700*/  VOTEU.ALL UP2, P0 ;  /* 0x00000000003f7886 */ /* 0x000fe20000040000 */
[----:B------:R-:W-:Y:S01]  /*0710*/  VOTEU.ALL UP3, P0 ;  /* 0x00000000003f7886 */ /* 0x000fe20000060000 */
[----:B------:R-:W-:Y:S02]  /*0720*/  VOTEU.ALL UP4, P0 ;  /* 0x00000000003f7886 */ /* 0x000fe40000080000 */
[----:B------:R-:W1:Y:S01]  /*0730*/  @!UP0 S2UR UR10, SR_CgaCtaId ;  /* 0x00000000000a89c3 */ /* 0x000e620000008800 */
[----:B------:R-:W-:Y:S01]  /*0740*/  @!UP0 UMOV UR6, 0x400 ;  /* 0x0000040000068882 */ /* 0x000fe20000000000 */
[----:B------:R-:W-:-:S04]  /*0750*/  @!UP0 UIADD3 UR8, -UR8, 0x100000, URZ ;  /* 0x0010000008088890 */ /* 0x000fc8000fffe13f */
[----:B------:R-:W-:Y:S02]  /*0760*/  @!UP0 USHF.L.U32 UR9, UR8, 0xb, URZ ;  /* 0x0000000b08098899 */ /* 0x000fe4000800063f */
[----:B------:R-:W-:Y:S02]  /*0770*/  @!UP0 USHF.L.U32 UR8, UR8, 0x1, URZ ;  /* 0x0000000108088899 */ /* 0x000fe4000800063f */
[----:B-1----:R-:W-:Y:S01]  /*0780*/  @!UP0 ULEA UR6, UR10, UR6, 0x18 ;  /* 0x000000060a068291 */ /* 0x002fe2000f8ec03f */
[----:B------:R-:W-:Y:S01]  /*0790*/  VOTEU.ALL UP0, P0 ;  /* 0x00000000003f7886 */ /* 0x000fe20000000000 */
[----:B------:R-:W1:Y:S10]  /*07a0*/  FENCE.VIEW.ASYNC.S ;  /* 0x00000000000073c6 */ /* 0x000e740000000000 */
[----:B-1----:R1:W1:Y:S01]  /*07b0*/  @!UP0 SYNCS.EXCH.64 URZ, [UR6+0x42090], UR8 ;  /* 0x04209008063f85b2 */ /* 0x0022620008000100 */
[----:B------:R1:W1:Y:S01]  /*07c0*/  @!UP2 SYNCS.EXCH.64 URZ, [UR6+0x42098], UR8 ;  /* 0x04209808063fa5b2 */ /* 0x0002620008000100 */
[----:B------:R1:W1:Y:S01]  /*07d0*/  @!UP3 SYNCS.EXCH.64 URZ, [UR6+0x420a0], UR8 ;  /* 0x0420a008063fb5b2 */ /* 0x0002620008000100 */
[----:B------:R1:W1:Y:S01]  /*07e0*/  @!UP4 SYNCS.EXCH.64 URZ, [UR6+0x420a8], UR8 ;  /* 0x0420a808063fc5b2 */ /* 0x0002620008000100 */
[----:B------:R-:W-:Y:S01]  /*07f0*/  NOP ;  /* 0x0000000000007918 */ /* 0x000fe20000000000 */
[----:B------:R-:W-:Y:S05]  /*0800*/  @P2 BRA `(.L_x_5) ;  /* 0x0000000000502947 */ /* 0x000fea0003800000 */
[----:B-1----:R-:W1:Y:S01]  /*0810*/  S2UR UR8, SR_CgaCtaId ;  /* 0x00000000000879c3 */ /* 0x002e620000008800 */
        /* <DEDUP_REMOVED lines=12> */
[----:B-1----:R1:W1:Y:S01]  /*08e0*/  SYNCS.EXCH.64 URZ, [UR6+0x420c0], UR8 ;  /* 0x0420c008063f75b2 */ /* 0x0022620008000100 */
[----:B------:R1:W1:Y:S01]  /*08f0*/  SYNCS.EXCH.64 URZ, [UR6+0x420d8], UR10 ;  /* 0x0420d80a063f75b2 */ /* 0x0002620008000100 */
[----:B------:R1:W1:Y:S01]  /*0900*/  SYNCS.EXCH.64 URZ, [UR6+0x420c8], UR8 ;  /* 0x0420c808063f75b2 */ /* 0x0002620008000100 */
[----:B------:R1:W1:Y:S01]  /*0910*/  SYNCS.EXCH.64 URZ, [UR6+0x420e0], UR10 ;  /* 0x0420e00a063f75b2 */ /* 0x0002620008000100 */
[----:B------:R1:W1:Y:S01]  /*0920*/  SYNCS.EXCH.64 URZ, [UR6+0x420d0], UR8 ;  /* 0x0420d008063f75b2 */ /* 0x0002620008000100 */
[----:B------:R1:W1:Y:S01]  /*0930*/  SYNCS.EXCH.64 URZ, [UR6+0x420e8], UR10 ;  /* 0x0420e80a063f75b2 */ /* 0x0002620008000100 */
[----:B------:R-:W-:Y:S01]  /*0940*/  NOP ;  /* 0x0000000000007918 */ /* 0x000fe20000000000 */
.L_x_5:
[----:B------:R-:W-:Y:S01]  /*0950*/  ISETP.NE.AND P0, PT, RZ, UR36, PT ;  /* 0x00000024ff007c0c */ /* 0x000fe2000bf05270 */
[----:B------:R-:W-:Y:S01]  /*0960*/  NOP ;  /* 0x0000000000007918 */ /* 0x000fe20000000000 */
[----:B------:R-:W-:Y:S01]  /*0970*/  MOV R2, UR4 ;  /* 0x0000000400027c02 */ /* 0x000fe20008000f00 */
[----:B-1234-:R-:W-:Y:S03]  /*0980*/  BAR.SYNC.DEFER_BLOCKING 0x0 ;  /* 0x0000000000007b1d */ /* 0x01efe60000010000 */
[----:B------:R-:W-:-:S07]  /*0990*/  ISETP.EQ.AND P2, PT, R2, 0x1, P1 ;  /* 0x000000010200780c */ /* 0x000fce0000f42270 */
[----:B------:R-:W-:Y:S06]  /*09a0*/  @!P0 BRA `(.L_x_6) ;  /* 0x0000012400fc8947 */ /* 0x000fec0003800000 */
[----:B------:R-:W-:-:S06]  /*09b0*/  UISETP.GT.U32.AND UP0, UPT, UR7, 0x3, UPT ;  /* 0x000000030700788c */ /* 0x000fcc000bf04070 */
[----:B------:R-:W-:-:S13]  /*09c0*/  PLOP3.LUT P0, PT, PT, PT, UP0, 0x80, 0x0 ;  /* 0x000000000000781c */ /* 0x000fda0003f0f008 */
[----:B------:R-:W-:Y:S05]  /*09d0*/  @P0 EXIT ;  /* 0x000000000000094d */ /* 0x000fea0003800000 */
.L_x_7:
[----:B------:R-:W-:-:S08]  /*09e0*/  NOP ;  /* 0x0000000000007918 */ /* 0x000fd00000000000 */
[----:B------:R-:W1:Y:S02]  /*09f0*/  USETMAXREG.TRY_ALLOC.CTAPOOL UP0, 0xf0 ;  /* 0x000000f0000079c8 */ /* 0x000e640008000600 */
[----:B-1----:R-:W-:-:S13]  /*0a00*/  PLOP3.LUT P0, PT, PT, PT, UP0, 0x80, 0x0 ;  /* 0x000000000000781c */ /* 0x002fda0003f0f008 */
[----:B------:R-:W-:Y:S05]  /*0a10*/  @!P0 BRA `(.L_x_7) ;  /* 0xfffffffc00f08947 */ /* 0x000fea000383ffff */
[----:B------:R-:W-:Y:S01]  /*0a20*/  UISETP.NE.AND UP0, UPT, UR36, 0x1, UPT ;  /* 0x000000012400788c */ /* 0x000fe2000bf05270 */
[----:B------:R-:W1:Y:S01]  /*0a30*/  S2UR UR8, SR_CTAID.X ;  /* 0x00000000000879c3 */ /* 0x000e620000002500 */
[----:B------:R-:W-:Y:S01]  /*0a40*/  UMOV UR4, URZ ;  /* 0x0000003f00047c82 */ /* 0x000fe20008000000 */
[----:B------:R-:W-:-:S03]  /*0a50*/  UMOV UR6, URZ ;  /* 0x0000003f00067c82 */ /* 0x000fc60008000000 */
[----:B------:R-:W-:-:S13]  /*0a60*/  PLOP3.LUT P0, PT, PT, PT, UP0, 0x80, 0x0 ;  /* 0x000000000000781c */ /* 0x000fda0003f0f008 */
[----:B------:R-:W-:Y:S05]  /*0a70*/  @!P0 BRA `(.L_x_8) ;  /* 0x00000000003c8947 */ /* 0x000fea0003800000 */
[----:B------:R-:W-:Y:S01]  /*0a80*/  UISETP.NE.AND UP0, UPT, UR36, 0x2, UPT ;  /* 0x000000022400788c */ /* 0x000fe2000bf05270 */
[----:B------:R-:W-:-:S05]  /*0a90*/  UMOV UR6, 0x1 ;  /* 0x0000000100067882 */ /* 0x000fca0000000000 */
[----:B------:R-:W-:-:S13]  /*0aa0*/  PLOP3.LUT P1, PT, PT, PT, UP0, 0x80, 0x0 ;  /* 0x000000000000781c */ /* 0x000fda0003f2f008 */
[----:B------:R-:W-:Y:S05]  /*0ab0*/  @!P1 BRA `(.L_x_8) ;  /* 0x00000000002c9947 */ /* 0x000fea0003800000 */
[----:B------:R-:W-:-:S06]  /*0ac0*/  UISETP.NE.AND UP0, UPT, UR36, 0x3, UPT ;  /* 0x000000032400788c */ /* 0x000fcc000bf05270 */
[----:B------:R-:W-:-:S13]  /*0ad0*/  PLOP3.LUT P1, PT, PT, PT, UP0, 0x80, 0x0 ;  /* 0x000000000000781c */ /* 0x000fda0003f2f008 */
[----:B------:R-:W-:Y:S05]  /*0ae0*/  @!P1 BRA `(.L_x_9) ;  /* 0x0000000000189947 */ /* 0x000fea0003800000 */
[----:B------:R-:W-:-:S11]  /*0af0*/  UISETP.NE.AND UP0, UPT, UR36, 0x4, UPT ;  /* 0x000000042400788c */ /* 0x000fd6000bf05270 */
[----:B------:R-:W-:Y:S01]  /*0b00*/  @!UP0 UMOV UR4, 0x1 ;  /* 0x0000000100048882 */ /* 0x000fe20000000000 */
[----:B------:R-:W-:Y:S01]  /*0b10*/  @!UP0 UMOV UR6, 0x1 ;  /* 0x0000000100068882 */ /* 0x000fe20000000000 */
[----:B------:R-:W-:Y:S01]  /*0b20*/  @UP0 UMOV UR4, URZ ;  /* 0x0000003f00040c82 */ /* 0x000fe20008000000 */
[----:B------:R-:W-:Y:S01]  /*0b30*/  @UP0 UMOV UR6, URZ ;  /* 0x0000003f00060c82 */ /* 0x000fe20008000000 */
[----:B------:R-:W-:Y:S05]  /*0b40*/  BRA `(.L_x_8) ;  /* 0x0000000000087947 */ /* 0x000fea0003800000 */
.L_x_9:
[----:B------:R-:W-:Y:S01]  /*0b50*/  UMOV UR4, 0x1 ;  /* 0x0000000100047882 */ /* 0x000fe20000000000 */
[----:B------:R-:W-:-:S05]  /*0b60*/  UMOV UR6, URZ ;  /* 0x0000003f00067c82 */ /* 0x000fca0008000000 */
.L_x_8:
[----:B------:R-:W-:Y:S05]  /*0b70*/  @!P0 BRA `(.L_x_10) ;  /* 0x0000000000408947 */ /* 0x000fea0003800000 */
[----:B------:R-:W-:-:S06]  /*0b80*/  UISETP.NE.AND UP0, UPT, UR36, 0x2, UPT ;  /* 0x000000022400788c */ /* 0x000fcc000bf05270 */
[----:B------:R-:W-:-:S13]  /*0b90*/  PLOP3.LUT P0, PT, PT, PT, UP0, 0x80, 0x0 ;  /* 0x000000000000781c */ /* 0x000fda0003f0f008 */
[----:B------:R-:W-:Y:S05]  /*0ba0*/  @!P0 BRA `(.L_x_11) ;  /* 0x00000000002c8947 */ /* 0x000fea0003800000 */
[----:B------:R-:W-:-:S06]  /*0bb0*/  UISETP.NE.AND UP0, UPT, UR36, 0x3, UPT ;  /* 0x000000032400788c */ /* 0x000fcc000bf05270 */
[----:B------:R-:W-:-:S13]  /*0bc0*/  PLOP3.LUT P0, PT, PT, PT, UP0, 0x80, 0x0 ;  /* 0x000000000000781c */ /* 0x000fda0003f0f008 */
[----:B------:R-:W-:Y:S05]  /*0bd0*/  @!P0 BRA `(.L_x_12) ;  /* 0x0000000000188947 */ /* 0x000fea0003800000 */
[----:B------:R-:W-:Y:S01]  /*0be0*/  UISETP.NE.AND UP0, UPT, UR36, 0x4, UPT ;  /* 0x000000042400788c */ /* 0x000fe2000bf05270 */
[----:B-1----:R-:W-:-:S05]  /*0bf0*/  UMOV UR37, UR8 ;  /* 0x0000000800257c82 */ /* 0x002fca0008000000 */
[----:B------:R-:W-:-:S13]  /*0c00*/  PLOP3.LUT P0, PT, PT, PT, UP0, 0x80, 0x0 ;  /* 0x000000000000781c */ /* 0x000fda0003f0f008 */
[----:B------:R-:W-:Y:S05]  /*0c10*/  @P0 BRA `(.L_x_13) ;  /* 0x00000000001c0947 */ /* 0x000fea0003800000 */
[----:B------:R-:W-:Y:S01]  /*0c20*/  ULEA UR37, UR8, 0x3, 0x1 ;  /* 0x0000000308257891 */ /* 0x000fe2000f8e083f */
[----:B------:R-:W-:Y:S11]  /*0c30*/  BRA `(.L_x_13) ;  /* 0x0000000000147947 */ /* 0x000ff60003800000 */
.L_x_12:
[----:B-1----:R-:W-:Y:S01]  /*0c40*/  ULEA UR37, UR8, 0x2, 0x1 ;  /* 0x0000000208257891 */ /* 0x002fe2000f8e083f */
[----:B------:R-:W-:Y:S11]  /*0c50*/  BRA `(.L_x_13) ;  /* 0x00000000000c7947 */ /* 0x000ff60003800000 */
.L_x_11:
[----:B-1----:R-:W-:Y:S01]  /*0c60*/  ULEA UR37, UR8, 0x1, 0x1 ;  /* 0x0000000108257891 */ /* 0x002fe2000f8e083f */
[----:B------:R-:W-:Y:S11]  /*0c70*/  BRA `(.L_x_13) ;  /* 0x0000000000047947 */ /* 0x000ff60003800000 */
.L_x_10:
[----:B-1----:R-:W-:-:S12]  /*0c80*/  USHF.L.U32 UR37, UR8, 0x1, URZ ;  /* 0x0000000108257899 */ /* 0x002fd8000800063f */
.L_x_13:
[----:B------:R-:W1:Y:S01]  /*0c90*/  LDC R2, c[0x0][0x28c] ;  /* 0x0000a300ff027b82 */ /* 0x000e620000000800 */
[----:B------:R-:W-:Y:S01]  /*0ca0*/  ULOP3.LUT UR9, UR5, 0x1, URZ, 0xfc, !UPT ;  /* 0x0000000105097892 */ /* 0x000fe2000f8efc3f */
[----:B------:R-:W-:Y:S01]  /*0cb0*/  SHF.R.S32.HI R3, RZ, 0x1f, R0 ;  /* 0x0000001fff037819 */ /* 0x000fe20000011400 */
[----:B------:R-:W-:Y:S02]  /*0cc0*/  ULEA UR8, UR8, 0x17f, 0x7 ;  /* 0x0000017f08087891 */ /* 0x000fe4000f8e383f */
[----:B------:R-:W-:Y:S01]  /*0cd0*/  UISETP.NE.AND UP0, UPT, UR9, 0x3, UPT ;  /* 0x000000030900788c */ /* 0x000fe2000bf05270 */
[----:B------:R-:W-:Y:S01]  /*0ce0*/  LEA.HI R3, R3, R0, RZ, 0x7 ;  /* 0x0000000003037211 */ /* 0x000fe200078f38ff */
[----:B------:R-:W-:-:S03]  /*0cf0*/  USHF.R.U32.HI UR8, URZ, 0x8, UR8 ;  /* 0x000000083f087899 */ /* 0x000fc60008011608 */
[----:B------:R-:W-:Y:S02]  /*0d00*/  LOP3.LUT R3, R3, 0xffffff80, RZ, 0xc0, !PT ;  /* 0xffffff8003037812 */ /* 0x000fe400078ec0ff */
[----:B------:R-:W-:Y:S02]  /*0d10*/  PLOP3.LUT P0, PT, PT, PT, UP0, 0x80, 0x0 ;  /* 0x000000000000781c */ /* 0x000fe40003f0f008 */
[----:B------:R-:W-:Y:S02]  /*0d20*/  IADD3 R3, -R3, R0, RZ ;  /* 0x0000000003037210 */ /* 0x000fe40007ffe1ff */
[----:B-1----:R-:W-:-:S04]  /*0d30*/  IADD3 R2, R2, 0xff, RZ ;  /* 0x000000ff02027810 */ /* 0x002fc80007ffe0ff */
[----:B------:R-:W-:-:S04]  /*0d40*/  SHF.R.S32.HI R5, RZ, 0x1f, R2 ;  /* 0x0000001fff057819 */ /* 0x000fc80000011402 */
[----:B------:R-:W-:-:S04]  /*0d50*/  LEA.HI R5, R5, R2, RZ, 0x8 ;  /* 0x0000000205057211 */ /* 0x000fc800078f40ff */
[----:B------:R-:W-:-:S04]  /*0d60*/  SHF.R.S32.HI R5, RZ, 0x8, R5 ;  /* 0x00000008ff057819 */ /* 0x000fc80000011405 */
[----:B------:R-:W-:Y:S01]  /*0d70*/  VIMNMX R8, R5, UR8, PT ;  /* 0x0000000805087c48 */ /* 0x000fe2000bfe0100 */
[----:B------:R-:W-:Y:S06]  /*0d80*/  @!P0 BRA `(.L_x_14) ;  /* 0x0000000000048947 */ /* 0x000fec0003800000 */
[----:B------:R-:W-:Y:S01]  /*0d90*/  BPT.TRAP 0x1 ;  /* 0x000000040000795c */ /* 0x000fe20000300000 */
.L_x_14:
[----:B------:R-:W1:Y:S01]  /*0da0*/  S2UR UR8, SR_CgaCtaId ;  /* 0x00000000000879c3 */ /* 0x000e620000008800 */
[----:B------:R-:W-:Y:S01]  /*0db0*/  UMOV UR38, 0x400 ;  /* 0x0000040000267882 */ /* 0x000fe20000000000 */
[----:B------:R-:W-:Y:S01]  /*0dc0*/  IMAD.U32 R6, RZ, RZ, UR4 ;  /* 0x00000004ff067e24 */ /* 0x000fe2000f8e00ff */
[----:B------:R-:W-:Y:S02]  /*0dd0*/  SHF.R.S32.HI R0, RZ, 0x1f, R3 ;  /* 0x0000001fff007819 */ /* 0x000fe40000011403 */
[----:B------:R-:W-:Y:S02]  /*0de0*/  MOV R7, UR37 ;  /* 0x0000002500077c02 */ /* 0x000fe40008000f00 */
[----:B------:R-:W-:Y:S02]  /*0df0*/  SHF.L.U32 R6, R6, 0x1f, RZ ;  /* 0x0000001f06067819 */ /* 0x000fe400000006ff */
[CC--:B------:R-:W-:Y:S02]  /*0e00*/  LEA.HI R2, R0.reuse, R3.reuse, RZ, 0x2 ;  /* 0x0000000300027211 */ /* 0x0c0fe400078f10ff */
[----:B------:R-:W-:-:S02]  /*0e10*/  LEA.HI R0, R0, R3, RZ, 0x5 ;  /* 0x0000000300007211 */ /* 0x000fc400078f28ff */
[--C-:B------:R-:W-:Y:S02]  /*0e20*/  SHF.R.S32.HI R4, RZ, 0x2, R2.reuse ;  /* 0x00000002ff047819 */ /* 0x100fe40000011402 */
[----:B------:R-:W-:Y:S02]  /*0e30*/  SHF.R.S32.HI R5, RZ, 0x1f, R2 ;  /* 0x0000001fff057819 */ /* 0x000fe40000011402 */
[----:B------:R-:W-:Y:S02]  /*0e40*/  SHF.R.S32.HI R0, RZ, 0x5, R0 ;  /* 0x00000005ff007819 */ /* 0x000fe40000011400 */
[----:B------:R-:W-:Y:S02]  /*0e50*/  LEA.HI R5, R5, R4, RZ, 0x3 ;  /* 0x0000000405057211 */ /* 0x000fe400078f18ff */
[----:B------:R-:W-:Y:S02]  /*0e60*/  LOP3.LUT R2, R2, 0x7ffffffc, RZ, 0xc0, !PT ;  /* 0x7ffffffc02027812 */ /* 0x000fe400078ec0ff */
[----:B------:R-:W-:Y:S01]  /*0e70*/  LOP3.LUT R5, R5, 0xfffffff8, RZ, 0xc0, !PT ;  /* 0xfffffff805057812 */ /* 0x000fe200078ec0ff */
[----:B-1----:R-:W-:Y:S01]  /*0e80*/  ULEA UR38, UR8, UR38, 0x18 ;  /* 0x0000002608267291 */ /* 0x002fe2000f8ec03f */
[----:B------:R-:W-:-:S02]  /*0e90*/  IADD3 R3, R3, -R2, RZ ;  /* 0x8000000203037210 */ /* 0x000fc40007ffe0ff */
[----:B------:R-:W-:Y:S01]  /*0ea0*/  IADD3 R5, R4, -R5, RZ ;  /* 0x8000000504057210 */ /* 0x000fe20007ffe0ff */
[----:B------:R-:W-:-:S04]  /*0eb0*/  ULEA UR8, UR6, UR38, 0x3 ;  /* 0x0000002606087291 */ /* 0x000fc8000f8e183f */
[----:B------:R-:W-:-:S05]  /*0ec0*/  IMAD R0, R0, 0x10, R5 ;  /* 0x0000001000007824 */ /* 0x000fca00078e0205 */
[----:B------:R-:W1:Y:S02]  /*0ed0*/  SYNCS.PHASECHK.TRANS64.TRYWAIT P1, [UR8+0x42050], R6 ;  /* 0x04205006ff0075a7 */ /* 0x000e640008020148 */
[----:B-1----:R-:W-:Y:S05]  /*0ee0*/  @!P1 BRA `(.L_x_15) ;  /* 0x0000013800149947 */ /* 0x002fea0003800000 */
.L_x_103:
[----:B------:R-:W-:Y:S01]  /*0ef0*/  SHF.L.U32 R3, R3, 0x1, RZ ;  /* 0x0000000103037819 */ /* 0x000fe200000006ff */
[----:B------:R-:W-:Y:S01]  /*0f00*/  IMAD R0, R7, 0x40, R0 ;  /* 0x0000004007007824 */ /* 0x000fe200078e0200 */
[----:B------:R-:W-:Y:S06]  /*0f10*/  @!P0 BRA `(.L_x_16) ;  /* 0x0000000000048947 */ /* 0x000fec0003800000 */
[----:B------:R-:W-:Y:S01]  /*0f20*/  BPT.TRAP 0x1 ;  /* 0x000000040000795c */ /* 0x000fe20000300000 */
.L_x_16:
[----:B------:R-:W-:Y:S01]  /*0f30*/  SHF.L.U32 R4, RZ, 0x1f, RZ ;  /* 0x0000001fff047819 */ /* 0x000fe200000006ff */
[----:B------:R-:W-:Y:S01]  /*0f40*/  UIADD3 UR11, UR38, 0x42090, URZ ;  /* 0x00042090260b7890 */ /* 0x000fe2000fffe03f */
[----:B------:R-:W-:Y:S02]  /*0f50*/  ISETP.NE.AND P2, PT, RZ, UR7, PT ;  /* 0x00000007ff007c0c */ /* 0x000fe4000bf45270 */
[----:B------:R-:W2:Y:S02]  /*0f60*/  SYNCS.PHASECHK.TRANS64.TRYWAIT P1, [UR38+0x42000], R4 ;  /* 0x04200004ff0075a7 */ /* 0x000ea40008020166 */
[----:B--2---:R-:W-:Y:S09]  /*0f70*/  @!P1 BRA `(.L_x_17) ;  /* 0x0000013800089947 */ /* 0x004ff20003800000 */
.L_x_104:
[----:B------:R-:W-:Y:S01]  /*0f80*/  ULEA UR32, UR36, UR11, 0x3 ;  /* 0x0000000b24207291 */ /* 0x000fe2000f8e183f */
[----:B------:R-:W-:-:S04]  /*0f90*/  SEL R2, RZ, 0x1, P2 ;  /* 0x00000001ff027807 */ /* 0x000fc80001000000 */
[----:B------:R-:W-:-:S04]  /*0fa0*/  SHF.L.U32 R2, R2, 0x1f, RZ ;  /* 0x0000001f02027819 */ /* 0x000fc800000006ff */
[----:B------:R-:W2:Y:S02]  /*0fb0*/  SYNCS.PHASECHK.TRANS64.TRYWAIT P1, [UR32+-0x8], R2 ;  /* 0xfffff802ff0075a7 */ /* 0x000ea40008020160 */
[----:B--2---:R-:W-:Y:S05]  /*0fc0*/  @!P1 BRA `(.L_x_18) ;  /* 0x00000138000c9947 */ /* 0x004fea0003800000 */
.L_x_105:
[----:B------:R-:W-:Y:S01]  /*0fd0*/  USHF.R.U32.HI UR4, URZ, 0x4, UR38 ;  /* 0x000000043f047899 */ /* 0x000fe20008011626 */
[----:B------:R-:W-:Y:S01]  /*0fe0*/  WARPGROUP.ARRIVE ;  /* 0x00000000000079c5 */ /* 0x000fe20000000000 */
[----:B------:R-:W-:Y:S01]  /*0ff0*/  UIADD3 UR8, UR38, 0x6000, URZ ;  /* 0x0000600026087890 */ /* 0x000fe2000fffe03f */
[C---:B-1----:R-:W-:Y:S01]  /*1000*/  IADD3 R5, R3.reuse, 0x8, RZ ;  /* 0x0000000803057810 */ /* 0x042fe20007ffe0ff */
[----:B------:R-:W-:Y:S01]  /*1010*/  ULOP3.LUT UR4, UR4, 0x3fff, URZ, 0xc0, !UPT ;  /* 0x00003fff04047892 */ /* 0x000fe2000f8ec03f */
[C---:B------:R-:W-:Y:S01]  /*1020*/  IADD3 R7, R3.reuse, 0x9, RZ ;  /* 0x0000000903077810 */ /* 0x040fe20007ffe0ff */
[----:B------:R-:W-:Y:S01]  /*1030*/  USHF.R.U32.HI UR8, URZ, 0x4, UR8 ;  /* 0x000000043f087899 */ /* 0x000fe20008011608 */
[C---:B------:R-:W-:Y:S01]  /*1040*/  ISETP.GE.AND P4, PT, R0.reuse, R5, PT ;  /* 0x000000050000720c */ /* 0x040fe20003f86270 */
[----:B------:R-:W-:Y:S01]  /*1050*/  ULOP3.LUT UR4, UR4, 0x10000, URZ, 0xfc, !UPT ;  /* 0x0001000004047892 */ /* 0x000fe2000f8efc3f */
[C---:B------:R-:W-:Y:S01]  /*1060*/  ISETP.GE.AND P2, PT, R0.reuse, R3, PT ;  /* 0x000000030000720c */ /* 0x040fe20003f46270 */
[----:B------:R-:W-:Y:S01]  /*1070*/  ULOP3.LUT UR10, UR8, 0x3fff, URZ, 0xc0, !UPT ;  /* 0x00003fff080a7892 */ /* 0x000fe2000f8ec03f */
[C---:B------:R-:W-:Y:S01]  /*1080*/  ISETP.GE.AND P6, PT, R0.reuse, R7, PT ;  /* 0x000000070000720c */ /* 0x040fe20003fc6270 */
[----:B------:R-:W-:Y:S01]  /*1090*/  UIMAD UR8, UR6, 0x300, UR4 ;  /* 0x00000300060878a4 */ /* 0x000fe2000f8e0204 */
[C---:B------:R-:W-:Y:S01]  /*10a0*/  ISETP.GT.AND P1, PT, R0.reuse, R3, PT ;  /* 0x000000030000720c */ /* 0x040fe20003f24270 */
[----:B------:R-:W-:Y:S01]  /*10b0*/  ULOP3.LUT UR4, UR10, 0x10000, URZ, 0xfc, !UPT ;  /* 0x000100000a047892 */ /* 0x000fe2000f8efc3f */
[C---:B------:R-:W-:Y:S01]  /*10c0*/  IADD3 R5, R3.reuse, 0x18, RZ ;  /* 0x0000001803057810 */ /* 0x040fe20007ffe0ff */
[----:B------:R-:W-:Y:S01]  /*10d0*/  UMOV UR9, 0x80000020 ;  /* 0x8000002000097882 */ /* 0x000fe20000000000 */
[----:B------:R-:W-:Y:S01]  /*10e0*/  UMOV UR15, 0x80000020 ;  /* 0x80000020000f7882 */ /* 0x000fe20000000000 */
[----:B------:R-:W-:Y:S01]  /*10f0*/  UMOV UR13, UR9 ;  /* 0x00000009000d7c82 */ /* 0x000fe20008000000 */
[----:B------:R-:W-:Y:S01]  /*1100*/  UMOV UR12, UR8 ;  /* 0x00000008000c7c82 */ /* 0x000fe20008000000 */
[----:B------:R-:W-:Y:S01]  /*1110*/  UIADD3 UR16, UR8, 0x100, URZ ;  /* 0x0000010008107890 */ /* 0x000fe2000fffe03f */
[C---:B------:R-:W-:Y:S01]  /*1120*/  IADD3 R7, R3.reuse, 0x19, RZ ;  /* 0x0000001903077810 */ /* 0x040fe20007ffe0ff */
[----:B------:R-:W-:Y:S01]  /*1130*/  UMOV UR14, UR4 ;  /* 0x00000004000e7c82 */ /* 0x000fe20008000000 */
[----:B------:R-:W-:Y:S01]  /*1140*/  UIADD3 UR18, UR4, 0x400, URZ ;  /* 0x0000040004127890 */ /* 0x000fe2000fffe03f */
[----:B------:R-:W-:Y:S01]  /*1150*/  HGMMA.64x256x16.F32.BF16 R24, gdesc[UR12], RZ, !UPT, gsb0 ;  /* 0x03e000000c1879f0 */ /* 0x000fe2000c0018ff */
[----:B------:R-:W-:Y:S01]  /*1160*/  UIADD3 UR12, UR8, 0x2, URZ ;  /* 0x00000002080c7890 */ /* 0x000fe2000fffe03f */
[C---:B------:R-:W-:Y:S01]  /*1170*/  VIADD R9, R3.reuse, 0x10 ;  /* 0x0000001003097836 */ /* 0x040fe20000000000 */
[----:B------:R-:W-:Y:S01]  /*1180*/  UIADD3 UR14, UR4, 0x2, URZ ;  /* 0x00000002040e7890 */ /* 0x000fe2000fffe03f */
[----:B------:R-:W-:Y:S01]  /*1190*/  IADD3 R11, R3, 0x11, RZ ;  /* 0x00000011030b7810 */ /* 0x000fe20007ffe0ff */
[----:B------:R-:W-:Y:S01]  /*11a0*/  UMOV UR13, 0x80000020 ;  /* 0x80000020000d7882 */ /* 0x000fe20000000000 */
[----:B------:R-:W-:Y:S01]  /*11b0*/  UMOV UR15, 0x80000020 ;  /* 0x80000020000f7882 */ /* 0x000fe20000000000 */
[----:B------:R-:W-:Y:S01]  /*11c0*/  UMOV UR17, 0x80000020 ;  /* 0x8000002000117882 */ /* 0x000fe20000000000 */
[----:B------:R-:W-:Y:S01]  /*11d0*/  UMOV UR19, 0x80000020 ;  /* 0x8000002000137882 */ /* 0x000fe20000000000 */
[----:B------:R-:W-:Y:S01]  /*11e0*/  UIADD3 UR20, UR8, 0x102, URZ ;  /* 0x0000010208147890 */ /* 0x000fe2000fffe03f */
[C---:B------:R-:W-:Y:S01]  /*11f0*/  ISETP.GE.AND P5, PT, R0.reuse, R9, PT ;  /* 0x000000090000720c */ /* 0x040fe20003fa6270 */
[----:B------:R-:W-:Y:S01]  /*1200*/  UIADD3 UR22, UR4, 0x402, URZ ;  /* 0x0000040204167890 */ /* 0x000fe2000fffe03f */
[C---:B------:R-:W-:Y:S01]  /*1210*/  ISETP.GE.AND P3, PT, R0.reuse, R11, PT ;  /* 0x0000000b0000720c */ /* 0x040fe20003f66270 */
[----:B------:R-:W-:Y:S01]  /*1220*/  UMOV UR21, 0x80000020 ;  /* 0x8000002000157882 */ /* 0x000fe20000000000 */
[----:B------:R-:W-:Y:S01]  /*1230*/  UMOV UR23, 0x80000020 ;  /* 0x8000002000177882 */ /* 0x000fe20000000000 */
[----:B------:R-:W-:Y:S01]  /*1240*/  UIADD3 UR24, UR8, 0x200, URZ ;  /* 0x0000020008187890 */ /* 0x000fe2000fffe03f */
[----:B------:R-:W-:Y:S01]  /*1250*/  VIADD R2, R0, 0x8 ;  /* 0x0000000800027836 */ /* 0x000fe20000000000 */
[----:B------:R-:W-:Y:S01]  /*1260*/  UIADD3 UR26, UR4, 0x800, URZ ;  /* 0x00000800041a7890 */ /* 0x000fe2000fffe03f */
[----:B------:R-:W-:Y:S01]  /*1270*/  UMOV UR25, 0x80000020 ;  /* 0x8000002000197882 */ /* 0x000fe20000000000 */
[----:B------:R-:W-:Y:S01]  /*1280*/  UMOV UR27, 0x80000020 ;  /* 0x80000020001b7882 */ /* 0x000fe20000000000 */
[----:B------:R-:W-:-:S02]  /*1290*/  UIADD3 UR28, UR8, 0x202, URZ ;  /* 0x00000202081c7890 */ /* 0x000fc4000fffe03f */
[----:B------:R-:W-:Y:S01]  /*12a0*/  UIADD3 UR30, UR4, 0x802, URZ ;  /* 0x00000802041e7890 */ /* 0x000fe2000fffe03f */
[----:B------:R-:W-:Y:S01]  /*12b0*/  UMOV UR29, 0x80000020 ;  /* 0x80000020001d7882 */ /* 0x000fe20000000000 */
[----:B------:R-:W-:Y:S01]  /*12c0*/  UMOV UR31, 0x80000020 ;  /* 0x80000020001f7882 */ /* 0x000fe20000000000 */
[----:B------:R-:W-:Y:S01]  /*12d0*/  ULDC UR6, c[0x0][0x604] ;  /* 0x0001810000067ab9 */ /* 0x000fe20000000800 */
[----:B------:R-:W-:-:S04]  /*12e0*/  USHF.L.U32 UR7, UR7, 0x3, URZ ;  /* 0x0000000307077899 */ /* 0x000fc8000800063f */
[----:B------:R-:W-:Y:S01]  /*12f0*/  ULOP3.LUT UR7, UR7, 0x8, URZ, 0xc, !UPT ;  /* 0x0000000807077892 */ /* 0x000fe2000f8e0c3f */
[----:B------:R-:W-:Y:S02]  /*1300*/  WARPGROUP.DEPBAR.LE gsb0, 0x0 ;  /* 0x00008000000079c5 */ /* 0x000fe40000010000 */
[----:B------:R-:W-:-:S06]  /*1310*/  WARPGROUP.ARRIVE ;  /* 0x00000000000079c5 */ /* 0x000fcc0000000000 */
[----:B------:R-:W-:Y:S01]  /*1320*/  HGMMA.64x256x16.F32.BF16 R24, gdesc[UR12], R24, gsb0 ;  /* 0x03e000000c1879f0 */ /* 0x000fe20008001818 */
[----:B------:R-:W-:Y:S01]  /*1330*/  ULDC UR14, c[0x0][0x604] ;  /* 0x00018100000e7ab9 */ /* 0x000fe20000000800 */
[----:B------:R-:W-:Y:S01]  /*1340*/  ULDC UR15, c[0x0][0x604] ;  /* 0x00018100000f7ab9 */ /* 0x000fe20000000800 */
[----:B------:R-:W-:Y:S02]  /*1350*/  WARPGROUP.DEPBAR.LE gsb0, 0x0 ;  /* 0x00008000000079c5 */ /* 0x000fe40000010000 */
[----:B------:R-:W-:-:S15]  /*1360*/  WARPGROUP.ARRIVE ;  /* 0x00000000000079c5 */ /* 0x000fde0000000000 */
[----:B------:R-:W-:-:S08]  /*1370*/  NOP ;  /* 0x0000000000007918 */ /* 0x000fd00000000000 */
        /* <DEDUP_REMOVED lines=18> */
[----:B------:R-:W-:Y:S03]  /*14a0*/  HGMMA.64x256x16.F32.BF16 R24, gdesc[UR28], R24, gsb0 ;  /* 0x03e000001c1879f0 */ /* 0x000fe60008001818 */
[----:B------:R-:W-:Y:S02]  /*14b0*/  WARPGROUP.DEPBAR.LE gsb0, 0x0 ;  /* 0x00008000000079c5 */ /* 0x000fe40000010000 */
[----:B------:R-:W-:Y:S02]  /*14c0*/  FSEL R24, R24, -INF , P2 ;  /* 0xff80000018187808 */ /* 0x000fe40001000000 */
[----:B------:R-:W-:Y:S02]  /*14d0*/  FSEL R30, R30, -INF , P2 ;  /* 0xff8000001e1e7808 */ /* 0x000fe40001000000 */
[----:B------:R-:W-:Y:S01]  /*14e0*/  ISETP.GE.AND P2, PT, R0, R5, PT ;  /* 0x000000050000720c */ /* 0x000fe20003f46270 */
[----:B------:R-:W-:Y:S01]  /*14f0*/  VIADD R5, R3, 0x20 ;  /* 0x0000002003057836 */ /* 0x000fe20000000000 */
[----:B------:R-:W-:-:S02]  /*1500*/  FSEL R25, R25, -INF , P1 ;  /* 0xff80000019197808 */ /* 0x000fc40000800000 */
[----:B------:R-:W-:Y:S02]  /*1510*/  FSEL R31, R31, -INF , P1 ;  /* 0xff8000001f1f7808 */ /* 0x000fe40000800000 */
[----:B------:R-:W-:Y:S02]  /*1520*/  ISETP.GE.AND P1, PT, R0, R7, PT ;  /* 0x000000070000720c */ /* 0x000fe40003f26270 */
[----:B------:R-:W-:Y:S02]  /*1530*/  IADD3 R7, R3, 0x21, RZ ;  /* 0x0000002103077810 */ /* 0x000fe40007ffe0ff */
[----:B------:R-:W-:Y:S02]  /*1540*/  FSEL R28, R28, -INF , P4 ;  /* 0xff8000001c1c7808 */ /* 0x000fe40002000000 */
[----:B------:R-:W-:Y:S02]  /*1550*/  FSEL R34, R34, -INF , P4 ;  /* 0xff80000022227808 */ /* 0x000fe40002000000 */
[----:B------:R-:W-:-:S02]  /*1560*/  FSEL R29, R29, -INF , P6 ;  /* 0xff8000001d1d7808 */ /* 0x000fc40003000000 */
[----:B------:R-:W-:Y:S02]  /*1570*/  FSEL R35, R35, -INF , P6 ;  /* 0xff80000023237808 */ /* 0x000fe40003000000 */
[C---:B------:R-:W-:Y:S02]  /*1580*/  ISETP.GE.AND P4, PT, R0.reuse, R5, PT ;  /* 0x000000050000720c */ /* 0x040fe40003f86270 */
[----:B------:R-:W-:Y:S02]  /*1590*/  ISETP.GE.AND P6, PT, R0, R7, PT ;  /* 0x000000070000720c */ /* 0x000fe40003fc6270 */
[C---:B------:R-:W-:Y:S02]  /*15a0*/  IADD3 R5, R3.reuse, 0x28, RZ ;  /* 0x0000002803057810 */ /* 0x040fe40007ffe0ff */
[----:B------:R-:W-:Y:S02]  /*15b0*/  IADD3 R7, R3, 0x29, RZ ;  /* 0x0000002903077810 */ /* 0x000fe40007ffe0ff */
[----:B------:R-:W-:-:S02]  /*15c0*/  FSEL R32, R32, -INF , P5 ;  /* 0xff80000020207808 */ /* 0x000fc40002800000 */
[----:B------:R-:W-:Y:S02]  /*15d0*/  FSEL R38, R38, -INF , P5 ;  /* 0xff80000026267808 */ /* 0x000fe40002800000 */
[----:B------:R-:W-:Y:S02]  /*15e0*/  FSEL R33, R33, -INF , P3 ;  /* 0xff80000021217808 */ /* 0x000fe40001800000 */
[----:B------:R-:W-:Y:S02]  /*15f0*/  FSEL R39, R39, -INF , P3 ;  /* 0xff80000027277808 */ /* 0x000fe40001800000 */
[C---:B------:R-:W-:Y:S01]  /*1600*/  ISETP.GE.AND P5, PT, R0.reuse, R5, PT ;  /* 0x000000050000720c */ /* 0x040fe20003fa6270 */
[C---:B------:R-:W-:Y:S01]  /*1610*/  VIADD R5, R3.reuse, 0x30 ;  /* 0x0000003003057836 */ /* 0x040fe20000000000 */
[----:B------:R-:W-:Y:S02]  /*1620*/  ISETP.GE.AND P3, PT, R0, R7, PT ;  /* 0x000000070000720c */ /* 0x000fe40003f66270 */
[----:B------:R-:W-:-:S02]  /*1630*/  IADD3 R7, R3, 0x31, RZ ;  /* 0x0000003103077810 */ /* 0x000fc40007ffe0ff */
[----:B------:R-:W-:Y:S02]  /*1640*/  FSEL R37, R37, -INF , P1 ;  /* 0xff80000025257808 */ /* 0x000fe40000800000 */
[----:B------:R-:W-:Y:S02]  /*1650*/  FSEL R43, R43, -INF , P1 ;  /* 0xff8000002b2b7808 */ /* 0x000fe40000800000 */
[----:B------:R-:W-:Y:S02]  /*1660*/  FSEL R36, R36, -INF , P2 ;  /* 0xff80000024247808 */ /* 0x000fe40001000000 */
[----:B------:R-:W-:Y:S02]  /*1670*/  FSEL R42, R42, -INF , P2 ;  /* 0xff8000002a2a7808 */ /* 0x000fe40001000000 */
[C---:B------:R-:W-:Y:S02]  /*1680*/  ISETP.GE.AND P1, PT, R0.reuse, R7, PT ;  /* 0x000000070000720c */ /* 0x040fe40003f26270 */
[----:B------:R-:W-:-:S02]  /*1690*/  ISETP.GE.AND P2, PT, R0, R5, PT ;  /* 0x000000050000720c */ /* 0x000fc40003f46270 */
[C---:B------:R-:W-:Y:S02]  /*16a0*/  IADD3 R7, R3.reuse, 0x39, RZ ;  /* 0x0000003903077810 */ /* 0x040fe40007ffe0ff */
[----:B------:R-:W-:Y:S02]  /*16b0*/  IADD3 R5, R3, 0x38, RZ ;  /* 0x0000003803057810 */ /* 0x000fe40007ffe0ff */
[----:B------:R-:W-:Y:S02]  /*16c0*/  FSEL R41, R41, -INF , P6 ;  /* 0xff80000029297808 */ /* 0x000fe40003000000 */
[----:B------:R-:W-:Y:S02]  /*16d0*/  FSEL R47, R47, -INF , P6 ;  /* 0xff8000002f2f7808 */ /* 0x000fe40003000000 */
[----:B------:R-:W-:Y:S02]  /*16e0*/  FSEL R40, R40, -INF , P4 ;  /* 0xff80000028287808 */ /* 0x000fe40002000000 */
[----:B------:R-:W-:-:S02]  /*16f0*/  FSEL R46, R46, -INF , P4 ;  /* 0xff8000002e2e7808 */ /* 0x000fc40002000000 */
[C---:B------:R-:W-:Y:S02]  /*1700*/  ISETP.GE.AND P6, PT, R0.reuse, R7, PT ;  /* 0x000000070000720c */ /* 0x040fe40003fc6270 */
[C---:B------:R-:W-:Y:S01]  /*1710*/  ISETP.GE.AND P4, PT, R0.reuse, R5, PT ;  /* 0x000000050000720c */ /* 0x040fe20003f86270 */
[C---:B------:R-:W-:Y:S01]  /*1720*/  VIADD R5, R3.reuse, 0x40 ;  /* 0x0000004003057836 */ /* 0x040fe20000000000 */
[----:B------:R-:W-:Y:S02]  /*1730*/  IADD3 R7, R3, 0x41, RZ ;  /* 0x0000004103077810 */ /* 0x000fe40007ffe0ff */
[----:B------:R-:W-:Y:S02]  /*1740*/  FSEL R45, R45, -INF , P3 ;  /* 0xff8000002d2d7808 */ /* 0x000fe40001800000 */
[----:B------:R-:W-:Y:S02]  /*1750*/  FSEL R51, R51, -INF , P3 ;  /* 0xff80000033337808 */ /* 0x000fe40001800000 */
[----:B------:R-:W-:-:S02]  /*1760*/  ISETP.GE.AND P3, PT, R0, R7, PT ;  /* 0x000000070000720c */ /* 0x000fc40003f66270 */
[----:B------:R-:W-:Y:S02]  /*1770*/  FSEL R44, R44, -INF , P5 ;  /* 0xff8000002c2c7808 */ /* 0x000fe40002800000 */
[----:B------:R-:W-:Y:S02]  /*1780*/  FSEL R50, R50, -INF , P5 ;  /* 0xff80000032327808 */ /* 0x000fe40002800000 */
[C---:B------:R-:W-:Y:S02]  /*1790*/  IADD3 R7, R3.reuse, 0x49, RZ ;  /* 0x0000004903077810 */ /* 0x040fe40007ffe0ff */
[----:B------:R-:W-:Y:S02]  /*17a0*/  ISETP.GE.AND P5, PT, R0, R5, PT ;  /* 0x000000050000720c */ /* 0x000fe40003fa6270 */
[----:B------:R-:W-:Y:S02]  /*17b0*/  IADD3 R5, R3, 0x48, RZ ;  /* 0x0000004803057810 */ /* 0x000fe40007ffe0ff */
[----:B------:R-:W-:-:S02]  /*17c0*/  FSEL R49, R49, -INF , P1 ;  /* 0xff80000031317808 */ /* 0x000fc40000800000 */
[----:B------:R-:W-:Y:S02]  /*17d0*/  FSEL R55, R55, -INF , P1 ;  /* 0xff80000037377808 */ /* 0x000fe40000800000 */
[----:B------:R-:W-:Y:S02]  /*17e0*/  ISETP.GE.AND P1, PT, R0, R7, PT ;  /* 0x000000070000720c */ /* 0x000fe40003f26270 */
[----:B------:R-:W-:Y:S02]  /*17f0*/  FSEL R48, R48, -INF , P2 ;  /* 0xff80000030307808 */ /* 0x000fe40001000000 */
[----:B------:R-:W-:Y:S02]  /*1800*/  FSEL R54, R54, -INF , P2 ;  /* 0xff80000036367808 */ /* 0x000fe40001000000 */
[C---:B------:R-:W-:Y:S02]  /*1810*/  IADD3 R7, R3.reuse, 0x51, RZ ;  /* 0x0000005103077810 */ /* 0x040fe40007ffe0ff */
        /* <DEDUP_REMOVED lines=8> */
[----:B------:R-:W-:-:S02]  /*18a0*/  ISETP.GE.AND P4, PT, R0, R5, PT ;  /* 0x000000050000720c */ /* 0x000fc40003f86270 */
[----:B------:R-:W-:Y:S02]  /*18b0*/  IADD3 R5, R3, 0x58, RZ ;  /* 0x0000005803057810 */ /* 0x000fe40007ffe0ff */
[----:B------:R-:W-:Y:S02]  /*18c0*/  FSEL R57, R57, -INF , P3 ;  /* 0xff80000039397808 */ /* 0x000fe40001800000 */
[----:B------:R-:W-:Y:S02]  /*18d0*/  FSEL R63, R63, -INF , P3 ;  /* 0xff8000003f3f7808 */ /* 0x000fe40001800000 */
[----:B------:R-:W-:Y:S02]  /*18e0*/  ISETP.GE.AND P3, PT, R0, R7, PT ;  /* 0x000000070000720c */ /* 0x000fe40003f66270 */
[----:B------:R-:W-:Y:S02]  /*18f0*/  IADD3 R7, R3, 0x61, RZ ;  /* 0x0000006103077810 */ /* 0x000fe40007ffe0ff */
[----:B------:R-:W-:-:S02]  /*1900*/  FSEL R56, R56, -INF , P5 ;  /* 0xff80000038387808 */ /* 0x000fc40002800000 */
[----:B------:R-:W-:Y:S02]  /*1910*/  FSEL R62, R62, -INF , P5 ;  /* 0xff8000003e3e7808 */ /* 0x000fe40002800000 */
[C---:B------:R-:W-:Y:S01]  /*1920*/  ISETP.GE.AND P5, PT, R0.reuse, R5, PT ;  /* 0x000000050000720c */ /* 0x040fe20003fa6270 */
[----:B------:R-:W-:Y:S01]  /*1930*/  VIADD R5, R3, 0x60 ;  /* 0x0000006003057836 */ /* 0x000fe20000000000 */
[----:B------:R-:W-:Y:S02]  /*1940*/  FSEL R61, R61, -INF , P1 ;  /* 0xff8000003d3d7808 */ /* 0x000fe40000800000 */
[----:B------:R-:W-:Y:S02]  /*1950*/  FSEL R67, R67, -INF , P1 ;  /* 0xff80000043437808 */ /* 0x000fe40000800000 */
[----:B------:R-:W-:Y:S02]  /*1960*/  ISETP.GE.AND P1, PT, R0, R7, PT ;  /* 0x000000070000720c */ /* 0x000fe40003f26270 */
[----:B------:R-:W-:-:S02]  /*1970*/  IADD3 R7, R3, 0x69, RZ ;  /* 0x0000006903077810 */ /* 0x000fc40007ffe0ff */
[----:B------:R-:W-:Y:S02]  /*1980*/  FSEL R68, R68, -INF , P5 ;  /* 0xff80000044447808 */ /* 0x000fe40002800000 */
[----:B------:R-:W-:Y:S02]  /*1990*/  FSEL R74, R74, -INF , P5 ;  /* 0xff8000004a4a7808 */ /* 0x000fe40002800000 */
[----:B------:R-:W-:Y:S02]  /*19a0*/  FSEL R69, R69, -INF , P3 ;  /* 0xff80000045457808 */ /* 0x000fe40001800000 */
[----:B------:R-:W-:Y:S02]  /*19b0*/  FSEL R75, R75, -INF , P3 ;  /* 0xff8000004b4b7808 */ /* 0x000fe40001800000 */
[CC--:B------:R-:W-:Y:S02]  /*19c0*/  ISETP.GE.AND P5, PT, R2.reuse, R3.reuse, PT ;  /* 0x000000030200720c */ /* 0x0c0fe40003fa6270 */
[----:B------:R-:W-:-:S02]  /*19d0*/  ISETP.GT.AND P3, PT, R2, R3, PT ;  /* 0x000000030200720c */ /* 0x000fc40003f64270 */
[----:B------:R-:W-:Y:S02]  /*19e0*/  FSEL R65, R65, -INF , P6 ;  /* 0xff80000041417808 */ /* 0x000fe40003000000 */
[----:B------:R-:W-:Y:S02]  /*19f0*/  FSEL R71, R71, -INF , P6 ;  /* 0xff80000047477808 */ /* 0x000fe40003000000 */
[----:B------:R-:W-:Y:S02]  /*1a00*/  ISETP.GE.AND P6, PT, R0, R7, PT ;  /* 0x000000070000720c */ /* 0x000fe40003fc6270 */
[----:B------:R-:W-:Y:S02]  /*1a10*/  IADD3 R7, R3, 0x71, RZ ;  /* 0x0000007103077810 */ /* 0x000fe40007ffe0ff */
[----:B------:R-:W-:Y:S02]  /*1a20*/  FSEL R26, R26, -INF , P5 ;  /* 0xff8000001a1a7808 */ /* 0x000fe40002800000 */
[----:B------:R-:W-:-:S02]  /*1a30*/  FSEL R27, R27, -INF , P3 ;  /* 0xff8000001b1b7808 */ /* 0x000fc40001800000 */
[----:B------:R-:W-:Y:S02]  /*1a40*/  ISETP.GE.AND P3, PT, R0, R7, PT ;  /* 0x000000070000720c */ /* 0x000fe40003f66270 */
[----:B------:R-:W-:Y:S02]  /*1a50*/  FMNMX R7, R26, R27, !PT ;  /* 0x0000001b1a077209 */ /* 0x000fe40007800000 */
[----:B------:R-:W-:Y:S02]  /*1a60*/  FSEL R60, R60, -INF , P2 ;  /* 0xff8000003c3c7808 */ /* 0x000fe40001000000 */
[----:B------:R-:W-:Y:S02]  /*1a70*/  FMNMX R6, R30, R7, !PT ;  /* 0x000000071e067209 */ /* 0x000fe40007800000 */
[----:B------:R-:W-:Y:S02]  /*1a80*/  FSEL R66, R66, -INF , P2 ;  /* 0xff80000042427808 */ /* 0x000fe40001000000 */
[----:B------:R-:W-:-:S02]  /*1a90*/  FMNMX R7, R31, R6, !PT ;  /* 0x000000061f077209 */ /* 0x000fc40007800000 */
[----:B------:R-:W-:Y:S02]  /*1aa0*/  ISETP.GE.AND P2, PT, R0, R5, PT ;  /* 0x000000050000720c */ /* 0x000fe40003f46270 */
[----:B------:R-:W-:Y:S02]  /*1ab0*/  FMNMX R6, R34, R7, !PT ;  /* 0x0000000722067209 */ /* 0x000fe40007800000 */
[----:B------:R-:W-:Y:S02]  /*1ac0*/  IADD3 R5, R3, 0x68, RZ ;  /* 0x0000006803057810 */ /* 0x000fe40007ffe0ff */
[----:B------:R-:W-:Y:S02]  /*1ad0*/  FMNMX R7, R35, R6, !PT ;  /* 0x0000000623077209 */ /* 0x000fe40007800000 */
[----:B------:R-:W-:Y:S02]  /*1ae0*/  FSEL R64, R64, -INF , P4 ;  /* 0xff80000040407808 */ /* 0x000fe40002000000 */
[----:B------:R-:W-:-:S02]  /*1af0*/  FMNMX R10, R38, R7, !PT ;  /* 0x00000007260a7209 */ /* 0x000fc40007800000 */
[----:B------:R-:W-:Y:S02]  /*1b00*/  FSEL R70, R70, -INF , P4 ;  /* 0xff80000046467808 */ /* 0x000fe40002000000 */
[----:B------:R-:W-:Y:S02]  /*1b10*/  FMNMX R7, R39, R10, !PT ;  /* 0x0000000a27077209 */ /* 0x000fe40007800000 */
[----:B------:R-:W-:Y:S02]  /*1b20*/  ISETP.GE.AND P4, PT, R0, R5, PT ;  /* 0x000000050000720c */ /* 0x000fe40003f86270 */
[----:B------:R-:W-:Y:S02]  /*1b30*/  FMNMX R10, R42, R7, !PT ;  /* 0x000000072a0a7209 */ /* 0x000fe40007800000 */
[----:B------:R-:W-:Y:S02]  /*1b40*/  IADD3 R5, R3, 0x70, RZ ;  /* 0x0000007003057810 */ /* 0x000fe40007ffe0ff */
[----:B------:R-:W-:-:S02]  /*1b50*/  FMNMX R7, R43, R10, !PT ;  /* 0x0000000a2b077209 */ /* 0x000fc40007800000 */
[----:B------:R-:W-:Y:S02]  /*1b60*/  ISETP.GE.AND P5, PT, R0, R5, PT ;  /* 0x000000050000720c */ /* 0x000fe40003fa6270 */
[----:B------:R-:W-:Y:S02]  /*1b70*/  FMNMX R12, R46, R7, !PT ;  /* 0x000000072e0c7209 */ /* 0x000fe40007800000 */
[----:B------:R-:W-:Y:S02]  /*1b80*/  IADD3 R5, R3, 0x78, RZ ;  /* 0x0000007803057810 */ /* 0x000fe40007ffe0ff */
[----:B------:R-:W-:Y:S02]  /*1b90*/  FMNMX R7, R47, R12, !PT ;  /* 0x0000000c2f077209 */ /* 0x000fe40007800000 */
[----:B------:R-:W-:Y:S02]  /*1ba0*/  FSEL R72, R72, -INF , P2 ;  /* 0xff80000048487808 */ /* 0x000fe40001000000 */
[----:B------:R-:W-:-:S02]  /*1bb0*/  FMNMX R12, R50, R7, !PT ;  /* 0x00000007320c7209 */ /* 0x000fc40007800000 */
[----:B------:R-:W-:Y:S02]  /*1bc0*/  FMNMX R7, R24, R25, !PT ;  /* 0x0000001918077209 */ /* 0x000fe40007800000 */
[----:B------:R-:W-:Y:S02]  /*1bd0*/  FMNMX R9, R51, R12, !PT ;  /* 0x0000000c33097209 */ /* 0x000fe40007800000 */
[----:B------:R-:W-:Y:S02]  /*1be0*/  FMNMX R12, R28, R7, !PT ;  /* 0x000000071c0c7209 */ /* 0x000fe40007800000 */
[----:B------:R-:W-:Y:S02]  /*1bf0*/  FMNMX R14, R54, R9, !PT ;  /* 0x00000009360e7209 */ /* 0x000fe40007800000 */
[----:B------:R-:W-:Y:S02]  /*1c00*/  FMNMX R7, R29, R12, !PT ;  /* 0x0000000c1d077209 */ /* 0x000fe40007800000 */
        /* <DEDUP_REMOVED lines=11> */
[----:B------:R-:W-:Y:S02]  /*1cc0*/  FSEL R78, R78, -INF , P2 ;  /* 0xff8000004e4e7808 */ /* 0x000fe40001000000 */
[----:B------:R-:W-:Y:S01]  /*1cd0*/  ISETP.GE.AND P2, PT, R0, R5, PT ;  /* 0x000000050000720c */ /* 0x000fe20003f46270 */
[----:B------:R-:W-:Y:S01]  /*1ce0*/  VIADD R5, R3, 0x79 ;  /* 0x0000007903057836 */ /* 0x000fe20000000000 */
[----:B------:R-:W-:-:S02]  /*1cf0*/  FMNMX R7, R41, R12, !PT ;  /* 0x0000000c29077209 */ /* 0x000fc40007800000 */
[----:B------:R-:W-:Y:S02]  /*1d00*/  FMNMX R9, R67, R14, !PT ;  /* 0x0000000e43097209 */ /* 0x000fe40007800000 */
[----:B------:R-:W-:Y:S02]  /*1d10*/  FSEL R73, R73, -INF , P1 ;  /* 0xff80000049497808 */ /* 0x000fe40000800000 */
[----:B------:R-:W-:Y:S02]  /*1d20*/  FSEL R79, R79, -INF , P1 ;  /* 0xff8000004f4f7808 */ /* 0x000fe40000800000 */
[----:B------:R-:W-:Y:S02]  /*1d30*/  FMNMX R12, R44, R7, !PT ;  /* 0x000000072c0c7209 */ /* 0x000fe40007800000 */
[----:B------:R-:W-:Y:S02]  /*1d40*/  FMNMX R14, R70, R9, !PT ;  /* 0x00000009460e7209 */ /* 0x000fe40007800000 */
[----:B------:R-:W-:-:S02]  /*1d50*/  ISETP.GE.AND P1, PT, R0, R5, PT ;  /* 0x000000050000720c */ /* 0x000fc40003f26270 */
[----:B------:R-:W-:Y:S02]  /*1d60*/  IADD3 R5, R3, 0x80, RZ ;  /* 0x0000008003057810 */ /* 0x000fe40007ffe0ff */
[----:B------:R-:W-:Y:S02]  /*1d70*/  FMNMX R7, R45, R12, !PT ;  /* 0x0000000c2d077209 */ /* 0x000fe40007800000 */
[----:B------:R-:W-:Y:S02]  /*1d80*/  FMNMX R9, R71, R14, !PT ;  /* 0x0000000e47097209 */ /* 0x000fe40007800000 */
[----:B------:R-:W-:Y:S02]  /*1d90*/  FSEL R76, R76, -INF , P4 ;  /* 0xff8000004c4c7808 */ /* 0x000fe40002000000 */
[----:B------:R-:W-:Y:S02]  /*1da0*/  FSEL R82, R82, -INF , P4 ;  /* 0xff80000052527808 */ /* 0x000fe40002000000 */
        /* <DEDUP_REMOVED lines=12> */
[----:B------:R-:W-:Y:S01]  /*1e70*/  ISETP.GE.AND P5, PT, R0, R5, PT ;  /* 0x000000050000720c */ /* 0x000fe20003fa6270 */
[----:B------:R-:W-:Y:S01]  /*1e80*/  VIADD R5, R3, 0x89 ;  /* 0x0000008903057836 */ /* 0x000fe20000000000 */
[----:B------:R-:W-:-:S02]  /*1e90*/  FMNMX R12, R52, R7, !PT ;  /* 0x00000007340c7209 */ /* 0x000fc40007800000 */
[----:B------:R-:W-:Y:S02]  /*1ea0*/  FMNMX R14, R78, R9, !PT ;  /* 0x000000094e0e7209 */ /* 0x000fe40007800000 */
        /* <DEDUP_REMOVED lines=17> */
[----:B------:R-:W-:Y:S02]  /*1fc0*/  FMNMX R12, R60, R7, !PT ;  /* 0x000000073c0c7209 */ /* 0x000fe40007800000 */
[----:B------:R-:W-:Y:S02]  /*1fd0*/  FMNMX R14, R86, R9, !PT ;  /* 0x00000009560e7209 */ /* 0x000fe40007800000 */
[----:B------:R-:W-:Y:S02]  /*1fe0*/  IADD3 R5, R3, 0x98, RZ ;  /* 0x0000009803057810 */ /* 0x000fe40007ffe0ff */
[----:B------:R-:W-:Y:S02]  /*1ff0*/  FSEL R88, R88, -INF , P4 ;  /* 0xff80000058587808 */ /* 0x000fe40002000000 */
[----:B------:R-:W-:Y:S02]  /*2000*/  FSEL R94, R94, -INF , P4 ;  /* 0xff8000005e5e7808 */ /* 0x000fe40002000000 */
[----:B------:R-:W-:-:S02]  /*2010*/  FMNMX R7, R61, R12, !PT ;  /* 0x0000000c3d077209 */ /* 0x000fc40007800000 */
[----:B------:R-:W-:Y:S02]  /*2020*/  FMNMX R9, R87, R14, !PT ;  /* 0x0000000e57097209 */ /* 0x000fe40007800000 */
[----:B------:R-:W-:Y:S01]  /*2030*/  ISETP.GE.AND P4, PT, R0, R5, PT ;  /* 0x000000050000720c */ /* 0x000fe20003f86270 */
[----:B------:R-:W-:Y:S01]  /*2040*/  VIADD R5, R3, 0x99 ;  /* 0x0000009903057836 */ /* 0x000fe20000000000 */
[----:B------:R-:W-:Y:S02]  /*2050*/  FMNMX R12, R64, R7, !PT ;  /* 0x00000007400c7209 */ /* 0x000fe40007800000 */
[----:B------:R-:W-:Y:S02]  /*2060*/  FMNMX R9, R90, R9, !PT ;  /* 0x000000095a097209 */ /* 0x000fe40007800000 */
[----:B------:R-:W-:Y:S02]  /*2070*/  FSEL R89, R89, -INF , P6 ;  /* 0xff80000059597808 */ /* 0x000fe40003000000 */
[----:B------:R-:W-:-:S02]  /*2080*/  FSEL R95, R95, -INF , P6 ;  /* 0xff8000005f5f7808 */ /* 0x000fc40003000000 */
[----:B------:R-:W-:Y:S02]  /*2090*/  ISETP.GE.AND P6, PT, R0, R5, PT ;  /* 0x000000050000720c */ /* 0x000fe40003fc6270 */
[----:B------:R-:W-:Y:S02]  /*20a0*/  IADD3 R5, R3, 0xa0, RZ ;  /* 0x000000a003057810 */ /* 0x000fe40007ffe0ff */
[----:B------:R-:W-:Y:S02]  /*20b0*/  FMNMX R7, R65, R12, !PT ;  /* 0x0000000c41077209 */ /* 0x000fe40007800000 */
[----:B------:R-:W-:Y:S02]  /*20c0*/  FMNMX R9, R10, R9, !PT ;  /* 0x000000090a097209 */ /* 0x000fe40007800000 */
[----:B------:R-:W-:Y:S02]  /*20d0*/  FSEL R92, R92, -INF , P5 ;  /* 0xff8000005c5c7808 */ /* 0x000fe40002800000 */
[----:B------:R-:W-:-:S02]  /*20e0*/  FSEL R98, R98, -INF , P5 ;  /* 0xff80000062627808 */ /* 0x000fc40002800000 */
[----:B------:R-:W-:Y:S02]  /*20f0*/  ISETP.GE.AND P5, PT, R0, R5, PT ;  /* 0x000000050000720c */ /* 0x000fe40003fa6270 */
[----:B------:R-:W-:Y:S02]  /*2100*/  FMNMX R12, R68, R7, !PT ;  /* 0x00000007440c7209 */ /* 0x000fe40007800000 */
[----:B------:R-:W-:Y:S02]  /*2110*/  FMNMX R14, R94, R9, !PT ;  /* 0x000000095e0e7209 */ /* 0x000fe40007800000 */
[----:B------:R-:W-:Y:S02]  /*2120*/  IADD3 R5, R3, 0xa1, RZ ;  /* 0x000000a103057810 */ /* 0x000fe40007ffe0ff */
[----:B------:R-:W-:Y:S02]  /*2130*/  FSEL R93, R93, -INF , P3 ;  /* 0xff8000005d5d7808 */ /* 0x000fe40001800000 */
[----:B------:R-:W-:-:S02]  /*2140*/  FSEL R99, R99, -INF , P3 ;  /* 0xff80000063637808 */ /* 0x000fc40001800000 */
[----:B------:R-:W-:Y:S02]  /*2150*/  FMNMX R7, R69, R12, !PT ;  /* 0x0000000c45077209 */ /* 0x000fe40007800000 */
[----:B------:R-:W-:Y:S02]  /*2160*/  FMNMX R9, R95, R14, !PT ;  /* 0x0000000e5f097209 */ /* 0x000fe40007800000 */
[----:B------:R-:W-:Y:S02]  /*2170*/  ISETP.GE.AND P3, PT, R0, R5, PT ;  /* 0x000000050000720c */ /* 0x000fe40003f66270 */
[----:B------:R-:W-:Y:S02]  /*2180*/  IADD3 R5, R3, 0xa8, RZ ;  /* 0x000000a803057810 */ /* 0x000fe40007ffe0ff */
[----:B------:R-:W-:Y:S02]  /*2190*/  FMNMX R12, R72, R7, !PT ;  /* 0x00000007480c7209 */ /* 0x000fe40007800000 */
[----:B------:R-:W-:-:S02]  /*21a0*/  FMNMX R14, R98, R9, !PT ;  /* 0x00000009620e7209 */ /* 0x000fc40007800000 */
[----:B------:R-:W-:Y:S02]  /*21b0*/  FSEL R96, R96, -INF , P2 ;  /* 0xff80000060607808 */ /* 0x000fe40001000000 */
[----:B------:R-:W-:Y:S02]  /*21c0*/  FSEL R102, R102, -INF , P2 ;  /* 0xff80000066667808 */ /* 0x000fe40001000000 */
[----:B------:R-:W-:Y:S01]  /*21d0*/  ISETP.GE.AND P2, PT, R0, R5, PT ;  /* 0x000000050000720c */ /* 0x000fe20003f46270 */
[----:B------:R-:W-:Y:S01]  /*21e0*/  VIADD R5, R3, 0xa9 ;  /* 0x000000a903057836 */ /* 0x000fe20000000000 */
[----:B------:R-:W-:Y:S02]  /*21f0*/  FMNMX R7, R73, R12, !PT ;  /* 0x0000000c49077209 */ /* 0x000fe40007800000 */
[----:B------:R-:W-:Y:S02]  /*2200*/  FMNMX R9, R99, R14, !PT ;  /* 0x0000000e63097209 */ /* 0x000fe40007800000 */
[----:B------:R-:W-:-:S02]  /*2210*/  FSEL R97, R97, -INF , P1 ;  /* 0xff80000061617808 */ /* 0x000fc40000800000 */
[----:B------:R-:W-:Y:S02]  /*2220*/  FSEL R103, R103, -INF , P1 ;  /* 0xff80000067677808 */ /* 0x000fe40000800000 */
[----:B------:R-:W-:Y:S02]  /*2230*/  ISETP.GE.AND P1, PT, R0, R5, PT ;  /* 0x000000050000720c */ /* 0x000fe40003f26270 */
[----:B------:R-:W-:Y:S02]  /*2240*/  FMNMX R12, R76, R7, !PT ;  /* 0x000000074c0c7209 */ /* 0x000fe40007800000 */
[----:B------:R-:W-:Y:S02]  /*2250*/  FMNMX R14, R102, R9, !PT ;  /* 0x00000009660e7209 */ /* 0x000fe40007800000 */
[----:B------:R-:W-:Y:S02]  /*2260*/  IADD3 R5, R3, 0xb0, RZ ;  /* 0x000000b003057810 */ /* 0x000fe40007ffe0ff */
[----:B------:R-:W-:-:S02]  /*2270*/  FSEL R100, R100, -INF , P4 ;  /* 0xff80000064647808 */ /* 0x000fc40002000000 */
[----:B------:R-:W-:Y:S02]  /*2280*/  FSEL R106, R106, -INF , P4 ;  /* 0xff8000006a6a7808 */ /* 0x000fe40002000000 */
[----:B------:R-:W-:Y:S02]  /*2290*/  FMNMX R7, R77, R12, !PT ;  /* 0x0000000c4d077209 */ /* 0x000fe40007800000 */
[----:B------:R-:W-:Y:S02]  /*22a0*/  FMNMX R9, R103, R14, !PT ;  /* 0x0000000e67097209 */ /* 0x000fe40007800000 */
[----:B------:R-:W-:Y:S02]  /*22b0*/  ISETP.GE.AND P4, PT, R0, R5, PT ;  /* 0x000000050000720c */ /* 0x000fe40003f86270 */
[----:B------:R-:W-:Y:S02]  /*22c0*/  IADD3 R5, R3, 0xb1, RZ ;  /* 0x000000b103057810 */ /* 0x000fe40007ffe0ff */
[----:B------:R-:W-:-:S02]  /*22d0*/  FSEL R107, R107, -INF , P6 ;  /* 0xff8000006b6b7808 */ /* 0x000fc40003000000 */
[----:B------:R-:W-:Y:S02]  /*22e0*/  FMNMX R12, R80, R7, !PT ;  /* 0x00000007500c7209 */ /* 0x000fe40007800000 */
[----:B------:R-:W-:Y:S02]  /*22f0*/  FMNMX R14, R106, R9, !PT ;  /* 0x000000096a0e7209 */ /* 0x000fe40007800000 */
[----:B------:R-:W-:Y:S02]  /*2300*/  FSEL R101, R101, -INF , P6 ;  /* 0xff80000065657808 */ /* 0x000fe40003000000 */
[----:B------:R-:W-:Y:S02]  /*2310*/  ISETP.GE.AND P6, PT, R0, R5, PT ;  /* 0x000000050000720c */ /* 0x000fe40003fc6270 */
[----:B------:R-:W-:Y:S02]  /*2320*/  IADD3 R5, R3, 0xb8, RZ ;  /* 0x000000b803057810 */ /* 0x000fe40007ffe0ff */
[----:B------:R-:W-:-:S02]  /*2330*/  FSEL R110, R110, -INF , P5 ;  /* 0xff8000006e6e7808 */ /* 0x000fc40002800000 */
[----:B------:R-:W-:Y:S02]  /*2340*/  FMNMX R7, R81, R12, !PT ;  /* 0x0000000c51077209 */ /* 0x000fe40007800000 */
[----:B------:R-:W-:Y:S02]  /*2350*/  FMNMX R9, R107, R14, !PT ;  /* 0x0000000e6b097209 */ /* 0x000fe40007800000 */
[----:B------:R-:W-:Y:S02]  /*2360*/  FSEL R104, R104, -INF , P5 ;  /* 0xff80000068687808 */ /* 0x000fe40002800000 */
[----:B------:R-:W-:Y:S01]  /*2370*/  ISETP.GE.AND P5, PT, R0, R5, PT ;  /* 0x000000050000720c */ /* 0x000fe20003fa6270 */
[----:B------:R-:W-:Y:S01]  /*2380*/  VIADD R5, R3, 0xb9 ;  /* 0x000000b903057836 */ /* 0x000fe20000000000 */
[----:B------:R-:W-:Y:S02]  /*2390*/  FSEL R111, R111, -INF , P3 ;  /* 0xff8000006f6f7808 */ /* 0x000fe40001800000 */
        /* <DEDUP_REMOVED lines=8> */
[----:B------:R-:W-:Y:S02]  /*2420*/  FSEL R115, R115, -INF , P1 ;  /* 0xff80000073737808 */ /* 0x000fe40000800000 */
[----:B------:R-:W-:Y:S02]  /*2430*/  FMNMX R12, R88, R7, !PT ;  /* 0x00000007580c7209 */ /* 0x000fe40007800000 */
[----:B------:R-:W-:Y:S02]  /*2440*/  FMNMX R14, R114, R9, !PT ;  /* 0x00000009720e7209 */ /* 0x000fe40007800000 */
[----:B------:R-:W-:Y:S02]  /*2450*/  FSEL R108, R108, -INF , P2 ;  /* 0xff8000006c6c7808 */ /* 0x000fe40001000000 */
        /* <DEDUP_REMOVED lines=12> */
[----:B------:R-:W-:Y:S01]  /*2520*/  ISETP.GE.AND P4, PT, R0, R5, PT ;  /* 0x000000050000720c */ /* 0x000fe20003f86270 */
[----:B------:R-:W-:Y:S01]  /*2530*/  VIADD R5, R3, 0xc9 ;  /* 0x000000c903057836 */ /* 0x000fe20000000000 */
[----:B------:R-:W-:-:S02]  /*2540*/  FSEL R122, R122, -INF , P5 ;  /* 0xff8000007a7a7808 */ /* 0x000fc40002800000 */
[----:B------:R-:W-:Y:S02]  /*2550*/  FMNMX R7, R93, R12, !PT ;  /* 0x0000000c5d077209 */ /* 0x000fe40007800000 */
[----:B------:R-:W-:Y:S02]  /*2560*/  FMNMX R9, R119, R14, !PT ;  /* 0x0000000e77097209 */ /* 0x000fe40007800000 */
[----:B------:R-:W-:Y:S02]  /*2570*/  FSEL R123, R123, -INF , P3 ;  /* 0xff8000007b7b7808 */ /* 0x000fe40001800000 */
[----:B------:R-:W-:Y:S02]  /*2580*/  FMNMX R12, R96, R7, !PT ;  /* 0x00000007600c7209 */ /* 0x000fe40007800000 */
[----:B------:R-:W-:Y:S02]  /*2590*/  FMNMX R14, R122, R9, !PT ;  /* 0x000000097a0e7209 */ /* 0x000fe40007800000 */
[----:B------:R-:W-:-:S02]  /*25a0*/  FSEL R113, R113, -INF , P6 ;  /* 0xff80000071717808 */ /* 0x000fc40003000000 */
[----:B------:R-:W-:Y:S02]  /*25b0*/  ISETP.GE.AND P6, PT, R0, R5, PT ;  /* 0x000000050000720c */ /* 0x000fe40003fc6270 */
[----:B------:R-:W-:Y:S02]  /*25c0*/  IADD3 R5, R3, 0xd0, RZ ;  /* 0x000000d003057810 */ /* 0x000fe40007ffe0ff */
        /* <DEDUP_REMOVED lines=11> */
[----:B------:R-:W-:Y:S02]  /*2680*/  FSEL R130, R130, -INF , P4 ;  /* 0xff80000082827808 */ /* 0x000fe40002000000 */
[----:B------:R-:W-:Y:S02]  /*2690*/  FMNMX R9, R101, R12, !PT ;  /* 0x0000000c65097209 */ /* 0x000fe40007800000 */
[----:B------:R-:W-:Y:S02]  /*26a0*/  FMNMX R11, R127, R14, !PT ;  /* 0x0000000e7f0b7209 */ /* 0x000fe40007800000 */
[----:B------:R-:W-:Y:S02]  /*26b0*/  IADD3 R5, R3, 0xd8, RZ ;  /* 0x000000d803057810 */ /* 0x000fe40007ffe0ff */
[----:B------:R-:W-:-:S02]  /*26c0*/  FSEL R120, R120, -INF , P2 ;  /* 0xff80000078787808 */ /* 0x000fc40001000000 */
[----:B------:R-:W-:Y:S02]  /*26d0*/  FSEL R131, R131, -INF , P6 ;  /* 0xff80000083837808 */ /* 0x000fe40003000000 */
[----:B------:R-:W-:Y:S02]  /*26e0*/  FMNMX R12, R104, R9, !PT ;  /* 0x00000009680c7209 */ /* 0x000fe40007800000 */
[----:B------:R-:W-:Y:S02]  /*26f0*/  FMNMX R14, R130, R11, !PT ;  /* 0x0000000b820e7209 */ /* 0x000fe40007800000 */
[----:B------:R-:W-:Y:S01]  /*2700*/  ISETP.GE.AND P2, PT, R0, R5, PT ;  /* 0x000000050000720c */ /* 0x000fe20003f46270 */
[----:B------:R-:W-:Y:S01]  /*2710*/  VIADD R5, R3, 0xd9 ;  /* 0x000000d903057836 */ /* 0x000fe20000000000 */
[----:B------:R-:W-:Y:S02]  /*2720*/  FSEL R134, R134, -INF , P5 ;  /* 0xff80000086867808 */ /* 0x000fe40002800000 */
[----:B------:R-:W-:-:S02]  /*2730*/  FMNMX R9, R105, R12, !PT ;  /* 0x0000000c69097209 */ /* 0x000fc40007800000 */
[----:B------:R-:W-:Y:S02]  /*2740*/  FMNMX R11, R131, R14, !PT ;  /* 0x0000000e830b7209 */ /* 0x000fe40007800000 */
[----:B------:R-:W-:Y:S02]  /*2750*/  FSEL R121, R121, -INF , P1 ;  /* 0xff80000079797808 */ /* 0x000fe40000800000 */
[----:B------:R-:W-:Y:S02]  /*2760*/  ISETP.GE.AND P1, PT, R0, R5, PT ;  /* 0x000000050000720c */ /* 0x000fe40003f26270 */
[----:B------:R-:W-:Y:S02]  /*2770*/  IADD3 R5, R3, 0xe0, RZ ;  /* 0x000000e003057810 */ /* 0x000fe40007ffe0ff */
[----:B------:R-:W-:Y:S02]  /*2780*/  FSEL R135, R135, -INF , P3 ;  /* 0xff80000087877808 */ /* 0x000fe40001800000 */
[----:B------:R-:W-:-:S02]  /*2790*/  FMNMX R12, R108, R9, !PT ;  /* 0x000000096c0c7209 */ /* 0x000fc40007800000 */
[----:B------:R-:W-:Y:S02]  /*27a0*/  FMNMX R14, R134, R11, !PT ;  /* 0x0000000b860e7209 */ /* 0x000fe40007800000 */
[----:B------:R-:W-:Y:S02]  /*27b0*/  IADD3 R7, R3, 0xe1, RZ ;  /* 0x000000e103077810 */ /* 0x000fe40007ffe0ff */
[----:B------:R-:W-:Y:S02]  /*27c0*/  FSEL R124, R124, -INF , P4 ;  /* 0xff8000007c7c7808 */ /* 0x000fe40002000000 */
[----:B------:R-:W-:Y:S02]  /*27d0*/  ISETP.GE.AND P4, PT, R0, R5, PT ;  /* 0x000000050000720c */ /* 0x000fe40003f86270 */
        /* <DEDUP_REMOVED lines=9> */
[----:B------:R-:W-:Y:S02]  /*2870*/  FSEL R128, R128, -INF , P5 ;  /* 0xff80000080807808 */ /* 0x000fe40002800000 */
[----:B------:R-:W-:Y:S01]  /*2880*/  ISETP.GE.AND P5, PT, R0, R7, PT ;  /* 0x000000070000720c */ /* 0x000fe20003fa6270 */
[----:B------:R-:W-:Y:S01]  /*2890*/  VIADD R7, R3, 0xe9 ;  /* 0x000000e903077836 */ /* 0x000fe20000000000 */
[----:B------:R-:W-:Y:S02]  /*28a0*/  FSEL R142, R142, -INF , P4 ;  /* 0xff8000008e8e7808 */ /* 0x000fe40002000000 */
[----:B------:R-:W-:Y:S02]  /*28b0*/  FMNMX R9, R113, R12, !PT ;  /* 0x0000000c71097209 */ /* 0x000fe40007800000 */
[----:B------:R-:W-:-:S02]  /*28c0*/  FMNMX R11, R139, R14, !PT ;  /* 0x0000000e8b0b7209 */ /* 0x000fc40007800000 */
[----:B------:R-:W-:Y:S02]  /*28d0*/  FSEL R129, R129, -INF , P3 ;  /* 0xff80000081817808 */ /* 0x000fe40001800000 */
[----:B------:R-:W-:Y:S02]  /*28e0*/  FSEL R143, R143, -INF , P6 ;  /* 0xff8000008f8f7808 */ /* 0x000fe40003000000 */
[----:B------:R-:W-:Y:S02]  /*28f0*/  FMNMX R12, R116, R9, !PT ;  /* 0x00000009740c7209 */ /* 0x000fe40007800000 */
[----:B------:R-:W-:Y:S02]  /*2900*/  FMNMX R14, R142, R11, !PT ;  /* 0x0000000b8e0e7209 */ /* 0x000fe40007800000 */
[----:B------:R-:W-:Y:S02]  /*2910*/  ISETP.GE.AND P3, PT, R0, R7, PT ;  /* 0x000000070000720c */ /* 0x000fe40003f66270 */
[----:B------:R-:W-:-:S02]  /*2920*/  IADD3 R7, R3, 0xf0, RZ ;  /* 0x000000f003077810 */ /* 0x000fc40007ffe0ff */
[----:B------:R-:W-:Y:S02]  /*2930*/  FSEL R146, R146, -INF , P5 ;  /* 0xff80000092927808 */ /* 0x000fe40002800000 */
[----:B------:R-:W-:Y:S02]  /*2940*/  FMNMX R9, R117, R12, !PT ;  /* 0x0000000c75097209 */ /* 0x000fe40007800000 */
[----:B------:R-:W-:Y:S02]  /*2950*/  FMNMX R11, R143, R14, !PT ;  /* 0x0000000e8f0b7209 */ /* 0x000fe40007800000 */
[----:B------:R-:W-:Y:S02]  /*2960*/  FSEL R132, R132, -INF , P2 ;  /* 0xff80000084847808 */ /* 0x000fe40001000000 */
[----:B------:R-:W-:Y:S02]  /*2970*/  ISETP.GE.AND P2, PT, R0, R7, PT ;  /* 0x000000070000720c */ /* 0x000fe40003f46270 */
[----:B------:R-:W-:-:S02]  /*2980*/  IADD3 R7, R3, 0xf1, RZ ;  /* 0x000000f103077810 */ /* 0x000fc40007ffe0ff */
[----:B------:R-:W-:Y:S02]  /*2990*/  FSEL R147, R147, -INF , P3 ;  /* 0xff80000093937808 */ /* 0x000fe40001800000 */
[----:B------:R-:W-:Y:S02]  /*29a0*/  FMNMX R12, R120, R9, !PT ;  /* 0x00000009780c7209 */ /* 0x000fe40007800000 */
[----:B------:R-:W-:Y:S02]  /*29b0*/  FMNMX R14, R146, R11, !PT ;  /* 0x0000000b920e7209 */ /* 0x000fe40007800000 */
[----:B------:R-:W-:Y:S02]  /*29c0*/  FSEL R133, R133, -INF , P1 ;  /* 0xff80000085857808 */ /* 0x000fe40000800000 */
[----:B------:R-:W-:Y:S02]  /*29d0*/  ISETP.GE.AND P1, PT, R0, R7, PT ;  /* 0x000000070000720c */ /* 0x000fe40003f26270 */
[----:B------:R-:W-:-:S02]  /*29e0*/  FSEL R150, R150, -INF , P2 ;  /* 0xff80000096967808 */ /* 0x000fc40001000000 */
[----:B------:R-:W-:Y:S02]  /*29f0*/  FMNMX R7, R121, R12, !PT ;  /* 0x0000000c79077209 */ /* 0x000fe40007800000 */
[----:B------:R-:W-:Y:S02]  /*2a00*/  FMNMX R9, R147, R14, !PT ;  /* 0x0000000e93097209 */ /* 0x000fe40007800000 */
[----:B------:R-:W-:Y:S02]  /*2a10*/  FSEL R151, R151, -INF , P1 ;  /* 0xff80000097977808 */ /* 0x000fe40000800000 */
[----:B------:R-:W-:Y:S02]  /*2a20*/  FMNMX R12, R124, R7, !PT ;  /* 0x000000077c0c7209 */ /* 0x000fe40007800000 */
[----:B------:R-:W-:Y:S02]  /*2a30*/  FMNMX R14, R150, R9, !PT ;  /* 0x00000009960e7209 */ /* 0x000fe40007800000 */
[----:B------:R-:W-:-:S02]  /*2a40*/  FMNMX R7, R5, R12, !PT ;  /* 0x0000000c05077209 */ /* 0x000fc40007800000 */
[----:B------:R-:W-:Y:S02]  /*2a50*/  FMNMX R14, R151, R14, !PT ;  /* 0x0000000e970e7209 */ /* 0x000fe40007800000 */
[----:B------:R-:W-:Y:S02]  /*2a60*/  FMNMX R12, R128, R7, !PT ;  /* 0x00000007800c7209 */ /* 0x000fe40007800000 */
[----:B------:R-:W-:Y:S01]  /*2a70*/  FSEL R136, R136, -INF , P4 ;  /* 0xff80000088887808 */ /* 0x000fe20002000000 */
[----:B------:R-:W1:Y:S01]  /*2a80*/  SHFL.BFLY PT, R9, R14, 0x1, 0x1f ;  /* 0x0c201f000e097f89 */ /* 0x000e6200000e0000 */
[----:B------:R-:W-:Y:S02]  /*2a90*/  FMNMX R7, R129, R12, !PT ;  /* 0x0000000c81077209 */ /* 0x000fe40007800000 */
[----:B------:R-:W-:Y:S02]  /*2aa0*/  FSEL R137, R137, -INF , P6 ;  /* 0xff80000089897808 */ /* 0x000fe40003000000 */
[----:B------:R-:W-:-:S02]  /*2ab0*/  FMNMX R12, R132, R7, !PT ;  /* 0x00000007840c7209 */ /* 0x000fc40007800000 */
[----:B------:R-:W-:Y:S02]  /*2ac0*/  FSEL R140, R140, -INF , P5 ;  /* 0xff8000008c8c7808 */ /* 0x000fe40002800000 */
[----:B------:R-:W-:Y:S02]  /*2ad0*/  FMNMX R7, R133, R12, !PT ;  /* 0x0000000c85077209 */ /* 0x000fe40007800000 */
[----:B------:R-:W-:Y:S02]  /*2ae0*/  FSEL R141, R141, -INF , P3 ;  /* 0xff8000008d8d7808 */ /* 0x000fe40001800000 */
[----:B------:R-:W-:Y:S02]  /*2af0*/  FMNMX R12, R136, R7, !PT ;  /* 0x00000007880c7209 */ /* 0x000fe40007800000 */
[----:B------:R-:W-:Y:S02]  /*2b00*/  FSEL R144, R144, -INF , P2 ;  /* 0xff80000090907808 */ /* 0x000fe40001000000 */
[----:B------:R-:W-:-:S02]  /*2b10*/  FMNMX R7, R137, R12, !PT ;  /* 0x0000000c89077209 */ /* 0x000fc40007800000 */
[----:B------:R-:W-:Y:S02]  /*2b20*/  FSEL R145, R145, -INF , P1 ;  /* 0xff80000091917808 */ /* 0x000fe40000800000 */
[----:B------:R-:W-:Y:S02]  /*2b30*/  FMNMX R12, R140, R7, !PT ;  /* 0x000000078c0c7209 */ /* 0x000fe40007800000 */
[----:B------:R-:W-:Y:S02]  /*2b40*/  IADD3 R7, R3, 0xf8, RZ ;  /* 0x000000f803077810 */ /* 0x000fe40007ffe0ff */
[----:B-1----:R-:W-:Y:S02]  /*2b50*/  FMNMX R14, R14, R9, !PT ;  /* 0x000000090e0e7209 */ /* 0x002fe40007800000 */
[----:B------:R-:W-:Y:S02]  /*2b60*/  FMNMX R9, R141, R12, !PT ;  /* 0x0000000c8d097209 */ /* 0x000fe40007800000 */
[----:B------:R-:W-:Y:S01]  /*2b70*/  ISETP.GE.AND P2, PT, R0, R7, PT ;  /* 0x000000070000720c */ /* 0x000fe20003f46270 */
[----:B------:R-:W1:Y:S01]  /*2b80*/  SHFL.BFLY PT, R125, R14, 0x2, 0x1f ;  /* 0x0c401f000e7d7f89 */ /* 0x000e6200000e0000 */
[----:B------:R-:W-:Y:S01]  /*2b90*/  VIADD R7, R3, 0xf9 ;  /* 0x000000f903077836 */ /* 0x000fe20000000000 */
[----:B------:R-:W-:-:S02]  /*2ba0*/  FMNMX R12, R144, R9, !PT ;  /* 0x00000009900c7209 */ /* 0x000fc40007800000 */
[----:B------:R-:W-:Y:S02]  /*2bb0*/  FSEL R148, R148, -INF , P2 ;  /* 0xff80000094947808 */ /* 0x000fe40001000000 */
[----:B------:R-:W-:Y:S02]  /*2bc0*/  ISETP.GE.AND P1, PT, R0, R7, PT ;  /* 0x000000070000720c */ /* 0x000fe40003f26270 */
[----:B------:R-:W-:Y:S02]  /*2bd0*/  FMNMX R7, R145, R12, !PT ;  /* 0x0000000c91077209 */ /* 0x000fe40007800000 */
[----:B------:R-:W-:Y:S02]  /*2be0*/  FSEL R149, R149, -INF , P1 ;  /* 0xff80000095957808 */ /* 0x000fe40000800000 */
[----:B------:R-:W-:-:S04]  /*2bf0*/  FMNMX R12, R148, R7, !PT ;  /* 0x00000007940c7209 */ /* 0x000fc80007800000 */
[----:B------:R-:W-:-:S05]  /*2c00*/  FMNMX R12, R149, R12, !PT ;  /* 0x0000000c950c7209 */ /* 0x000fca0007800000 */
[----:B------:R-:W2:Y:S01]  /*2c10*/  SHFL.BFLY PT, R7, R12, 0x1, 0x1f ;  /* 0x0c201f000c077f89 */ /* 0x000ea200000e0000 */
[----:B-1----:R-:W-:-:S04]  /*2c20*/  FMNMX R125, R14, R125, !PT ;  /* 0x0000007d0e7d7209 */ /* 0x002fc80007800000 */
[----:B------:R-:W-:-:S04]  /*2c30*/  FSETP.NEU.AND P1, PT, R125, -INF , PT ;  /* 0xff8000007d00780b */ /* 0x000fc80003f2d000 */
[----:B------:R-:W-:-:S05]  /*2c40*/  FSEL R153, R125, RZ, P1 ;  /* 0x000000ff7d997208 */ /* 0x000fca0000800000 */
[----:B------:R-:W-:Y:S01]  /*2c50*/  FMUL R153, R153, UR6 ;  /* 0x0000000699997c20 */ /* 0x000fe20008400000 */
[----:B------:R-:W-:-:S03]  /*2c60*/  ULDC UR6, c[0x0][0x604] ;  /* 0x0001810000067ab9 */ /* 0x000fc60000000800 */
[--C-:B------:R-:W-:Y:S01]  /*2c70*/  FFMA R9, R26, UR6, -R153.reuse ;  /* 0x000000061a097c23 */ /* 0x100fe20008000899 */
[----:B------:R-:W-:Y:S01]  /*2c80*/  ULDC UR6, c[0x0][0x604] ;  /* 0x0001810000067ab9 */ /* 0x000fe20000000800 */
[----:B--2---:R-:W-:Y:S01]  /*2c90*/  FMNMX R7, R12, R7, !PT ;  /* 0x000000070c077209 */ /* 0x004fe20007800000 */
[--C-:B------:R-:W-:Y:S02]  /*2ca0*/  FFMA R12, R27, UR6, -R153.reuse ;  /* 0x000000061b0c7c23 */ /* 0x100fe40008000899 */
[----:B------:R-:W-:Y:S01]  /*2cb0*/  FSETP.GEU.AND P6, PT, R9, -126, PT ;  /* 0xc2fc00000900780b */ /* 0x000fe20003fce000 */
[----:B------:R-:W-:Y:S02]  /*2cc0*/  ULDC UR6, c[0x0][0x604] ;  /* 0x0001810000067ab9 */ /* 0x000fe40000000800 */
[----:B------:R-:W-:Y:S01]  /*2cd0*/  FFMA R11, R30, UR6, -R153 ;  /* 0x000000061e0b7c23 */ /* 0x000fe20008000899 */
[----:B------:R-:W-:Y:S01]  /*2ce0*/  FSETP.GEU.AND P5, PT, R12, -126, PT ;  /* 0xc2fc00000c00780b */ /* 0x000fe20003fae000 */
[----:B------:R-:W1:Y:S01]  /*2cf0*/  SHFL.BFLY PT, R14, R7, 0x2, 0x1f ;  /* 0x0c401f00070e7f89 */ /* 0x000e6200000e0000 */
[----:B------:R-:W-:-:S02]  /*2d00*/  ULDC UR6, c[0x0][0x604] ;  /* 0x0001810000067ab9 */ /* 0x000fc40000000800 */
[----:B------:R-:W-:Y:S01]  /*2d10*/  FSETP.GEU.AND P3, PT, R11, -126, PT ;  /* 0xc2fc00000b00780b */ /* 0x000fe20003f6e000 */
[--C-:B------:R-:W-:Y:S01]  /*2d20*/  FFMA R31, R31, UR6, -R153.reuse ;  /* 0x000000061f1f7c23 */ /* 0x100fe20008000899 */
[----:B------:R-:W-:Y:S02]  /*2d30*/  ULDC UR6, c[0x0][0x604] ;  /* 0x0001810000067ab9 */ /* 0x000fe40000000800 */
[--C-:B------:R-:W-:Y:S01]  /*2d40*/  FFMA R13, R34, UR6, -R153.reuse ;  /* 0x00000006220d7c23 */ /* 0x100fe20008000899 */
[----:B------:R-:W-:Y:S01]  /*2d50*/  @!P6 FMUL R9, R9, 0.5 ;  /* 0x3f0000000909e820 */ /* 0x000fe20000400000 */
[----:B------:R-:W-:Y:S01]  /*2d60*/  ULDC UR6, c[0x0][0x604] ;  /* 0x0001810000067ab9 */ /* 0x000fe20000000800 */
[----:B------:R-:W-:Y:S01]  /*2d70*/  FSETP.GEU.AND P2, PT, R31, -126, PT ;  /* 0xc2fc00001f00780b */ /* 0x000fe20003f4e000 */
[--C-:B------:R-:W-:Y:S01]  /*2d80*/  FFMA R16, R35, UR6, -R153.reuse ;  /* 0x0000000623107c23 */ /* 0x100fe20008000899 */
[----:B------:R-:W-:Y:S01]  /*2d90*/  @!P5 FMUL R12, R12, 0.5 ;  /* 0x3f0000000c0cd820 */ /* 0x000fe20000400000 */
[----:B------:R-:W-:Y:S01]  /*2da0*/  ULDC UR6, c[0x0][0x604] ;  /* 0x0001810000067ab9 */ /* 0x000fe20000000800 */
[----:B------:R-:W2:Y:S01]  /*2db0*/  MUFU.EX2 R9, R9 ;  /* 0x0000000900097308 */ /* 0x000ea20000000800 */
[--C-:B------:R-:W-:Y:S01]  /*2dc0*/  FFMA R38, R38, UR6, -R153.reuse ;  /* 0x0000000626267c23 */ /* 0x100fe20008000899 */
[----:B------:R-:W-:Y:S01]  /*2dd0*/  @!P3 FMUL R11, R11, 0.5 ;  /* 0x3f0000000b0bb820 */ /* 0x000fe20000400000 */
[----:B------:R-:W-:Y:S01]  /*2de0*/  ULDC UR6, c[0x0][0x604] ;  /* 0x0001810000067ab9 */ /* 0x000fe20000000800 */
[----:B------:R-:W-:Y:S01]  /*2df0*/  FSETP.GEU.AND P4, PT, R13, -126, PT ;  /* 0xc2fc00000d00780b */ /* 0x000fe20003f8e000 */
[----:B------:R-:W-:Y:S01]  /*2e00*/  FFMA R18, R39, UR6, -R153 ;  /* 0x0000000627127c23 */ /* 0x000fe20008000899 */
[----:B------:R-:W-:-:S02]  /*2e10*/  ULDC UR6, c[0x0][0x604] ;  /* 0x0001810000067ab9 */ /* 0x000fc40000000800 */
[----:B------:R-:W3:Y:S01]  /*2e20*/  MUFU.EX2 R12, R12 ;  /* 0x0000000c000c7308 */ /* 0x000ee20000000800 */
[--C-:B------:R-:W-:Y:S01]  /*2e30*/  FFMA R15, R42, UR6, -R153.reuse ;  /* 0x000000062a0f7c23 */ /* 0x100fe20008000899 */
[----:B-1----:R-:W-:Y:S01]  /*2e40*/  FMNMX R7, R7, R14, !PT ;  /* 0x0000000e07077209 */ /* 0x002fe20007800000 */
[----:B------:R-:W-:Y:S01]  /*2e50*/  @!P2 FMUL R31, R31, 0.5 ;  /* 0x3f0000001f1fa820 */ /* 0x000fe20000400000 */
[----:B------:R-:W-:Y:S02]  /*2e60*/  ULDC UR6, c[0x0][0x604] ;  /* 0x0001810000067ab9 */ /* 0x000fe40000000800 */
[----:B------:R-:W-:Y:S01]  /*2e70*/  FSETP.NEU.AND P1, PT, R7, -INF , PT ;  /* 0xff8000000700780b */ /* 0x000fe20003f2d000 */
[--C-:B------:R-:W-:Y:S01]  /*2e80*/  FFMA R20, R43, UR6, -R153.reuse ;  /* 0x000000062b147c23 */ /* 0x100fe20008000899 */
[----:B------:R-:W1:Y:S01]  /*2e90*/  MUFU.EX2 R11, R11 ;  /* 0x0000000b000b7308 */ /* 0x000e620000000800 */
[----:B--2---:R-:W-:Y:S01]  /*2ea0*/  @!P6 FMUL R9, R9, R9 ;  /* 0x000000090909e220 */ /* 0x004fe20000400000 */
[----:B------:R-:W-:Y:S01]  /*2eb0*/  FSETP.GEU.AND P6, PT, R38, -126, PT ;  /* 0xc2fc00002600780b */ /* 0x000fe20003fce000 */
[----:B------:R-:W-:Y:S01]  /*2ec0*/  @!P4 FMUL R13, R13, 0.5 ;  /* 0x3f0000000d0dc820 */ /* 0x000fe20000400000 */
[----:B------:R-:W-:Y:S01]  /*2ed0*/  FSEL R152, R7, RZ, P1 ;  /* 0x000000ff07987208 */ /* 0x000fe20000800000 */
[----:B------:R-:W-:Y:S01]  /*2ee0*/  ULDC UR6, c[0x0][0x604] ;  /* 0x0001810000067ab9 */ /* 0x000fe20000000800 */
[----:B------:R-:W-:Y:S01]  /*2ef0*/  FSETP.GEU.AND P1, PT, R16, -126, PT ;  /* 0xc2fc00001000780b */ /* 0x000fe20003f2e000 */
[----:B------:R-:W-:Y:S01]  /*2f00*/  FFMA R46, R46, UR6, -R153 ;  /* 0x000000062e2e7c23 */ /* 0x000fe20008000899 */
[----:B------:R-:W2:Y:S01]  /*2f10*/  MUFU.EX2 R14, R31 ;  /* 0x0000001f000e7308 */ /* 0x000ea20000000800 */
[----:B---3--:R-:W-:Y:S01]  /*2f20*/  @!P5 FMUL R12, R12, R12 ;  /* 0x0000000c0c0cd220 */ /* 0x008fe20000400000 */
[----:B------:R-:W-:Y:S01]  /*2f30*/  FSETP.GEU.AND P5, PT, R18, -126, PT ;  /* 0xc2fc00001200780b */ /* 0x000fe20003fae000 */
[----:B------:R-:W-:-:S02]  /*2f40*/  ULDC UR6, c[0x0][0x604] ;  /* 0x0001810000067ab9 */ /* 0x000fc40000000800 */
[--C-:B------:R-:W-:Y:S01]  /*2f50*/  FFMA R22, R47, UR6, -R153.reuse ;  /* 0x000000062f167c23 */ /* 0x100fe20008000899 */
[----:B------:R-:W-:Y:S01]  /*2f60*/  ULDC UR6, c[0x0][0x604] ;  /* 0x0001810000067ab9 */ /* 0x000fe20000000800 */
[----:B------:R-:W-:Y:S01]  /*2f70*/  @!P6 FMUL R38, R38, 0.5 ;  /* 0x3f0000002626e820 */ /* 0x000fe20000400000 */
[----:B------:R-:W3:Y:S01]  /*2f80*/  MUFU.EX2 R13, R13 ;  /* 0x0000000d000d7308 */ /* 0x000ee20000000800 */
[----:B-1----:R-:W-:Y:S01]  /*2f90*/  @!P3 FMUL R11, R11, R11 ;  /* 0x0000000b0b0bb220 */ /* 0x002fe20000400000 */
[----:B------:R-:W-:Y:S01]  /*2fa0*/  FSETP.GEU.AND P3, PT, R15, -126, PT ;  /* 0xc2fc00000f00780b */ /* 0x000fe20003f6e000 */
[----:B------:R-:W-:Y:S01]  /*2fb0*/  @!P1 FMUL R16, R16, 0.5 ;  /* 0x3f00000010109820 */ /* 0x000fe20000400000 */
[--C-:B------:R-:W-:Y:S01]  /*2fc0*/  FFMA R17, R50, UR6, -R153.reuse ;  /* 0x0000000632117c23 */ /* 0x100fe20008000899 */
[----:B------:R-:W-:Y:S02]  /*2fd0*/  ULDC UR6, c[0x0][0x604] ;  /* 0x0001810000067ab9 */ /* 0x000fe40000000800 */
[----:B------:R-:W-:Y:S01]  /*2fe0*/  @!P5 FMUL R18, R18, 0.5 ;  /* 0x3f0000001212d820 */ /* 0x000fe20000400000 */
[----:B------:R-:W1:Y:S01]  /*2ff0*/  MUFU.EX2 R83, R38 ;  /* 0x0000002600537308 */ /* 0x000e620000000800 */
[----:B------:R-:W-:Y:S01]  /*3000*/  FFMA R26, R51, UR6, -R153 ;  /* 0x00000006331a7c23 */ /* 0x000fe20008000899 */
[----:B--2---:R-:W-:Y:S01]  /*3010*/  @!P2 FMUL R14, R14, R14 ;  /* 0x0000000e0e0ea220 */ /* 0x004fe20000400000 */
[----:B------:R-:W-:Y:S01]  /*3020*/  FSETP.GEU.AND P2, PT, R20, -126, PT ;  /* 0xc2fc00001400780b */ /* 0x000fe20003f4e000 */
[----:B------:R-:W-:-:S02]  /*3030*/  ULDC UR6, c[0x0][0x604] ;  /* 0x0001810000067ab9 */ /* 0x000fc40000000800 */
[--C-:B------:R-:W-:Y:S01]  /*3040*/  FFMA R27, R54, UR6, -R153.reuse ;  /* 0x00000006361b7c23 */ /* 0x100fe20008000899 */
[----:B------:R-:W-:Y:S01]  /*3050*/  @!P3 FMUL R15, R15, 0.5 ;  /* 0x3f0000000f0fb820 */ /* 0x000fe20000400000 */
[----:B------:R-:W2:Y:S01]  /*3060*/  MUFU.EX2 R18, R18 ;  /* 0x0000001200127308 */ /* 0x000ea20000000800 */
[----:B---3--:R-:W-:Y:S01]  /*3070*/  @!P4 FMUL R13, R13, R13 ;  /* 0x0000000d0d0dc220 */ /* 0x008fe20000400000 */
[----:B------:R-:W-:Y:S01]  /*3080*/  FSETP.GEU.AND P4, PT, R46, -126, PT ;  /* 0xc2fc00002e00780b */ /* 0x000fe20003f8e000 */
[----:B------:R-:W-:Y:S02]  /*3090*/  ULDC UR6, c[0x0][0x604] ;  /* 0x0001810000067ab9 */ /* 0x000fe40000000800 */
[--C-:B------:R-:W-:Y:S01]  /*30a0*/  FFMA R30, R55, UR6, -R153.reuse ;  /* 0x00000006371e7c23 */ /* 0x100fe20008000899 */
[----:B------:R-:W-:Y:S02]  /*30b0*/  ULDC UR6, c[0x0][0x604] ;  /* 0x0001810000067ab9 */ /* 0x000fe40000000800 */
[----:B------:R-:W3:Y:S01]  /*30c0*/  MUFU.EX2 R16, R16 ;  /* 0x0000001000107308 */ /* 0x000ee20000000800 */
[----:B-1----:R-:W-:Y:S01]  /*30d0*/  @!P6 FMUL R83, R83, R83 ;  /* 0x000000535353e220 */ /* 0x002fe20000400000 */
[----:B------:R-:W-:Y:S01]  /*30e0*/  FSETP.GEU.AND P6, PT, R17, -126, PT ;  /* 0xc2fc00001100780b */ /* 0x000fe20003fce000 */
[----:B------:R-:W-:Y:S01]  /*30f0*/  @!P2 FMUL R20, R20, 0.5 ;  /* 0x3f0000001414a820 */ /* 0x000fe20000400000 */
[----:B------:R-:W-:Y:S01]  /*3100*/  FFMA R19, R58, UR6, -R153 ;  /* 0x000000063a137c23 */ /* 0x000fe20008000899 */
[----:B------:R-:W-:-:S02]  /*3110*/  ULDC UR6, c[0x0][0x604] ;  /* 0x0001810000067ab9 */ /* 0x000fc40000000800 */
[----:B------:R-:W-:Y:S01]  /*3120*/  @!P4 FMUL R46, R46, 0.5 ;  /* 0x3f0000002e2ec820 */ /* 0x000fe20000400000 */
[----:B------:R-:W1:Y:S01]  /*3130*/  MUFU.EX2 R15, R15 ;  /* 0x0000000f000f7308 */ /* 0x000e620000000800 */
[----:B--2---:R-:W-:Y:S01]  /*3140*/  @!P5 FMUL R18, R18, R18 ;  /* 0x000000121212d220 */ /* 0x004fe20000400000 */
[----:B------:R-:W-:Y:S01]  /*3150*/  FSETP.GEU.AND P5, PT, R26, -126, PT ;  /* 0xc2fc00001a00780b */ /* 0x000fe20003fae000 */
[--C-:B------:R-:W-:Y:S01]  /*3160*/  FFMA R34, R59, UR6, -R153.reuse ;  /* 0x000000063b227c23 */ /* 0x100fe20008000899 */
[----:B------:R-:W-:Y:S02]  /*3170*/  ULDC UR6, c[0x0][0x604] ;  /* 0x0001810000067ab9 */ /* 0x000fe40000000800 */
[----:B------:R-:W-:Y:S01]  /*3180*/  FFMA R31, R62, UR6, -R153 ;  /* 0x000000063e1f7c23 */ /* 0x000fe20008000899 */
[----:B------:R-:W-:Y:S01]  /*3190*/  @!P6 FMUL R17, R17, 0.5 ;  /* 0x3f0000001111e820 */ /* 0x000fe20000400000 */
        /* <DEDUP_REMOVED lines=10> */
[--C-:B------:R-:W-:Y:S01]  /*3240*/  FFMA R21, R66, UR6, -R153.reuse ;  /* 0x0000000642157c23 */ /* 0x100fe20008000899 */
[----:B------:R-:W-:Y:S02]  /*3250*/  ULDC UR6, c[0x0][0x604] ;  /* 0x0001810000067ab9 */ /* 0x000fe40000000800 */
[----:B------:R-:W-:Y:S01]  /*3260*/  FFMA R42, R67, UR6, -R153 ;  /* 0x00000006432a7c23 */ /* 0x000fe20008000899 */
[----:B------:R-:W-:Y:S01]  /*3270*/  @!P1 FMUL R22, R22, 0.5 ;  /* 0x3f00000016169820 */ /* 0x000fe20000400000 */
[----:B------:R-:W1:Y:S01]  /*3280*/  MUFU.EX2 R26, R26 ;  /* 0x0000001a001a7308 */ /* 0x000e620000000800 */
[----:B--2---:R-:W-:Y:S01]  /*3290*/  @!P4 FMUL R91, R91, R91 ;  /* 0x0000005b5b5bc220 */ /* 0x004fe20000400000 */
[----:B------:R-:W-:Y:S01]  /*32a0*/  FSETP.GEU.AND P4, PT, R19, -126, PT ;  /* 0xc2fc00001300780b */ /* 0x000fe20003f8e000 */
[----:B------:R-:W-:-:S02]  /*32b0*/  ULDC UR6, c[0x0][0x604] ;  /* 0x0001810000067ab9 */ /* 0x000fc40000000800 */
[--C-:B------:R-:W-:Y:S01]  /*32c0*/  FFMA R35, R70, UR6, -R153.reuse ;  /* 0x0000000646237c23 */ /* 0x100fe20008000899 */
[----:B------:R-:W-:Y:S01]  /*32d0*/  ULDC UR6, c[0x0][0x604] ;  /* 0x0001810000067ab9 */ /* 0x000fe20000000800 */
[----:B------:R-:W-:Y:S01]  /*32e0*/  @!P3 FMUL R27, R27, 0.5 ;  /* 0x3f0000001b1bb820 */ /* 0x000fe20000400000 */
[----:B------:R-:W2:Y:S01]  /*32f0*/  MUFU.EX2 R20, R20 ;  /* 0x0000001400147308 */ /* 0x000ea20000000800 */
[----:B---3--:R-:W-:Y:S01]  /*3300*/  @!P6 FMUL R17, R17, R17 ;  /* 0x000000111111e220 */ /* 0x008fe20000400000 */
[----:B------:R-:W-:Y:S01]  /*3310*/  FSETP.GEU.AND P6, PT, R31, -126, PT ;  /* 0xc2fc00001f00780b */ /* 0x000fe20003fce000 */
[--C-:B------:R-:W-:Y:S01]  /*3320*/  FFMA R46, R71, UR6, -R153.reuse ;  /* 0x00000006472e7c23 */ /* 0x100fe20008000899 */
[----:B------:R-:W-:Y:S02]  /*3330*/  ULDC UR6, c[0x0][0x604] ;  /* 0x0001810000067ab9 */ /* 0x000fe40000000800 */
[----:B------:R-:W-:Y:S01]  /*3340*/  FFMA R23, R74, UR6, -R153 ;  /* 0x000000064a177c23 */ /* 0x000fe20008000899 */
[----:B------:R-:W-:Y:S01]  /*3350*/  @!P4 FMUL R19, R19, 0.5 ;  /* 0x3f0000001313c820 */ /* 0x000fe20000400000 */
[----:B------:R-:W3:Y:S01]  /*3360*/  MUFU.EX2 R22, R22 ;  /* 0x0000001600167308 */ /* 0x000ee20000000800 */
[----:B-1----:R-:W-:Y:S01]  /*3370*/  @!P5 FMUL R26, R26, R26 ;  /* 0x0000001a1a1ad220 */ /* 0x002fe20000400000 */
[----:B------:R-:W-:Y:S01]  /*3380*/  FSETP.GEU.AND P5, PT, R38, -126, PT ;  /* 0xc2fc00002600780b */ /* 0x000fe20003fae000 */
[----:B------:R-:W-:-:S02]  /*3390*/  ULDC UR6, c[0x0][0x604] ;  /* 0x0001810000067ab9 */ /* 0x000fc40000000800 */
[--C-:B------:R-:W-:Y:S01]  /*33a0*/  FFMA R50, R75, UR6, -R153.reuse ;  /* 0x000000064b327c23 */ /* 0x100fe20008000899 */
[----:B------:R-:W-:Y:S01]  /*33b0*/  ULDC UR6, c[0x0][0x604] ;  /* 0x0001810000067ab9 */ /* 0x000fe20000000800 */
        /* <DEDUP_REMOVED lines=180> */
[----:B------:R-:W-:Y:S01]  /*3f00*/  FMUL R6, R152, UR6 ;  /* 0x0000000698067c20 */ /* 0x000fe20008400000 */
[----:B------:R-:W-:Y:S01]  /*3f10*/  ULDC UR6, c[0x0][0x604] ;  /* 0x0001810000067ab9 */ /* 0x000fe20000000800 */
[----:B------:R-:W-:Y:S01]  /*3f20*/  @!P5 FMUL R75, R75, 0.5 ;  /* 0x3f0000004b4bd820 */ /* 0x000fe20000400000 */
[----:B------:R-:W3:Y:S01]  /*3f30*/  MUFU.EX2 R86, R86 ;  /* 0x0000005600567308 */ /* 0x000ee20000000800 */
[----:B-1----:R-:W-:Y:S01]  /*3f40*/  @!P3 FMUL R78, R78, R78 ;  /* 0x0000004e4e4eb220 */ /* 0x002fe20000400000 */
[----:B------:R-:W-:Y:S01]  /*3f50*/  FSETP.GEU.AND P3, PT, R90, -126, PT ;  /* 0xc2fc00005a00780b */ /* 0x000fe20003f6e000 */
[--C-:B------:R-:W-:Y:S01]  /*3f60*/  FFMA R24, R24, UR14, -R6.reuse ;  /* 0x0000000e18187c23 */ /* 0x100fe20008000806 */
[--C-:B------:R-:W-:Y:S01]  /*3f70*/  FFMA R25, R25, UR6, -R6.reuse ;  /* 0x0000000619197c23 */ /* 0x100fe20008000806 */
[----:B------:R-:W-:Y:S01]  /*3f80*/  ULDC UR6, c[0x0][0x604] ;  /* 0x0001810000067ab9 */ /* 0x000fe20000000800 */
[----:B------:R-:W-:Y:S01]  /*3f90*/  ULDC UR14, c[0x0][0x604] ;  /* 0x00018100000e7ab9 */ /* 0x000fe20000000800 */
[----:B------:R-:W-:Y:S01]  /*3fa0*/  @!P1 FMUL R67, R67, 0.5 ;  /* 0x3f00000043439820 */ /* 0x000fe20000400000 */
[----:B------:R-:W1:Y:S01]  /*3fb0*/  MUFU.EX2 R63, R63 ;  /* 0x0000003f003f7308 */ /* 0x000e620000000800 */
[----:B--2---:R-:W-:Y:S01]  /*3fc0*/  @!P4 FMUL R82, R82, R82 ;  /* 0x000000525252c220 */ /* 0x004fe20000400000 */
[----:B------:R-:W-:Y:S01]  /*3fd0*/  FSETP.GEU.AND P4, PT, R94, -126, PT ;  /* 0xc2fc00005e00780b */ /* 0x000fe20003f8e000 */
[--C-:B------:R-:W-:Y:S01]  /*3fe0*/  FFMA R28, R28, UR6, -R6.reuse ;  /* 0x000000061c1c7c23 */ /* 0x100fe20008000806 */
[----:B------:R-:W-:Y:S01]  /*3ff0*/  ULDC UR6, c[0x0][0x604] ;  /* 0x0001810000067ab9 */ /* 0x000fe20000000800 */
[--C-:B------:R-:W-:Y:S01]  /*4000*/  FFMA R136, R136, UR19, -R6.reuse ;  /* 0x0000001388887c23 */ /* 0x100fe20008000806 */
[--C-:B------:R-:W-:Y:S01]  /*4010*/  FFMA R29, R29, UR6, -R6.reuse ;  /* 0x000000061d1d7c23 */ /* 0x100fe20008000806 */
[----:B------:R-:W-:Y:S01]  /*4020*/  @!P3 FMUL R90, R90, 0.5 ;  /* 0x3f0000005a5ab820 */ /* 0x000fe20000400000 */
[----:B------:R-:W2:Y:S01]  /*4030*/  MUFU.EX2 R75, R75 ;  /* 0x0000004b004b7308 */ /* 0x000ea20000000800 */
[----:B---3--:R-:W-:Y:S01]  /*4040*/  @!P6 FMUL R86, R86, R86 ;  /* 0x000000565656e220 */ /* 0x008fe20000400000 */
[----:B------:R-:W-:Y:S01]  /*4050*/  FSETP.GEU.AND P6, PT, R98, -126, PT ;  /* 0xc2fc00006200780b */ /* 0x000fe20003fce000 */
[----:B------:R-:W-:Y:S01]  /*4060*/  ULDC UR6, c[0x0][0x604] ;  /* 0x0001810000067ab9 */ /* 0x000fe20000000800 */
[--C-:B------:R-:W-:Y:S01]  /*4070*/  FFMA R141, R141, UR23, -R6.reuse ;  /* 0x000000178d8d7c23 */ /* 0x100fe20008000806 */
[--C-:B------:R-:W-:Y:S01]  /*4080*/  FFMA R32, R32, UR6, -R6.reuse ;  /* 0x0000000620207c23 */ /* 0x100fe20008000806 */
[----:B------:R-:W-:Y:S01]  /*4090*/  ULDC UR6, c[0x0][0x604] ;  /* 0x0001810000067ab9 */ /* 0x000fe20000000800 */
[----:B------:R-:W-:Y:S01]  /*40a0*/  @!P4 FMUL R94, R94, 0.5 ;  /* 0x3f0000005e5ec820 */ /* 0x000fe20000400000 */
[----:B------:R-:W3:Y:S01]  /*40b0*/  MUFU.EX2 R67, R67 ;  /* 0x0000004300437308 */ /* 0x000ee20000000800 */
[----:B-1----:R-:W-:Y:S01]  /*40c0*/  @!P2 FMUL R63, R63, R63 ;  /* 0x0000003f3f3fa220 */ /* 0x002fe20000400000 */
[----:B------:R-:W-:Y:S01]  /*40d0*/  FSETP.GEU.AND P2, PT, R79, -126, PT ;  /* 0xc2fc00004f00780b */ /* 0x000fe20003f4e000 */
[--C-:B------:R-:W-:Y:S01]  /*40e0*/  FFMA R33, R33, UR6, -R6.reuse ;  /* 0x0000000621217c23 */ /* 0x100fe20008000806 */
[----:B------:R-:W-:Y:S01]  /*40f0*/  ULDC UR6, c[0x0][0x604] ;  /* 0x0001810000067ab9 */ /* 0x000fe20000000800 */
[--C-:B------:R-:W-:Y:S01]  /*4100*/  FFMA R138, R145, UR26, -R6.reuse ;  /* 0x0000001a918a7c23 */ /* 0x100fe20008000806 */
[--C-:B------:R-:W-:Y:S01]  /*4110*/  FFMA R36, R36, UR6, -R6.reuse ;  /* 0x0000000624247c23 */ /* 0x100fe20008000806 */
[----:B------:R-:W-:Y:S01]  /*4120*/  @!P6 FMUL R98, R98, 0.5 ;  /* 0x3f0000006262e820 */ /* 0x000fe20000400000 */
[----:B------:R-:W1:Y:S01]  /*4130*/  MUFU.EX2 R90, R90 ;  /* 0x0000005a005a7308 */ /* 0x000e620000000800 */
[----:B--2---:R-:W-:Y:S01]  /*4140*/  @!P5 FMUL R75, R75, R75 ;  /* 0x0000004b4b4bd220 */ /* 0x004fe20000400000 */
[----:B------:R-:W-:Y:S01]  /*4150*/  FSETP.GEU.AND P5, PT, R95, -126, PT ;  /* 0xc2fc00005f00780b */ /* 0x000fe20003fae000 */
[----:B------:R-:W-:Y:S01]  /*4160*/  ULDC UR6, c[0x0][0x604] ;  /* 0x0001810000067ab9 */ /* 0x000fe20000000800 */
[----:B------:R-:W-:Y:S01]  /*4170*/  ULDC UR19, c[0x0][0x604] ;  /* 0x0001810000137ab9 */ /* 0x000fe20000000800 */
[--C-:B------:R-:W-:Y:S01]  /*4180*/  FFMA R37, R37, UR6, -R6.reuse ;  /* 0x0000000625257c23 */ /* 0x100fe20008000806 */
[----:B------:R-:W-:Y:S01]  /*4190*/  ULDC UR6, c[0x0][0x604] ;  /* 0x0001810000067ab9 */ /* 0x000fe20000000800 */
[----:B------:R-:W-:Y:S01]  /*41a0*/  @!P2 FMUL R79, R79, 0.5 ;  /* 0x3f0000004f4fa820 */ /* 0x000fe20000400000 */
[----:B------:R-:W2:Y:S01]  /*41b0*/  MUFU.EX2 R94, R94 ;  /* 0x0000005e005e7308 */ /* 0x000ea20000000800 */
[----:B---3--:R-:W-:Y:S01]  /*41c0*/  @!P1 FMUL R67, R67, R67 ;  /* 0x0000004343439220 */ /* 0x008fe20000400000 */
[----:B------:R-:W-:Y:S01]  /*41d0*/  FSETP.GEU.AND P1, PT, R87, -126, PT ;  /* 0xc2fc00005700780b */ /* 0x000fe20003f2e000 */
[--C-:B------:R-:W-:Y:S01]  /*41e0*/  FFMA R40, R40, UR6, -R6.reuse ;  /* 0x0000000628287c23 */ /* 0x100fe20008000806 */
[----:B------:R-:W-:Y:S01]  /*41f0*/  ULDC UR6, c[0x0][0x604] ;  /* 0x0001810000067ab9 */ /* 0x000fe20000000800 */
[--C-:B------:R-:W-:Y:S01]  /*4200*/  FFMA R148, R148, UR27, -R6.reuse ;  /* 0x0000001b94947c23 */ /* 0x100fe20008000806 */
        /* <DEDUP_REMOVED lines=68> */
[----:B------:R-:W-:Y:S01]  /*4650*/  FFMA R69, R69, UR6, -R6 ;  /* 0x0000000645457c23 */ /* 0x000fe20008000806 */
[----:B------:R-:W-:-:S03]  /*4660*/  ULDC UR6, c[0x0][0x604] ;  /* 0x0001810000067ab9 */ /* 0x000fc60000000800 */
[----:B------:R-:W-:Y:S01]  /*4670*/  @!P6 FMUL R122, R122, 0.5 ;  /* 0x3f0000007a7ae820 */ /* 0x000fe20000400000 */
[----:B------:R-:W1:Y:S01]  /*4680*/  MUFU.EX2 R114, R114 ;  /* 0x0000007200727308 */ /* 0x000e620000000800 */
[----:B--2---:R-:W-:Y:S01]  /*4690*/  @!P5 FMUL R107, R107, R107 ;  /* 0x0000006b6b6bd220 */ /* 0x004fe20000400000 */
[----:B------:R-:W-:-:S05]  /*46a0*/  FSETP.GEU.AND P5, PT, R123, -126, PT ;  /* 0xc2fc00007b00780b */ /* 0x000fca0003fae000 */
[----:B------:R-:W-:Y:S01]  /*46b0*/  @!P2 FMUL R115, R115, 0.5 ;  /* 0x3f0000007373a820 */ /* 0x000fe20000400000 */
[----:B------:R-:W2:Y:S01]  /*46c0*/  MUFU.EX2 R118, R118 ;  /* 0x0000007600767308 */ /* 0x000ea20000000800 */
[----:B---3--:R-:W-:Y:S01]  /*46d0*/  @!P1 FMUL R103, R103, R103 ;  /* 0x0000006767679220 */ /* 0x008fe20000400000 */
[----:B------:R-:W-:-:S05]  /*46e0*/  FSETP.GEU.AND P1, PT, R119, -126, PT ;  /* 0xc2fc00007700780b */ /* 0x000fca0003f2e000 */
[----:B------:R-:W-:Y:S01]  /*46f0*/  @!P5 FMUL R123, R123, 0.5 ;  /* 0x3f0000007b7bd820 */ /* 0x000fe20000400000 */
[----:B------:R-:W3:Y:S01]  /*4700*/  MUFU.EX2 R122, R122 ;  /* 0x0000007a007a7308 */ /* 0x000ee20000000800 */
[----:B-1----:R-:W-:Y:S01]  /*4710*/  @!P3 FMUL R114, R114, R114 ;  /* 0x000000727272b220 */ /* 0x002fe20000400000 */
[----:B------:R-:W-:-:S05]  /*4720*/  FSETP.GEU.AND P3, PT, R111, -126, PT ;  /* 0xc2fc00006f00780b */ /* 0x000fca0003f6e000 */
        /* <DEDUP_REMOVED lines=33> */
[----:B------:R3:W4:Y:S01]  /*4940*/  MUFU.EX2 R127, R25 ;  /* 0x00000019007f7308 */ /* 0x0007220000000800 */
[----:B-1----:R-:W-:Y:S01]  /*4950*/  @!P5 FMUL R131, R131, R131 ;  /* 0x000000838383d220 */ /* 0x002fe20000400000 */
[----:B------:R-:W-:-:S05]  /*4960*/  FSETP.GEU.AND P5, PT, R41, -126, PT ;  /* 0xc2fc00002900780b */ /* 0x000fca0003fae000 */
[----:B------:R-:W-:Y:S01]  /*4970*/  @!P6 FMUL R40, R40, 0.5 ;  /* 0x3f0000002828e820 */ /* 0x000fe20000400000 */
[----:B------:R-:W1:Y:S01]  /*4980*/  MUFU.EX2 R32, R32 ;  /* 0x0000002000207308 */ /* 0x000e620000000800 */
[----:B--2---:R-:W-:Y:S01]  /*4990*/  @!P2 FMUL R10, R10, R10 ;  /* 0x0000000a0a0aa220 */ /* 0x004fe20000400000 */
[----:B------:R-:W-:Y:S01]  /*49a0*/  FSETP.GEU.AND P2, PT, R33, -126, PT ;  /* 0xc2fc00002100780b */ /* 0x000fe20003f4e000 */
[--C-:B---3--:R-:W-:Y:S01]  /*49b0*/  FFMA R25, R72, UR6, -R6.reuse ;  /* 0x0000000648197c23 */ /* 0x108fe20008000806 */
[----:B------:R-:W-:Y:S02]  /*49c0*/  ULDC UR6, c[0x0][0x604] ;  /* 0x0001810000067ab9 */ /* 0x000fe40000000800 */
[----:B------:R-:W-:Y:S01]  /*49d0*/  FFMA R29, R73, UR6, -R6 ;  /* 0x00000006491d7c23 */ /* 0x000fe20008000806 */
[----:B------:R-:W-:Y:S01]  /*49e0*/  @!P5 FMUL R41, R41, 0.5 ;  /* 0x3f0000002929d820 */ /* 0x000fe20000400000 */
[----:B------:R-:W2:Y:S01]  /*49f0*/  MUFU.EX2 R36, R36 ;  /* 0x0000002400247308 */ /* 0x000ea20000000800 */
[----:B----4-:R-:W-:Y:S01]  /*4a00*/  @!P1 FMUL R127, R127, R127 ;  /* 0x0000007f7f7f9220 */ /* 0x010fe20000400000 */
[----:B------:R-:W-:Y:S01]  /*4a10*/  FSETP.GEU.AND P1, PT, R37, -126, PT ;  /* 0xc2fc00002500780b */ /* 0x000fe20003f2e000 */
[----:B------:R-:W-:-:S02]  /*4a20*/  ULDC UR6, c[0x0][0x604] ;  /* 0x0001810000067ab9 */ /* 0x000fc40000000800 */
[--C-:B------:R-:W-:Y:S01]  /*4a30*/  FFMA R126, R76, UR6, -R6.reuse ;  /* 0x000000064c7e7c23 */ /* 0x100fe20008000806 */
[----:B------:R-:W-:Y:S01]  /*4a40*/  ULDC UR6, c[0x0][0x604] ;  /* 0x0001810000067ab9 */ /* 0x000fe20000000800 */
[----:B------:R-:W-:Y:S01]  /*4a50*/  @!P2 FMUL R33, R33, 0.5 ;  /* 0x3f0000002121a820 */ /* 0x000fe20000400000 */
[----:B------:R3:W4:Y:S01]  /*4a60*/  MUFU.EX2 R143, R41 ;  /* 0x00000029008f7308 */ /* 0x0007220000000800 */
        /* <DEDUP_REMOVED lines=9> */
[----:B------:R-:W-:Y:S01]  /*4b00*/  ULDC UR6, c[0x0][0x604] ;  /* 0x0001810000067ab9 */ /* 0x000fe20000000800 */
[----:B---3--:R-:W-:Y:S01]  /*4b10*/  FADD R41, R91, R86 ;  /* 0x000000565b297221 */ /* 0x008fe20000000000 */
[--C-:B------:R-:W-:Y:S01]  /*4b20*/  FFMA R81, R81, UR6, -R6.reuse ;  /* 0x0000000651517c23 */ /* 0x100fe20008000806 */
[----:B------:R-:W-:Y:S01]  /*4b30*/  ULDC UR6, c[0x0][0x604] ;  /* 0x0001810000067ab9 */ /* 0x000fe20000000800 */
[----:B------:R-:W-:Y:S01]  /*4b40*/  @!P3 FMUL R44, R44, 0.5 ;  /* 0x3f0000002c2cb820 */ /* 0x000fe20000400000 */
[----:B------:R-:W2:Y:S01]  /*4b50*/  MUFU.EX2 R40, R40 ;  /* 0x0000002800287308 */ /* 0x000ea20000000800 */
[----:B----4-:R-:W-:Y:S01]  /*4b60*/  @!P5 FMUL R143, R143, R143 ;  /* 0x0000008f8f8fd220 */ /* 0x010fe20000400000 */
[----:B------:R-:W-:Y:S01]  /*4b70*/  FSETP.GEU.AND P5, PT, R53, -126, PT ;  /* 0xc2fc00003500780b */ /* 0x000fe20003fae000 */
[--C-:B------:R-:W-:Y:S01]  /*4b80*/  FFMA R130, R84, UR6, -R6.reuse ;  /* 0x0000000654827c23 */ /* 0x100fe20008000806 */
[----:B------:R-:W-:Y:S01]  /*4b90*/  ULDC UR6, c[0x0][0x604] ;  /* 0x0001810000067ab9 */ /* 0x000fe20000000800 */
[----:B------:R-:W-:Y:S01]  /*4ba0*/  F2FP.BF16.F32.PACK_AB R91, R22, R91 ;  /* 0x0000005b165b723e */ /* 0x000fe200000010ff */
[----:B------:R-:W-:Y:S01]  /*4bb0*/  FFMA R161, R85, UR6, -R6 ;  /* 0x0000000655a17c23 */ /* 0x000fe20008000806 */
[----:B------:R-:W-:Y:S01]  /*4bc0*/  @!P4 FMUL R48, R48, 0.5 ;  /* 0x3f0000003030c820 */ /* 0x000fe20000400000 */
[----:B------:R3:W4:Y:S01]  /*4bd0*/  MUFU.EX2 R139, R37 ;  /* 0x00000025008b7308 */ /* 0x0007220000000800 */
        /* <DEDUP_REMOVED lines=10> */
[----:B------:R-:W-:Y:S01]  /*4c80*/  ULDC UR6, c[0x0][0x604] ;  /* 0x0001810000067ab9 */ /* 0x000fe20000000800 */
[--C-:B---3--:R-:W-:Y:S01]  /*4c90*/  FFMA R37, R133, UR18, -R6.reuse ;  /* 0x0000001285257c23 */ /* 0x108fe20008000806 */
[----:B------:R-:W-:Y:S01]  /*4ca0*/  FFMA R165, R92, UR6, -R6 ;  /* 0x000000065ca57c23 */ /* 0x000fe20008000806 */
[----:B------:R-:W-:Y:S01]  /*4cb0*/  @!P2 FMUL R45, R45, 0.5 ;  /* 0x3f0000002d2da820 */ /* 0x000fe20000400000 */
[----:B------:R-:W2:Y:S01]  /*4cc0*/  MUFU.EX2 R48, R48 ;  /* 0x0000003000307308 */ /* 0x000ea20000000800 */
[----:B----4-:R-:W-:Y:S01]  /*4cd0*/  @!P1 FMUL R139, R139, R139 ;  /* 0x0000008b8b8b9220 */ /* 0x010fe20000400000 */
[----:B------:R-:W-:Y:S01]  /*4ce0*/  FSETP.GEU.AND P1, PT, R49, -126, PT ;  /* 0xc2fc00003100780b */ /* 0x000fe20003f2e000 */
[----:B------:R-:W-:-:S02]  /*4cf0*/  ULDC UR6, c[0x0][0x604] ;  /* 0x0001810000067ab9 */ /* 0x000fc40000000800 */
[----:B------:R-:W-:Y:S01]  /*4d00*/  FFMA R93, R93, UR6, -R6 ;  /* 0x000000065d5d7c23 */ /* 0x000fe20008000806 */
[----:B------:R-:W-:Y:S01]  /*4d10*/  ULDC UR6, c[0x0][0x604] ;  /* 0x0001810000067ab9 */ /* 0x000fe20000000800 */
        /* <DEDUP_REMOVED lines=41> */
[----:B------:R1:W4:Y:S01]  /*4fb0*/  MUFU.EX2 R72, R68 ;  /* 0x0000004400487308 */ /* 0x0003220000000800 */
[----:B--2---:R-:W-:Y:S01]  /*4fc0*/  @!P1 FMUL R65, R65, R65 ;  /* 0x0000004141419220 */ /* 0x004fe20000400000 */
[----:B------:R-:W-:-:S05]  /*4fd0*/  FSETP.GEU.AND P1, PT, R29, -126, PT ;  /* 0xc2fc00001d00780b */ /* 0x000fca0003f2e000 */
[----:B------:R-:W-:Y:S01]  /*4fe0*/  @!P5 FMUL R159, R159, 0.5 ;  /* 0x3f0000009f9fd820 */ /* 0x000fe20000400000 */
[----:B------:R2:W5:Y:S01]  /*4ff0*/  MUFU.EX2 R76, R25 ;  /* 0x00000019004c7308 */ /* 0x0005620000000800 */
[----:B---3--:R-:W-:Y:S01]  /*5000*/  @!P6 FMUL R64, R64, R64 ;  /* 0x000000404040e220 */ /* 0x008fe20000400000 */
[----:B------:R-:W-:Y:S01]  /*5010*/  FSETP.GEU.AND P6, PT, R126, -126, PT ;  /* 0xc2fc00007e00780b */ /* 0x000fe20003fce000 */
[----:B-1----:R-:W-:-:S04]  /*5020*/  FADD R68, R19, R98 ;  /* 0x0000006213447221 */ /* 0x002fc80000000000 */
[----:B------:R-:W-:Y:S01]  /*5030*/  @!P1 FMUL R29, R29, 0.5 ;  /* 0x3f0000001d1d9820 */ /* 0x000fe20000400000 */
[----:B------:R-:W1:Y:S01]  /*5040*/  MUFU.EX2 R73, R69 ;  /* 0x0000004500497308 */ /* 0x000e620000000800 */
[----:B----4-:R-:W-:Y:S01]  /*5050*/  @!P3 FMUL R72, R72, R72 ;  /* 0x000000484848b220 */ /* 0x010fe20000400000 */
[----:B------:R-:W-:Y:S01]  /*5060*/  FSETP.GEU.AND P3, PT, R80, -126, PT ;  /* 0xc2fc00005000780b */ /* 0x000fe20003f6e000 */
[----:B--2---:R-:W-:Y:S01]  /*5070*/  FFMA R25, R96, UR6, -R6 ;  /* 0x0000000660197c23 */ /* 0x004fe20008000806 */
[----:B------:R-:W-:-:S03]  /*5080*/  ULDC UR6, c[0x0][0x604] ;  /* 0x0001810000067ab9 */ /* 0x000fc60000000800 */
[----:B------:R-:W-:Y:S01]  /*5090*/  @!P6 FMUL R126, R126, 0.5 ;  /* 0x3f0000007e7ee820 */ /* 0x000fe20000400000 */
[----:B------:R-:W2:Y:S01]  /*50a0*/  MUFU.EX2 R159, R159 ;  /* 0x0000009f009f7308 */ /* 0x000ea20000000800 */
[----:B-----5:R-:W-:Y:S01]  /*50b0*/  @!P4 FMUL R76, R76, R76 ;  /* 0x0000004c4c4cc220 */ /* 0x020fe20000400000 */
        /* <DEDUP_REMOVED lines=13> */
[----:B------:R2:W3:Y:S01]  /*5190*/  MUFU.EX2 R84, R80 ;  /* 0x0000005000547308 */ /* 0x0004e20000000800 */
[----:B----4-:R-:W-:Y:S01]  /*51a0*/  @!P1 FMUL R77, R77, R77 ;  /* 0x0000004d4d4d9220 */ /* 0x010fe20000400000 */
[----:B------:R-:W-:Y:S01]  /*51b0*/  FSETP.GEU.AND P1, PT, R161, -126, PT ;  /* 0xc2fc0000a100780b */ /* 0x000fe20003f2e000 */
[----:B------:R-:W-:-:S02]  /*51c0*/  ULDC UR6, c[0x0][0x604] ;  /* 0x0001810000067ab9 */ /* 0x000fc40000000800 */
[--C-:B------:R-:W-:Y:S01]  /*51d0*/  FFMA R101, R101, UR6, -R6.reuse ;  /* 0x0000000665657c23 */ /* 0x100fe20008000806 */
[----:B------:R-:W-:Y:S01]  /*51e0*/  ULDC UR6, c[0x0][0x604] ;  /* 0x0001810000067ab9 */ /* 0x000fe20000000800 */
[----:B------:R-:W-:Y:S01]  /*51f0*/  @!P5 FMUL R89, R89, 0.5 ;  /* 0x3f0000005959d820 */ /* 0x000fe20000400000 */
[----:B------:R-:W4:Y:S01]  /*5200*/  MUFU.EX2 R85, R81 ;  /* 0x0000005100557308 */ /* 0x000f220000000800 */
[----:B-1----:R-:W-:Y:S01]  /*5210*/  @!P6 FMUL R126, R126, R126 ;  /* 0x0000007e7e7ee220 */ /* 0x002fe20000400000 */
[----:B------:R-:W-:Y:S01]  /*5220*/  FSETP.GEU.AND P6, PT, R88, -126, PT ;  /* 0xc2fc00005800780b */ /* 0x000fe20003fce000 */
[----:B------:R-:W-:Y:S01]  /*5230*/  FFMA R33, R104, UR6, -R6 ;  /* 0x0000000668217c23 */ /* 0x000fe20008000806 */
[----:B------:R-:W-:Y:S01]  /*5240*/  ULDC UR6, c[0x0][0x604] ;  /* 0x0001810000067ab9 */ /* 0x000fe20000000800 */
[----:B--2---:R-:W-:Y:S02]  /*5250*/  FADD R80, R23, R114 ;  /* 0x0000007217507221 */ /* 0x004fe40000000000 */
[----:B------:R-:W-:Y:S01]  /*5260*/  @!P1 FMUL R161, R161, 0.5 ;  /* 0x3f000000a1a19820 */ /* 0x000fe20000400000 */
[----:B------:R-:W1:Y:S01]  /*5270*/  MUFU.EX2 R130, R130 ;  /* 0x0000008200827308 */ /* 0x000e620000000800 */
[----:B---3--:R-:W-:Y:S01]  /*5280*/  @!P3 FMUL R84, R84, R84 ;  /* 0x000000545454b220 */ /* 0x008fe20000400000 */
[----:B------:R-:W-:-:S05]  /*5290*/  FSETP.GEU.AND P3, PT, R165, -126, PT ;  /* 0xc2fc0000a500780b */ /* 0x000fca0003f6e000 */
[----:B------:R-:W-:Y:S01]  /*52a0*/  @!P6 FMUL R88, R88, 0.5 ;  /* 0x3f0000005858e820 */ /* 0x000fe20000400000 */
[----:B------:R-:W2:Y:S01]  /*52b0*/  MUFU.EX2 R92, R89 ;  /* 0x00000059005c7308 */ /* 0x000ea20000000800 */
[----:B----4-:R-:W-:Y:S01]  /*52c0*/  @!P2 FMUL R85, R85, R85 ;  /* 0x000000555555a220 */ /* 0x010fe20000400000 */
        /* <DEDUP_REMOVED lines=10> */
[----:B------:R-:W2:Y:S01]  /*5370*/  MUFU.EX2 R165, R165 ;  /* 0x000000a500a57308 */ /* 0x000ea20000000800 */
[----:B---3--:R-:W-:Y:S01]  /*5380*/  @!P1 FMUL R161, R161, R161 ;  /* 0x000000a1a1a19220 */ /* 0x008fe20000400000 */
[----:B------:R-:W-:Y:S01]  /*5390*/  FSETP.GEU.AND P1, PT, R29, -126, PT ;  /* 0xc2fc00001d00780b */ /* 0x000fe20003f2e000 */
[----:B-1----:R-:W-:Y:S01]  /*53a0*/  FADD R88, R39, R118 ;  /* 0x0000007627587221 */ /* 0x002fe20000000000 */
[----:B------:R-:W-:-:S03]  /*53b0*/  F2FP.BF16.F32.PACK_AB R39, R54, R39 ;  /* 0x000000273627723e */ /* 0x000fc600000010ff */
[----:B------:R-:W-:Y:S01]  /*53c0*/  @!P5 FMUL R101, R101, 0.5 ;  /* 0x3f0000006565d820 */ /* 0x000fe20000400000 */
[----:B------:R-:W1:Y:S01]  /*53d0*/  MUFU.EX2 R96, R93 ;  /* 0x0000005d00607308 */ /* 0x000e620000000800 */
[----:B----4-:R-:W-:Y:S01]  /*53e0*/  @!P6 FMUL R163, R163, R163 ;  /* 0x000000a3a3a3e220 */ /* 0x010fe20000400000 */
[----:B------:R-:W-:Y:S01]  /*53f0*/  FSETP.GEU.AND P6, PT, R167, -126, PT ;  /* 0xc2fc0000a700780b */ /* 0x000fe20003fce000 */
[----:B------:R-:W-:Y:S01]  /*5400*/  FADD R160, R41, R88 ;  /* 0x0000005829a07221 */ /* 0x000fe20000000000 */
[----:B------:R-:W-:Y:S01]  /*5410*/  FADD R41, R17, R90 ;  /* 0x0000005a11297221 */ /* 0x000fe20000000000 */
[----:B------:R-:W-:Y:S02]  /*5420*/  FADD R88, R43, R122 ;  /* 0x0000007a2b587221 */ /* 0x000fe40000000000 */
[----:B------:R-:W-:Y:S01]  /*5430*/  @!P1 FMUL R29, R29, 0.5 ;  /* 0x3f0000001d1d9820 */ /* 0x000fe20000400000 */
[----:B------:R3:W4:Y:S01]  /*5440*/  MUFU.EX2 R97, R25 ;  /* 0x0000001900617308 */ /* 0x0007220000000800 */
[----:B--2---:R-:W-:Y:S01]  /*5450*/  @!P3 FMUL R165, R165, R165 ;  /* 0x000000a5a5a5b220 */ /* 0x004fe20000400000 */
[----:B------:R-:W-:Y:S01]  /*5460*/  FSETP.GEU.AND P3, PT, R33, -126, PT ;  /* 0xc2fc00002100780b */ /* 0x000fe20003f6e000 */
[----:B------:R-:W-:Y:S01]  /*5470*/  FADD R164, R41, R88 ;  /* 0x0000005829a47221 */ /* 0x000fe20000000000 */
[----:B------:R-:W-:Y:S01]  /*5480*/  FADD R41, R30, R87 ;  /* 0x000000571e297221 */ /* 0x000fe20000000000 */
[----:B------:R-:W-:-:S02]  /*5490*/  FADD R88, R47, R10 ;  /* 0x0000000a2f587221 */ /* 0x000fc40000000000 */
[----:B------:R-:W-:Y:S01]  /*54a0*/  @!P6 FMUL R167, R167, 0.5 ;  /* 0x3f000000a7a7e820 */ /* 0x000fe20000400000 */
[----:B------:R-:W2:Y:S01]  /*54b0*/  MUFU.EX2 R104, R101 ;  /* 0x0000006500687308 */ /* 0x000ea20000000800 */
[--C-:B---3--:R-:W-:Y:S01]  /*54c0*/  FFMA R25, R105, UR6, -R6.reuse ;  /* 0x0000000669197c23 */ /* 0x108fe20008000806 */
[----:B------:R-:W-:Y:S01]  /*54d0*/  ULDC UR6, c[0x0][0x604] ;  /* 0x0001810000067ab9 */ /* 0x000fe20000000800 */
[----:B-1----:R-:W-:Y:S01]  /*54e0*/  @!P2 FMUL R96, R96, R96 ;  /* 0x000000606060a220 */ /* 0x002fe20000400000 */
[--C-:B------:R-:W-:Y:S01]  /*54f0*/  FFMA R169, R108, UR6, -R6.reuse ;  /* 0x000000066ca97c23 */ /* 0x100fe20008000806 */
[----:B------:R-:W-:Y:S01]  /*5500*/  ULDC UR6, c[0x0][0x604] ;  /* 0x0001810000067ab9 */ /* 0x000fe20000000800 */
[----:B------:R-:W-:Y:S01]  /*5510*/  FSETP.GEU.AND P2, PT, R25, -126, PT ;  /* 0xc2fc00001900780b */ /* 0x000fe20003f4e000 */
[----:B------:R-:W-:Y:S01]  /*5520*/  FFMA R109, R109, UR6, -R6 ;  /* 0x000000066d6d7c23 */ /* 0x000fe20008000806 */
[----:B------:R1:W3:Y:S01]  /*5530*/  MUFU.EX2 R100, R29 ;  /* 0x0000001d00647308 */ /* 0x0002e20000000800 */
[----:B------:R-:W-:Y:S01]  /*5540*/  @!P3 FMUL R33, R33, 0.5 ;  /* 0x3f0000002121b820 */ /* 0x000fe20000400000 */
[----:B------:R-:W-:Y:S01]  /*5550*/  ULDC UR6, c[0x0][0x604] ;  /* 0x0001810000067ab9 */ /* 0x000fe20000000800 */
[----:B----4-:R-:W-:Y:S01]  /*5560*/  @!P4 FMUL R97, R97, R97 ;  /* 0x000000616161c220 */ /* 0x010fe20000400000 */
[----:B------:R-:W-:Y:S01]  /*5570*/  FSETP.GEU.AND P4, PT, R169, -126, PT ;  /* 0xc2fc0000a900780b */ /* 0x000fe20003f8e000 */
[----:B------:R-:W-:-:S03]  /*5580*/  FADD R170, R41, R88 ;  /* 0x0000005829aa7221 */ /* 0x000fc60000000000 */
[----:B------:R-:W4:Y:S01]  /*5590*/  MUFU.EX2 R167, R167 ;  /* 0x000000a700a77308 */ /* 0x000f220000000800 */
[----:B-1----:R-:W-:Y:S01]  /*55a0*/  FFMA R29, R112, UR6, -R6 ;  /* 0x00000006701d7c23 */ /* 0x002fe20008000806 */
[----:B------:R-:W-:Y:S01]  /*55b0*/  ULDC UR6, c[0x0][0x604] ;  /* 0x0001810000067ab9 */ /* 0x000fe20000000800 */
[----:B--2---:R-:W-:Y:S01]  /*55c0*/  @!P5 FMUL R104, R104, R104 ;  /* 0x000000686868d220 */ /* 0x004fe20000400000 */
[----:B------:R-:W-:-:S04]  /*55d0*/  @!P2 FMUL R25, R25, 0.5 ;  /* 0x3f0000001919a820 */ /* 0x000fc80000400000 */
[----:B------:R1:W2:Y:S01]  /*55e0*/  MUFU.EX2 R105, R33 ;  /* 0x0000002100697308 */ /* 0x0002a20000000800 */
[----:B---3--:R-:W-:Y:S01]  /*55f0*/  @!P1 FMUL R100, R100, R100 ;  /* 0x0000006464649220 */ /* 0x008fe20000400000 */
[----:B------:R-:W-:Y:S01]  /*5600*/  FSETP.GEU.AND P1, PT, R109, -126, PT ;  /* 0xc2fc00006d00780b */ /* 0x000fe20003f2e000 */
[----:B------:R-:W-:-:S05]  /*5610*/  @!P4 FMUL R169, R169, 0.5 ;  /* 0x3f000000a9a9c820 */ /* 0x000fca0000400000 */
[----:B------:R3:W5:Y:S01]  /*5620*/  MUFU.EX2 R108, R25 ;  /* 0x00000019006c7308 */ /* 0x0007620000000800 */
[--C-:B-1----:R-:W-:Y:S01]  /*5630*/  FFMA R33, R113, UR6, -R6.reuse ;  /* 0x0000000671217c23 */ /* 0x102fe20008000806 */
[----:B----4-:R-:W-:Y:S01]  /*5640*/  @!P6 FMUL R167, R167, R167 ;  /* 0x000000a7a7a7e220 */ /* 0x010fe20000400000 */
[----:B------:R-:W-:Y:S01]  /*5650*/  FSETP.GEU.AND P6, PT, R29, -126, PT ;  /* 0xc2fc00001d00780b */ /* 0x000fe20003fce000 */
[----:B------:R-:W-:Y:S02]  /*5660*/  ULDC UR6, c[0x0][0x604] ;  /* 0x0001810000067ab9 */ /* 0x000fe40000000800 */
[----:B------:R-:W-:Y:S01]  /*5670*/  FSETP.GEU.AND P5, PT, R33, -126, PT ;  /* 0xc2fc00002100780b */ /* 0x000fe20003fae000 */
[----:B------:R-:W-:Y:S01]  /*5680*/  @!P1 FMUL R109, R109, 0.5 ;  /* 0x3f0000006d6d9820 */ /* 0x000fe20000400000 */
[----:B------:R-:W1:Y:S01]  /*5690*/  MUFU.EX2 R169, R169 ;  /* 0x000000a900a97308 */ /* 0x000e620000000800 */
[--C-:B---3--:R-:W-:Y:S01]  /*56a0*/  FFMA R25, R116, UR6, -R6.reuse ;  /* 0x0000000674197c23 */ /* 0x108fe20008000806 */
[----:B------:R-:W-:Y:S01]  /*56b0*/  ULDC UR6, c[0x0][0x604] ;  /* 0x0001810000067ab9 */ /* 0x000fe20000000800 */
[----:B--2---:R-:W-:Y:S01]  /*56c0*/  @!P3 FMUL R105, R105, R105 ;  /* 0x000000696969b220 */ /* 0x004fe20000400000 */
[--C-:B------:R-:W-:Y:S01]  /*56d0*/  FFMA R171, R120, UR6, -R6.reuse ;  /* 0x0000000678ab7c23 */ /* 0x100fe20008000806 */
[----:B------:R-:W-:Y:S01]  /*56e0*/  ULDC UR6, c[0x0][0x604] ;  /* 0x0001810000067ab9 */ /* 0x000fe20000000800 */
[----:B------:R-:W-:Y:S01]  /*56f0*/  FSETP.GEU.AND P3, PT, R25, -126, PT ;  /* 0xc2fc00001900780b */ /* 0x000fe20003f6e000 */
[----:B------:R-:W-:Y:S01]  /*5700*/  FFMA R120, R121, UR6, -R6 ;  /* 0x0000000679787c23 */ /* 0x000fe20008000806 */
[----:B------:R-:W-:Y:S01]  /*5710*/  @!P6 FMUL R29, R29, 0.5 ;  /* 0x3f0000001d1de820 */ /* 0x000fe20000400000 */
[----:B------:R-:W2:Y:S01]  /*5720*/  MUFU.EX2 R112, R109 ;  /* 0x0000006d00707308 */ /* 0x000ea20000000800 */
[----:B------:R-:W-:Y:S01]  /*5730*/  ULDC UR6, c[0x0][0x604] ;  /* 0x0001810000067ab9 */ /* 0x000fe20000000800 */
[----:B------:R-:W-:Y:S01]  /*5740*/  @!P5 FMUL R33, R33, 0.5 ;  /* 0x3f0000002121d820 */ /* 0x000fe20000400000 */
[----:B-----5:R-:W-:Y:S01]  /*5750*/  @!P2 FMUL R108, R108, R108 ;  /* 0x0000006c6c6ca220 */ /* 0x020fe20000400000 */
[----:B------:R-:W-:-:S04]  /*5760*/  FSETP.GEU.AND P2, PT, R171, -126, PT ;  /* 0xc2fc0000ab00780b */ /* 0x000fc80003f4e000 */
[----:B------:R3:W4:Y:S01]  /*5770*/  MUFU.EX2 R116, R33 ;  /* 0x0000002100747308 */ /* 0x0007220000000800 */
[----:B-1----:R-:W-:Y:S01]  /*5780*/  @!P4 FMUL R169, R169, R169 ;  /* 0x000000a9a9a9c220 */ /* 0x002fe20000400000 */
[----:B------:R-:W-:Y:S01]  /*5790*/  FSETP.GEU.AND P4, PT, R120, -126, PT ;  /* 0xc2fc00007800780b */ /* 0x000fe20003f8e000 */
[----:B------:R-:W-:-:S05]  /*57a0*/  @!P3 FMUL R25, R25, 0.5 ;  /* 0x3f0000001919b820 */ /* 0x000fca0000400000 */
[----:B------:R1:W5:Y:S01]  /*57b0*/  MUFU.EX2 R113, R29 ;  /* 0x0000001d00717308 */ /* 0x0003620000000800 */
[----:B--2---:R-:W-:Y:S01]  /*57c0*/  @!P1 FMUL R112, R112, R112 ;  /* 0x0000007070709220 */ /* 0x004fe20000400000 */
[----:B------:R-:W-:Y:S01]  /*57d0*/  @!P2 FMUL R171, R171, 0.5 ;  /* 0x3f000000ababa820 */ /* 0x000fe20000400000 */
[--C-:B---3--:R-:W-:Y:S01]  /*57e0*/  FFMA R33, R129, UR15, -R6.reuse ;  /* 0x0000000f81217c23 */ /* 0x108fe20008000806 */
[----:B------:R-:W-:Y:S02]  /*57f0*/  ULDC UR15, c[0x0][0x604] ;  /* 0x00018100000f7ab9 */ /* 0x000fe40000000800 */
[--C-:B------:R-:W-:Y:S01]  /*5800*/  FFMA R144, R144, UR15, -R6.reuse ;  /* 0x0000000f90907c23 */ /* 0x100fe20008000806 */
[----:B------:R-:W-:Y:S01]  /*5810*/  @!P4 FMUL R120, R120, 0.5 ;  /* 0x3f0000007878c820 */ /* 0x000fe20000400000 */
[----:B------:R2:W3:Y:S01]  /*5820*/  MUFU.EX2 R121, R25 ;  /* 0x0000001900797308 */ /* 0x0004e20000000800 */
[--C-:B-1----:R-:W-:Y:S01]  /*5830*/  FFMA R29, R124, UR6, -R6.reuse ;  /* 0x000000067c1d7c23 */ /* 0x102fe20008000806 */
[----:B------:R-:W-:Y:S01]  /*5840*/  ULDC UR6, c[0x0][0x604] ;  /* 0x0001810000067ab9 */ /* 0x000fe20000000800 */
[----:B----4-:R-:W-:Y:S01]  /*5850*/  @!P5 FMUL R116, R116, R116 ;  /* 0x000000747474d220 */ /* 0x010fe20000400000 */
[--C-:B------:R-:W-:Y:S01]  /*5860*/  FFMA R124, R117, UR6, -R6.reuse ;  /* 0x00000006757c7c23 */ /* 0x100fe20008000806 */
[----:B------:R-:W-:Y:S01]  /*5870*/  ULDC UR6, c[0x0][0x604] ;  /* 0x0001810000067ab9 */ /* 0x000fe20000000800 */
[----:B------:R-:W-:Y:S01]  /*5880*/  FSETP.GEU.AND P1, PT, R29, -126, PT ;  /* 0xc2fc00001d00780b */ /* 0x000fe20003f2e000 */
[--C-:B------:R-:W-:Y:S01]  /*5890*/  FFMA R5, R5, UR6, -R6.reuse ;  /* 0x0000000605057c23 */ /* 0x100fe20008000806 */
[----:B------:R-:W1:Y:S01]  /*58a0*/  MUFU.EX2 R171, R171 ;  /* 0x000000ab00ab7308 */ /* 0x000e620000000800 */
[--C-:B--2---:R-:W-:Y:S01]  /*58b0*/  FFMA R25, R128, UR14, -R6.reuse ;  /* 0x0000000e80197c23 */ /* 0x104fe20008000806 */
[----:B------:R-:W-:Y:S01]  /*58c0*/  ULDC UR14, c[0x0][0x604] ;  /* 0x00018100000e7ab9 */ /* 0x000fe20000000800 */
[----:B------:R-:W-:Y:S01]  /*58d0*/  ULDC UR6, c[0x0][0x604] ;  /* 0x0001810000067ab9 */ /* 0x000fe20000000800 */
[----:B------:R-:W-:Y:S01]  /*58e0*/  FSETP.GEU.AND P5, PT, R5, -126, PT ;  /* 0xc2fc00000500780b */ /* 0x000fe20003fae000 */
[--C-:B------:R-:W-:Y:S01]  /*58f0*/  FFMA R134, R137, UR14, -R6.reuse ;  /* 0x0000000e89867c23 */ /* 0x100fe20008000806 */
[----:B------:R-:W-:Y:S01]  /*5900*/  FFMA R137, R140, UR22, -R6 ;  /* 0x000000168c897c23 */ /* 0x000fe20008000806 */
[----:B-----5:R-:W-:Y:S01]  /*5910*/  @!P6 FMUL R113, R113, R113 ;  /* 0x000000717171e220 */ /* 0x020fe20000400000 */
[----:B------:R-:W2:Y:S01]  /*5920*/  MUFU.EX2 R120, R120 ;  /* 0x0000007800787308 */ /* 0x000ea20000000800 */
[----:B------:R-:W-:Y:S01]  /*5930*/  FSETP.GEU.AND P6, PT, R124, -126, PT ;  /* 0xc2fc00007c00780b */ /* 0x000fe20003fce000 */
[----:B---3--:R-:W-:Y:S01]  /*5940*/  @!P3 FMUL R121, R121, R121 ;  /* 0x000000797979b220 */ /* 0x008fe20000400000 */
[----:B------:R-:W-:-:S05]  /*5950*/  @!P1 FMUL R29, R29, 0.5 ;  /* 0x3f0000001d1d9820 */ /* 0x000fca0000400000 */
[----:B------:R3:W4:Y:S01]  /*5960*/  MUFU.EX2 R117, R29 ;  /* 0x0000001d00757308 */ /* 0x0007220000000800 */
[----:B------:R-:W-:Y:S01]  /*5970*/  @!P5 FMUL R5, R5, 0.5 ;  /* 0x3f0000000505d820 */ /* 0x000fe20000400000 */
[----:B-1----:R-:W-:Y:S01]  /*5980*/  @!P2 FMUL R171, R171, R171 ;  /* 0x000000abababa220 */ /* 0x002fe20000400000 */
[----:B------:R-:W-:-:S03]  /*5990*/  FSETP.GEU.AND P2, PT, R25, -126, PT ;  /* 0xc2fc00001900780b */ /* 0x000fc60003f4e000 */
[----:B------:R-:W-:Y:S02]  /*59a0*/  @!P6 FMUL R124, R124, 0.5 ;  /* 0x3f0000007c7ce820 */ /* 0x000fe40000400000 */
[----:B------:R1:W5:Y:S01]  /*59b0*/  MUFU.EX2 R128, R5 ;  /* 0x0000000500807308 */ /* 0x0003620000000800 */
[----:B--2---:R-:W-:Y:S01]  /*59c0*/  @!P4 FMUL R120, R120, R120 ;  /* 0x000000787878c220 */ /* 0x004fe20000400000 */
[----:B------:R-:W-:Y:S01]  /*59d0*/  FSETP.GEU.AND P4, PT, R33, -126, PT ;  /* 0xc2fc00002100780b */ /* 0x000fe20003f8e000 */
[--C-:B---3--:R-:W-:Y:S01]  /*59e0*/  FFMA R29, R132, UR6, -R6.reuse ;  /* 0x00000006841d7c23 */ /* 0x108fe20008000806 */
[----:B------:R-:W-:-:S04]  /*59f0*/  FFMA R6, R149, UR19, -R6 ;  /* 0x0000001395067c23 */ /* 0x000fc80008000806 */
[----:B------:R-:W-:Y:S01]  /*5a00*/  @!P2 FMUL R25, R25, 0.5 ;  /* 0x3f0000001919a820 */ /* 0x000fe20000400000 */
[----:B----4-:R-:W-:Y:S01]  /*5a10*/  @!P1 FMUL R117, R117, R117 ;  /* 0x0000007575759220 */ /* 0x010fe20000400000 */
[----:B------:R-:W-:Y:S01]  /*5a20*/  FSETP.GEU.AND P1, PT, R136, -126, PT ;  /* 0xc2fc00008800780b */ /* 0x000fe20003f2e000 */
[----:B-1----:R-:W-:Y:S01]  /*5a30*/  FADD R5, R9, R66 ;  /* 0x0000004209057221 */ /* 0x002fe20000000000 */
[----:B------:R1:W2:Y:S03]  /*5a40*/  MUFU.EX2 R129, R25 ;  /* 0x0000001900817308 */ /* 0x0002a60000000800 */
[----:B------:R-:W-:Y:S01]  /*5a50*/  @!P4 FMUL R33, R33, 0.5 ;  /* 0x3f0000002121c820 */ /* 0x000fe20000400000 */
[----:B------:R-:W-:Y:S01]  /*5a60*/  FADD R5, R5, R68 ;  /* 0x0000004405057221 */ /* 0x000fe20000000000 */
[----:B-----5:R-:W-:Y:S01]  /*5a70*/  @!P5 FMUL R128, R128, R128 ;  /* 0x000000808080d220 */ /* 0x020fe20000400000 */
[----:B------:R-:W-:Y:S01]  /*5a80*/  FSETP.GEU.AND P5, PT, R134, -126, PT ;  /* 0xc2fc00008600780b */ /* 0x000fe20003fae000 */
[----:B------:R-:W-:Y:S01]  /*5a90*/  FADD R68, R34, R95 ;  /* 0x0000005f22447221 */ /* 0x000fe20000000000 */
[----:B------:R3:W4:Y:S01]  /*5aa0*/  MUFU.EX2 R132, R33 ;  /* 0x0000002100847308 */ /* 0x0007220000000800 */
[----:B-1----:R-:W-:-:S02]  /*5ab0*/  FADD R25, R12, R51 ;  /* 0x000000330c197221 */ /* 0x002fc40000000000 */
[----:B------:R-:W-:Y:S02]  /*5ac0*/  @!P1 FMUL R136, R136, 0.5 ;  /* 0x3f00000088889820 */ /* 0x000fe40000400000 */
[----:B------:R-:W-:Y:S01]  /*5ad0*/  FADD R69, R25, R68 ;  /* 0x0000004419457221 */ /* 0x000fe20000000000 */
[----:B------:R-:W-:Y:S01]  /*5ae0*/  FADD R25, R11, R70 ;  /* 0x000000460b197221 */ /* 0x000fe20000000000 */
[----:B------:R-:W-:Y:S01]  /*5af0*/  FADD R68, R31, R102 ;  /* 0x000000661f447221 */ /* 0x000fe20000000000 */
[----:B------:R-:W1:Y:S01]  /*5b00*/  MUFU.EX2 R133, R136 ;  /* 0x0000008800857308 */ /* 0x000e620000000800 */
[----:B--2---:R-:W-:Y:S01]  /*5b10*/  @!P2 FMUL R129, R129, R129 ;  /* 0x000000818181a220 */ /* 0x004fe20000400000 */
[----:B------:R-:W-:Y:S01]  /*5b20*/  FSETP.GEU.AND P2, PT, R137, -126, PT ;  /* 0xc2fc00008900780b */ /* 0x000fe20003f4e000 */
[----:B------:R-:W-:Y:S01]  /*5b30*/  @!P5 FMUL R134, R134, 0.5 ;  /* 0x3f0000008686d820 */ /* 0x000fe20000400000 */
[----:B---3--:R-:W-:Y:S01]  /*5b40*/  FADD R33, R15, R82 ;  /* 0x000000520f217221 */ /* 0x008fe20000000000 */
[----:B------:R-:W-:Y:S01]  /*5b50*/  FADD R71, R25, R68 ;  /* 0x0000004419477221 */ /* 0x000fe20000000000 */
[----:B------:R-:W-:Y:S01]  /*5b60*/  FADD R25, R14, R55 ;  /* 0x000000370e197221 */ /* 0x000fe20000000000 */
[----:B------:R-:W-:Y:S01]  /*5b70*/  FADD R68, R38, R99 ;  /* 0x0000006326447221 */ /* 0x000fe20000000000 */
[----:B------:R-:W-:Y:S01]  /*5b80*/  FADD R156, R33, R80 ;  /* 0x00000050219c7221 */ /* 0x000fe20000000000 */
[----:B------:R-:W2:Y:S01]  /*5b90*/  MUFU.EX2 R134, R134 ;  /* 0x0000008600867308 */ /* 0x000ea20000000800 */
[----:B----4-:R-:W-:Y:S01]  /*5ba0*/  @!P4 FMUL R132, R132, R132 ;  /* 0x000000848484c220 */ /* 0x010fe20000400000 */
[----:B------:R-:W-:Y:S01]  /*5bb0*/  FSETP.GEU.AND P4, PT, R141, -126, PT ;  /* 0xc2fc00008d00780b */ /* 0x000fe20003f8e000 */
[----:B------:R-:W-:Y:S01]  /*5bc0*/  FADD R33, R20, R67 ;  /* 0x0000004314217221 */ /* 0x000fe20000000000 */
[----:B------:R-:W-:Y:S01]  /*5bd0*/  FADD R80, R50, R115 ;  /* 0x0000007332507221 */ /* 0x000fe20000000000 */
[----:B------:R-:W-:Y:S01]  /*5be0*/  FADD R81, R25, R68 ;  /* 0x0000004419517221 */ /* 0x000fe20000000000 */
[----:B------:R-:W-:Y:S01]  /*5bf0*/  @!P2 FMUL R137, R137, 0.5 ;  /* 0x3f0000008989a820 */ /* 0x000fe20000400000 */
[----:B------:R-:W-:Y:S01]  /*5c00*/  FADD R25, R13, R74 ;  /* 0x0000004a0d197221 */ /* 0x000fe20000000000 */
[----:B-1----:R-:W-:Y:S01]  /*5c10*/  @!P1 FMUL R133, R133, R133 ;  /* 0x0000008585859220 */ /* 0x002fe20000400000 */
[----:B------:R-:W-:Y:S01]  /*5c20*/  FSETP.GEU.AND P1, PT, R144, -126, PT ;  /* 0xc2fc00009000780b */ /* 0x000fe20003f2e000 */
[----:B------:R-:W-:Y:S01]  /*5c30*/  FADD R158, R33, R80 ;  /* 0x00000050219e7221 */ /* 0x000fe20000000000 */
[----:B------:R-:W-:Y:S01]  /*5c40*/  FADD R33, R22, R75 ;  /* 0x0000004b16217221 */ /* 0x000fe20000000000 */
[----:B------:R-:W1:Y:S01]  /*5c50*/  MUFU.EX2 R137, R137 ;  /* 0x0000008900897308 */ /* 0x000e620000000800 */
[----:B------:R-:W-:Y:S01]  /*5c60*/  FADD R80, R54, R119 ;  /* 0x0000007736507221 */ /* 0x000fe20000000000 */
[----:B------:R-:W-:Y:S01]  /*5c70*/  FADD R68, R21, R106 ;  /* 0x0000006a15447221 */ /* 0x000fe20000000000 */
[----:B------:R-:W-:Y:S01]  /*5c80*/  @!P4 FMUL R141, R141, 0.5 ;  /* 0x3f0000008d8dc820 */ /* 0x000fe20000400000 */
[----:B------:R-:W-:Y:S01]  /*5c90*/  FADD R5, R5, R156 ;  /* 0x0000009c05057221 */ /* 0x000fe20000000000 */
[----:B--2---:R-:W-:Y:S01]  /*5ca0*/  @!P5 FMUL R134, R134, R134 ;  /* 0x000000868686d220 */ /* 0x004fe20000400000 */
[----:B------:R-:W-:Y:S01]  /*5cb0*/  FSETP.GEU.AND P5, PT, R138, -126, PT ;  /* 0xc2fc00008a00780b */ /* 0x000fe20003fae000 */
[----:B------:R-:W-:Y:S01]  /*5cc0*/  FADD R162, R33, R80 ;  /* 0x0000005021a27221 */ /* 0x000fe20000000000 */
[----:B------:R-:W2:Y:S01]  /*5cd0*/  MUFU.EX2 R136, R141 ;  /* 0x0000008d00887308 */ /* 0x000ea20000000800 */
[----:B------:R-:W-:Y:S01]  /*5ce0*/  FADD R33, R16, R59 ;  /* 0x0000003b10217221 */ /* 0x000fe20000000000 */
[----:B------:R-:W-:Y:S01]  /*5cf0*/  @!P1 FMUL R144, R144, 0.5 ;  /* 0x3f00000090909820 */ /* 0x000fe20000400000 */
[----:B------:R-:W-:Y:S01]  /*5d00*/  FADD R80, R42, R103 ;  /* 0x000000672a507221 */ /* 0x000fe20000000000 */
[----:B------:R-:W-:Y:S01]  /*5d10*/  FADD R89, R25, R68 ;  /* 0x0000004419597221 */ /* 0x000fe20000000000 */
[----:B------:R-:W-:Y:S01]  /*5d20*/  FADD R25, R83, R78 ;  /* 0x0000004e53197221 */ /* 0x000fe20000000000 */
[----:B------:R-:W-:Y:S01]  /*5d30*/  FADD R68, R35, R110 ;  /* 0x0000006e23447221 */ /* 0x000fe20000000000 */
[----:B------:R-:W-:Y:S01]  /*5d40*/  FADD R93, R33, R80 ;  /* 0x00000050215d7221 */ /* 0x000fe20000000000 */
[----:B------:R-:W3:Y:S01]  /*5d50*/  MUFU.EX2 R141, R144 ;  /* 0x00000090008d7308 */ /* 0x000ee20000000800 */
[----:B-1----:R-:W-:Y:S01]  /*5d60*/  @!P2 FMUL R137, R137, R137 ;  /* 0x000000898989a220 */ /* 0x002fe20000400000 */
[----:B------:R-:W-:Y:S01]  /*5d70*/  FSETP.GEU.AND P2, PT, R29, -126, PT ;  /* 0xc2fc00001d00780b */ /* 0x000fe20003f4e000 */
[----:B------:R-:W-:Y:S01]  /*5d80*/  @!P5 FMUL R138, R138, 0.5 ;  /* 0x3f0000008a8ad820 */ /* 0x000fe20000400000 */
[----:B------:R-:W-:Y:S01]  /*5d90*/  FADD R33, R26, R79 ;  /* 0x0000004f1a217221 */ /* 0x000fe20000000000 */
[----:B------:R-:W-:Y:S01]  /*5da0*/  FADD R80, R58, R123 ;  /* 0x0000007b3a507221 */ /* 0x000fe20000000000 */
[----:B------:R-:W-:Y:S01]  /*5db0*/  FADD R101, R25, R68 ;  /* 0x0000004419657221 */ /* 0x000fe20000000000 */
[----:B------:R-:W-:Y:S01]  /*5dc0*/  FADD R25, R18, R63 ;  /* 0x0000003f12197221 */ /* 0x000fe20000000000 */
[----:B------:R-:W-:Y:S01]  /*5dd0*/  FADD R68, R46, R107 ;  /* 0x0000006b2e447221 */ /* 0x000fe20000000000 */
[----:B------:R-:W1:Y:S01]  /*5de0*/  MUFU.EX2 R138, R138 ;  /* 0x0000008a008a7308 */ /* 0x000e620000000800 */
[----:B--2---:R-:W-:Y:S01]  /*5df0*/  @!P4 FMUL R136, R136, R136 ;  /* 0x000000888888c220 */ /* 0x004fe20000400000 */
[----:B------:R-:W-:Y:S01]  /*5e00*/  FSETP.GEU.AND P4, PT, R37, -126, PT ;  /* 0xc2fc00002500780b */ /* 0x000fe20003f8e000 */
[----:B------:R-:W-:Y:S01]  /*5e10*/  FADD R166, R33, R80 ;  /* 0x0000005021a67221 */ /* 0x000fe20000000000 */
[----:B------:R-:W-:Y:S01]  /*5e20*/  FADD R33, R27, R94 ;  /* 0x0000005e1b217221 */ /* 0x000fe20000000000 */
[----:B------:R-:W-:Y:S01]  /*5e30*/  FADD R80, R62, R111 ;  /* 0x0000006f3e507221 */ /* 0x000fe20000000000 */
[----:B------:R-:W-:Y:S01]  /*5e40*/  @!P2 FMUL R29, R29, 0.5 ;  /* 0x3f0000001d1da820 */ /* 0x000fe20000400000 */
[----:B------:R-:W-:Y:S01]  /*5e50*/  FADD R109, R25, R68 ;  /* 0x00000044196d7221 */ /* 0x000fe20000000000 */
[----:B---3--:R-:W-:Y:S01]  /*5e60*/  @!P1 FMUL R141, R141, R141 ;  /* 0x0000008d8d8d9220 */ /* 0x008fe20000400000 */
[----:B------:R-:W-:Y:S01]  /*5e70*/  FSETP.GEU.AND P1, PT, R148, -126, PT ;  /* 0xc2fc00009400780b */ /* 0x000fe20003f2e000 */
[----:B------:R-:W2:Y:S01]  /*5e80*/  MUFU.EX2 R124, R124 ;  /* 0x0000007c007c7308 */ /* 0x000ea20000000800 */
[----:B------:R-:W-:Y:S01]  /*5e90*/  FADD R168, R33, R80 ;  /* 0x0000005021a87221 */ /* 0x000fe20000000000 */
[----:B------:R-:W-:Y:S01]  /*5ea0*/  FADD R25, R24, R163 ;  /* 0x000000a318197221 */ /* 0x000fe20000000000 */
[----:B------:R-:W-:Y:S01]  /*5eb0*/  FADD R68, R56, R171 ;  /* 0x000000ab38447221 */ /* 0x000fe20000000000 */
[----:B------:R-:W-:Y:S01]  /*5ec0*/  FADD R33, R40, R105 ;  /* 0x0000006928217221 */ /* 0x000fe20000000000 */
[----:B------:R-:W-:Y:S01]  /*5ed0*/  @!P4 FMUL R37, R37, 0.5 ;  /* 0x3f0000002525c820 */ /* 0x000fe20000400000 */
[----:B------:R-:W-:Y:S01]  /*5ee0*/  FADD R80, R76, R133 ;  /* 0x000000854c507221 */ /* 0x000fe20000000000 */
[----:B-1----:R-:W-:Y:S01]  /*5ef0*/  @!P5 FMUL R138, R138, R138 ;  /* 0x0000008a8a8ad220 */ /* 0x002fe20000400000 */
[----:B------:R-:W-:Y:S01]  /*5f00*/  FSETP.GEU.AND P5, PT, R6, -126, PT ;  /* 0xc2fc00000600780b */ /* 0x000fe20003fae000 */
[----:B------:R1:W3:Y:S01]  /*5f10*/  MUFU.EX2 R145, R29 ;  /* 0x0000001d00917308 */ /* 0x0002e20000000800 */
[----:B------:R-:W-:Y:S01]  /*5f20*/  FADD R41, R25, R68 ;  /* 0x0000004419297221 */ /* 0x000fe20000000000 */
[----:B------:R-:W-:Y:S01]  /*5f30*/  FADD R146, R33, R80 ;  /* 0x0000005021927221 */ /* 0x000fe20000000000 */
[----:B------:R-:W-:Y:S01]  /*5f40*/  @!P1 FMUL R148, R148, 0.5 ;  /* 0x3f00000094949820 */ /* 0x000fe20000400000 */
[----:B------:R-:W-:Y:S01]  /*5f50*/  FADD R25, R127, R92 ;  /* 0x0000005c7f197221 */ /* 0x000fe20000000000 */
[----:B------:R-:W-:Y:S01]  /*5f60*/  FADD R68, R155, R120 ;  /* 0x000000789b447221 */ /* 0x000fe20000000000 */
[----:B------:R-:W-:Y:S01]  /*5f70*/  FADD R33, R143, R108 ;  /* 0x0000006c8f217221 */ /* 0x000fe20000000000 */
[----:B------:R-:W-:Y:S01]  /*5f80*/  FADD R88, R77, R134 ;  /* 0x000000864d587221 */ /* 0x000fe20000000000 */
[----:B------:R4:W5:Y:S01]  /*5f90*/  MUFU.EX2 R140, R37 ;  /* 0x00000025008c7308 */ /* 0x0009620000000800 */
[----:B-1----:R-:W-:Y:S01]  /*5fa0*/  FADD R29, R28, R165 ;  /* 0x000000a51c1d7221 */ /* 0x002fe20000000000 */
[----:B------:R-:W-:Y:S01]  /*5fb0*/  FADD R80, R60, R117 ;  /* 0x000000753c507221 */ /* 0x000fe20000000000 */
[----:B------:R-:W-:Y:S01]  /*5fc0*/  FADD R45, R25, R68 ;  /* 0x00000044192d7221 */ /* 0x000fe20000000000 */
[----:B------:R-:W-:Y:S01]  /*5fd0*/  @!P5 FMUL R6, R6, 0.5 ;  /* 0x3f0000000606d820 */ /* 0x000fe20000400000 */
[----:B------:R-:W-:Y:S01]  /*5fe0*/  FADD R150, R33, R88 ;  /* 0x0000005821967221 */ /* 0x000fe20000000000 */
[----:B------:R-:W-:Y:S01]  /*5ff0*/  FADD R49, R29, R80 ;  /* 0x000000501d317221 */ /* 0x000fe20000000000 */
[----:B------:R-:W-:Y:S01]  /*6000*/  FADD R29, R44, R169 ;  /* 0x000000a92c1d7221 */ /* 0x000fe20000000000 */
[----:B------:R-:W1:Y:S01]  /*6010*/  MUFU.EX2 R149, R148 ;  /* 0x0000009400957308 */ /* 0x000e620000000800 */
[----:B------:R-:W-:Y:S01]  /*6020*/  FADD R80, R126, R137 ;  /* 0x000000897e507221 */ /* 0x000fe20000000000 */
[----:B------:R-:W-:Y:S01]  /*6030*/  FADD R25, R131, R96 ;  /* 0x0000006083197221 */ /* 0x000fe20000000000 */
[----:B------:R-:W-:Y:S01]  /*6040*/  FADD R68, R65, R128 ;  /* 0x0000008041447221 */ /* 0x000fe20000000000 */
[----:B------:R-:W-:Y:S01]  /*6050*/  FADD R33, R147, R112 ;  /* 0x0000007093217221 */ /* 0x000fe20000000000 */
        /* <DEDUP_REMOVED lines=11> */
[----:B----4-:R-:W-:Y:S01]  /*6110*/  FADD R37, R151, R116 ;  /* 0x0000007497257221 */ /* 0x010fe20000000000 */
[----:B------:R-:W-:Y:S01]  /*6120*/  FADD R144, R85, R138 ;  /* 0x0000008a55907221 */ /* 0x000fe20000000000 */
[----:B--2---:R-:W-:Y:S01]  /*6130*/  @!P6 FMUL R124, R124, R124 ;  /* 0x0000007c7c7ce220 */ /* 0x004fe20000400000 */
[----:B---3--:R-:W-:Y:S01]  /*6140*/  @!P2 FMUL R145, R145, R145 ;  /* 0x000000919191a220 */ /* 0x008fe20000400000 */
[----:B-----5:R-:W-:Y:S01]  /*6150*/  @!P4 FMUL R140, R140, R140 ;  /* 0x0000008c8c8cc220 */ /* 0x020fe20000400000 */
[----:B-1----:R-:W-:Y:S01]  /*6160*/  @!P1 FMUL R149, R149, R149 ;  /* 0x0000009595959220 */ /* 0x002fe20000400000 */
[----:B------:R-:W-:Y:S01]  /*6170*/  FADD R57, R25, R68 ;  /* 0x0000004419397221 */ /* 0x000fe20000000000 */
[----:B------:R-:W-:Y:S01]  /*6180*/  FADD R148, R33, R88 ;  /* 0x0000005821947221 */ /* 0x000fe20000000000 */
[----:B------:R-:W-:Y:S01]  /*6190*/  FADD R61, R29, R80 ;  /* 0x000000501d3d7221 */ /* 0x000fe20000000000 */
[----:B------:R-:W-:Y:S01]  /*61a0*/  @!P5 FMUL R142, R142, R142 ;  /* 0x0000008e8e8ed220 */ /* 0x000fe20000400000 */
[----:B------:R-:W-:Y:S01]  /*61b0*/  FADD R144, R37, R144 ;  /* 0x0000009025907221 */ /* 0x000fe20000000000 */
        /* <DEDUP_REMOVED lines=35> */
[----:B------:R-:W-:Y:S01]  /*63f0*/  MOV R25, UR7 ;  /* 0x0000000700197c02 */ /* 0x000fe20008000f00 */
[----:B------:R-:W-:Y:S01]  /*6400*/  FADD R45, R45, R88 ;  /* 0x000000582d2d7221 */ /* 0x000fe20000000000 */
[----:B------:R-:W-:Y:S01]  /*6410*/  FADD R6, R41, R6 ;  /* 0x0000000629067221 */ /* 0x000fe20000000000 */
[----:B------:R-:W-:Y:S01]  /*6420*/  F2FP.BF16.F32.PACK_AB R41, R58, R43 ;  /* 0x0000002b3a29723e */ /* 0x000fe200000010ff */
[----:B------:R-:W-:Y:S01]  /*6430*/  FADD R5, R5, R168 ;  /* 0x000000a805057221 */ /* 0x000fe20000000000 */
[----:B------:R-:W-:Y:S01]  /*6440*/  FADD R170, R69, R170 ;  /* 0x000000aa45aa7221 */ /* 0x000fe20000000000 */
[----:B------:R1:W-:Y:S01]  /*6450*/  SYNCS.ARRIVE.TRANS64.A1T0 RZ, [R25+UR11], RZ ;  /* 0x000000ff19ff79a7 */ /* 0x0003e2000810000b */
[----:B------:R-:W-:Y:S01]  /*6460*/  FADD R6, R6, R45 ;  /* 0x0000002d06067221 */ /* 0x000fe20000000000 */
[----:B------:R-:W-:Y:S01]  /*6470*/  F2FP.BF16.F32.PACK_AB R43, R47, R62 ;  /* 0x0000003e2f2b723e */ /* 0x000fe200000010ff */
[----:B------:R-:W-:Y:S01]  /*6480*/  FADD R5, R5, R170 ;  /* 0x000000aa05057221 */ /* 0x000fe20000000000 */
[----:B------:R-:W-:-:S02]  /*6490*/  F2FP.BF16.F32.PACK_AB R45, R51, R66 ;  /* 0x00000042332d723e */ /* 0x000fc400000010ff */
[----:B------:R-:W-:Y:S02]  /*64a0*/  F2FP.BF16.F32.PACK_AB R47, R55, R70 ;  /* 0x00000046372f723e */ /* 0x000fe400000010ff */
[----:B-1----:R-:W-:Y:S02]  /*64b0*/  F2FP.BF16.F32.PACK_AB R25, R26, R17 ;  /* 0x000000111a19723e */ /* 0x002fe400000010ff */
[----:B------:R-:W-:Y:S02]  /*64c0*/  F2FP.BF16.F32.PACK_AB R57, R79, R90 ;  /* 0x0000005a4f39723e */ /* 0x000fe400000010ff */
[----:B------:R-:W-:Y:S02]  /*64d0*/  F2FP.BF16.F32.PACK_AB R68, R127, R24 ;  /* 0x000000187f44723e */ /* 0x000fe400000010ff */
[----:B------:R-:W-:Y:S02]  /*64e0*/  F2FP.BF16.F32.PACK_AB R27, R30, R27 ;  /* 0x0000001b1e1b723e */ /* 0x000fe400000010ff */
[----:B------:R-:W-:-:S02]  /*64f0*/  F2FP.BF16.F32.PACK_AB R49, R59, R74 ;  /* 0x0000004a3b31723e */ /* 0x000fc400000010ff */
[----:B------:R-:W-:Y:S02]  /*6500*/  F2FP.BF16.F32.PACK_AB R51, R63, R78 ;  /* 0x0000004e3f33723e */ /* 0x000fe400000010ff */
[----:B------:R-:W-:Y:S02]  /*6510*/  F2FP.BF16.F32.PACK_AB R53, R67, R82 ;  /* 0x000000524335723e */ /* 0x000fe400000010ff */
        /* <DEDUP_REMOVED lines=49> */
[----:B------:R-:W-:Y:S01]  /*6830*/  F2FP.BF16.F32.PACK_AB R110, R142, R149 ;  /* 0x000000958e6e723e */ /* 0x000fe200000010ff */
[----:B------:R-:W-:Y:S06]  /*6840*/  @!P0 BRA `(.L_x_19) ;  /* 0x0000000000048947 */ /* 0x000fec0003800000 */
[----:B------:R-:W-:Y:S01]  /*6850*/  BPT.TRAP 0x1 ;  /* 0x000000040000795c */ /* 0x000fe20000300000 */
.L_x_19:
[----:B------:R-:W1:Y:S01]  /*6860*/  SYNCS.PHASECHK.TRANS64.TRYWAIT P1, [UR38+0x42008], R4 ;  /* 0x04200804ff0075a7 */ /* 0x000e620008020166 */
[----:B------:R-:W-:Y:S01]  /*6870*/  ULOP3.LUT UR6, UR10, 0x4000000, URZ, 0xfc, !UPT ;  /* 0x040000000a067892 */ /* 0x000fe2000f8efc3f */
[----:B-1----:R-:W-:Y:S11]  /*6880*/  @!P1 BRA `(.L_x_20) ;  /* 0x000000dc00f49947 */ /* 0x002ff60003800000 */
.L_x_106:
[----:B------:R-:W-:Y:S01]  /*6890*/  UIADD3 UR10, UR6, 0xc00, URZ ;  /* 0x00000c00060a7890 */ /* 0x000fe2000fffe03f */
[----:B------:R-:W-:Y:S01]  /*68a0*/  WARPGROUP.ARRIVE ;  /* 0x00000000000079c5 */ /* 0x000fe20000000000 */
[----:B------:R-:W-:Y:S01]  /*68b0*/  UMOV UR11, 0x80000020 ;  /* 0x80000020000b7882 */ /* 0x000fe20000000000 */
[----:B------:R-:W-:-:S06]  /*68c0*/  F2FP.BF16.F32.PACK_AB R111, R10, R111 ;  /* 0x0000006f0a6f723e */ /* 0x000fcc00000010ff */
[----:B------:R-:W-:Y:S01]  /*68d0*/  HGMMA.64x96x16.F32.BF16 R152, R68, gdesc[UR8].tnspB, RZ, !UPT, gsb0 ;  /* 0x4160000844987df0 */ /* 0x000fe2000c0018ff */
[----:B------:R-:W-:Y:S01]  /*68e0*/  UIADD3 UR10, UR6, 0xc40, URZ ;  /* 0x00000c40060a7890 */ /* 0x000fe2000fffe03f */
[----:B------:R-:W-:Y:S01]  /*68f0*/  UMOV UR11, 0x80000020 ;  /* 0x80000020000b7882 */ /* 0x000fe20000000000 */
[----:B------:R-:W-:Y:S02]  /*6900*/  WARPGROUP.DEPBAR.LE gsb0, 0x0 ;  /* 0x00008000000079c5 */ /* 0x000fe40000010000 */
[----:B------:R-:W-:-:S06]  /*6910*/  WARPGROUP.ARRIVE ;  /* 0x00000000000079c5 */ /* 0x000fcc0000000000 */
[----:B------:R-:W-:Y:S01]  /*6920*/  HGMMA.64x96x16.F32.BF16 R152, R80, gdesc[UR8].tnspB, R152, gsb0 ;  /* 0x4160000850987df0 */ /* 0x000fe20008001898 */
        /* <DEDUP_REMOVED lines=69> */
[----:B------:R-:W-:Y:S03]  /*6d80*/  HGMMA.64x96x16.F32.BF16 R152, R108, gdesc[UR8].tnspB, R152, gsb0 ;  /* 0x416000086c987df0 */ /* 0x000fe60008001898 */
[----:B------:R-:W-:Y:S02]  /*6d90*/  WARPGROUP.DEPBAR.LE gsb0, 0x0 ;  /* 0x00008000000079c5 */ /* 0x000fe40000010000 */
[----:B------:R-:W-:Y:S05]  /*6da0*/  @!P0 BRA `(.L_x_21) ;  /* 0x0000000000048947 */ /* 0x000fea0003800000 */
[----:B------:R-:W-:Y:S01]  /*6db0*/  BPT.TRAP 0x1 ;  /* 0x000000040000795c */ /* 0x000fe20000300000 */
.L_x_21:
[----:B------:R-:W-:Y:S01]  /*6dc0*/  UISETP.GT.U32.AND UP0, UPT, UR5, 0x1, UPT ;  /* 0x000000010500788c */ /* 0x000fe2000bf04070 */
[----:B-1----:R-:W-:Y:S01]  /*6dd0*/  MOV R4, RZ ;  /* 0x000000ff00047202 */ /* 0x002fe20000000f00 */
[----:B------:R-:W-:-:S04]  /*6de0*/  UIADD3 UR7, UR38, 0x42028, URZ ;  /* 0x0004202826077890 */ /* 0x000fc8000fffe03f */
[----:B------:R-:W-:Y:S01]  /*6df0*/  PLOP3.LUT P1, PT, PT, PT, UP0, 0x80, 0x0 ;  /* 0x000000000000781c */ /* 0x000fe20003f2f008 */
[----:B------:R-:W-:-:S09]  /*6e00*/  UPRMT UR7, URZ, 0x654, UR7 ;  /* 0x000006543f077896 */ /* 0x000fd20008000007 */
[----:B------:R-:W-:Y:S03]  /*6e10*/  SYNCS.ARRIVE.TRANS64.RED.A1T0 RZ, [UR7], RZ ;  /* 0x000000ffffff79a7 */ /* 0x000fe60008100407 */
[----:B------:R-:W-:Y:S05]  /*6e20*/  @P1 BRA `(.L_x_22) ;  /* 0x0000000000041947 */ /* 0x000fea0003800000 */
[----:B------:R-:W-:Y:S01]  /*6e30*/  BPT.TRAP 0x1 ;  /* 0x000000040000795c */ /* 0x000fe20000300000 */
.L_x_22:
[C---:B------:R-:W-:Y:S01]  /*6e40*/  ISETP.GE.AND P2, PT, R8.reuse, 0x3, PT ;  /* 0x000000030800780c */ /* 0x040fe20003f46270 */
[----:B------:R-:W-:Y:S01]  /*6e50*/  UMOV UR5, 0x1 ;  /* 0x0000000100057882 */ /* 0x000fe20000000000 */
[----:B------:R-:W-:Y:S01]  /*6e60*/  UMOV UR7, 0x2 ;  /* 0x0000000200077882 */ /* 0x000fe20000000000 */
[----:B------:R-:W-:Y:S01]  /*6e70*/  IADD3 R3, R3, 0x100, RZ ;  /* 0x0000010003037810 */ /* 0x000fe20007ffe0ff */
[----:B------:R-:W-:-:S09]  /*6e80*/  VIADD R8, R8, 0xffffffff ;  /* 0xffffffff08087836 */ /* 0x000fd20000000000 */
[----:B------:R-:W-:Y:S05]  /*6e90*/  @!P2 BRA `(.L_x_23) ;  /* 0x0000004800e4a947 */ /* 0x000fea0003800000 */
[----:B------:R-:W-:Y:S01]  /*6ea0*/  MOV R9, R7 ;  /* 0x0000000700097202 */ /* 0x000fe20000000f00 */
[----:B------:R-:W-:Y:S01]  /*6eb0*/  UMOV UR7, 0x2 ;  /* 0x0000000200077882 */ /* 0x000fe20000000000 */
[----:B------:R-:W-:Y:S01]  /*6ec0*/  MOV R11, R125 ;  /* 0x0000007d000b7202 */ /* 0x000fe20000000f00 */
[----:B------:R-:W-:Y:S01]  /*6ed0*/  UMOV UR5, 0x1 ;  /* 0x0000000100057882 */ /* 0x000fe20000000000 */
[----:B------:R-:W-:Y:S01]  /*6ee0*/  MOV R4, RZ ;  /* 0x000000ff00047202 */ /* 0x000fe20000000f00 */
[----:B------:R-:W-:-:S06]  /*6ef0*/  ULDC UR33, c[0x0][0x604] ;  /* 0x0001810000217ab9 */ /* 0x000fcc0000000800 */
.L_x_34:
[----:B------:R-:W-:-:S13]  /*6f00*/  PLOP3.LUT P3, PT, PT, PT, UP1, 0x80, 0x0 ;  /* 0x000000000000781c */ /* 0x000fda0003f6f018 */
[----:B-1----:R-:W-:Y:S05]  /*6f10*/  @!P3 BRA `(.L_x_24) ;  /* 0x000000000004b947 */ /* 0x002fea0003800000 */
[----:B------:R-:W-:Y:S01]  /*6f20*/  BPT.TRAP 0x1 ;  /* 0x000000040000795c */ /* 0x000fe20000300000 */
.L_x_24:
[----:B------:R-:W-:Y:S01]  /*6f30*/  ULEA UR10, UR7, UR38, 0x3 ;  /* 0x00000026070a7291 */ /* 0x000fe2000f8e183f */
[----:B------:R-:W-:-:S08]  /*6f40*/  SHF.L.U32 R7, R4, 0x1f, RZ ;  /* 0x0000001f04077819 */ /* 0x000fd000000006ff */
[----:B------:R-:W1:Y:S02]  /*6f50*/  SYNCS.PHASECHK.TRANS64.TRYWAIT P2, [UR10+0x42000], R7 ;  /* 0x04200007ff0075a7 */ /* 0x000e64000804014a */
[----:B-1----:R-:W-:Y:S05]  /*6f60*/  @!P2 BRA `(.L_x_25) ;  /* 0x000000d80054a947 */ /* 0x002fea0003800000 */
.L_x_107:
[----:B------:R-:W-:Y:S01]  /*6f70*/  UIMAD UR10, UR7, 0xc00, UR4 ;  /* 0x00000c00070a78a4 */ /* 0x000fe2000f8e0204 */
[----:B------:R-:W-:Y:S01]  /*6f80*/  WARPGROUP.ARRIVE ;  /* 0x00000000000079c5 */ /* 0x000fe20000000000 */
[----:B------:R-:W-:Y:S01]  /*6f90*/  UMOV UR11, 0x80000020 ;  /* 0x80000020000b7882 */ /* 0x000fe20000000000 */
[----:B------:R-:W-:Y:S01]  /*6fa0*/  UMOV UR15, 0x80000020 ;  /* 0x80000020000f7882 */ /* 0x000fe20000000000 */
[----:B------:R-:W-:Y:S02]  /*6fb0*/  UIADD3 UR14, UR10, 0x2, URZ ;  /* 0x000000020a0e7890 */ /* 0x000fe4000fffe03f */
[----:B------:R-:W-:Y:S01]  /*6fc0*/  UIADD3 UR18, UR10, 0x400, URZ ;  /* 0x000004000a127890 */ /* 0x000fe2000fffe03f */
[----:B------:R-:W-:Y:S02]  /*6fd0*/  UMOV UR19, 0x80000020 ;  /* 0x8000002000137882 */ /* 0x000fe40000000000 */
[----:B------:R-:W-:Y:S01]  /*6fe0*/  HGMMA.64x256x16.F32.BF16 R24, gdesc[UR8], RZ, !UPT, gsb0 ;  /* 0x03e00000081879f0 */ /* 0x000fe2000c0018ff */
[----:B------:R-:W-:Y:S01]  /*6ff0*/  UIADD3 UR22, UR10, 0x402, URZ ;  /* 0x000004020a167890 */ /* 0x000fe2000fffe03f */
[----:B------:R-:W-:Y:S01]  /*7000*/  UMOV UR23, 0x80000020 ;  /* 0x8000002000177882 */ /* 0x000fe20000000000 */
[----:B------:R-:W-:Y:S01]  /*7010*/  UIADD3 UR26, UR10, 0x800, URZ ;  /* 0x000008000a1a7890 */ /* 0x000fe2000fffe03f */
[----:B------:R-:W-:Y:S01]  /*7020*/  UMOV UR27, 0x80000020 ;  /* 0x80000020001b7882 */ /* 0x000fe20000000000 */
[----:B------:R-:W-:Y:S01]  /*7030*/  UIADD3 UR30, UR10, 0x802, URZ ;  /* 0x000008020a1e7890 */ /* 0x000fe2000fffe03f */
[----:B------:R-:W-:Y:S01]  /*7040*/  UMOV UR31, 0x80000020 ;  /* 0x80000020001f7882 */ /* 0x000fe20000000000 */
[----:B------:R-:W-:-:S04]  /*7050*/  UIADD3 UR7, UR7, 0x1, URZ ;  /* 0x0000000107077890 */ /* 0x000fc8000fffe03f */
[----:B------:R-:W-:-:S04]  /*7060*/  UISETP.NE.AND UP0, UPT, UR7, 0x5, UPT ;  /* 0x000000050700788c */ /* 0x000fc8000bf05270 */
[----:B------:R-:W-:Y:S02]  /*7070*/  USEL UR10, URZ, 0x1, UP0 ;  /* 0x000000013f0a7887 */ /* 0x000fe40008000000 */
[----:B------:R-:W-:-:S04]  /*7080*/  USEL UR7, UR7, URZ, UP0 ;  /* 0x0000003f07077287 */ /* 0x000fc80008000000 */
[----:B------:R-:W-:Y:S01]  /*7090*/  LOP3.LUT R4, R4, UR10, RZ, 0x3c, !PT ;  /* 0x0000000a04047c12 */ /* 0x000fe2000f8e3cff */
[----:B------:R-:W-:Y:S02]  /*70a0*/  WARPGROUP.DEPBAR.LE gsb0, 0x0 ;  /* 0x00008000000079c5 */ /* 0x000fe40000010000 */
[----:B------:R-:W-:-:S06]  /*70b0*/  WARPGROUP.ARRIVE ;  /* 0x00000000000079c5 */ /* 0x000fcc0000000000 */
[----:B------:R-:W-:Y:S03]  /*70c0*/  HGMMA.64x256x16.F32.BF16 R24, gdesc[UR12], R24, gsb0 ;  /* 0x03e000000c1879f0 */ /* 0x000fe60008001818 */
[----:B------:R-:W-:Y:S02]  /*70d0*/  WARPGROUP.DEPBAR.LE gsb0, 0x0 ;  /* 0x00008000000079c5 */ /* 0x000fe40000010000 */
[----:B------:R-:W-:-:S15]  /*70e0*/  WARPGROUP.ARRIVE ;  /* 0x00000000000079c5 */ /* 0x000fde0000000000 */
[----:B------:R-:W-:-:S08]  /*70f0*/  NOP ;  /* 0x0000000000007918 */ /* 0x000fd00000000000 */
        /* <DEDUP_REMOVED lines=14> */
[----:B------:R-:W-:Y:S05]  /*71e0*/  @!P3 BRA `(.L_x_26) ;  /* 0x000000000004b947 */ /* 0x000fea0003800000 */
[----:B------:R-:W-:Y:S01]  /*71f0*/  BPT.TRAP 0x1 ;  /* 0x000000040000795c */ /* 0x000fe20000300000 */
.L_x_26:
[----:B-1----:R-:W-:Y:S01]  /*7200*/  FMNMX R10, R24, R9, !PT ;  /* 0x00000009180a7209 */ /* 0x002fe20007800000 */
[----:B------:R-:W-:-:S03]  /*7210*/  ULEA UR10, UR7, UR38, 0x3 ;  /* 0x00000026070a7291 */ /* 0x000fc6000f8e183f */
[----:B------:R-:W-:-:S04]  /*7220*/  FMNMX R7, R25, R10, !PT ;  /* 0x0000000a19077209 */ /* 0x000fc80007800000 */
        /* <DEDUP_REMOVED lines=61> */
[----:B------:R-:W-:-:S05]  /*7600*/  FMNMX R13, R149, R10, !PT ;  /* 0x0000000a950d7209 */ /* 0x000fca0007800000 */
[----:B------:R-:W1:Y:S02]  /*7610*/  SHFL.BFLY PT, R10, R13, 0x1, 0x1f ;  /* 0x0c201f000d0a7f89 */ /* 0x000e6400000e0000 */
[----:B-1----:R-:W-:-:S05]  /*7620*/  FMNMX R14, R13, R10, !PT ;  /* 0x0000000a0d0e7209 */ /* 0x002fca0007800000 */
[----:B------:R-:W1:Y:S02]  /*7630*/  SHFL.BFLY PT, R7, R14, 0x2, 0x1f ;  /* 0x0c401f000e077f89 */ /* 0x000e6400000e0000 */
[----:B-1----:R-:W-:-:S04]  /*7640*/  FMNMX R7, R14, R7, !PT ;  /* 0x000000070e077209 */ /* 0x002fc80007800000 */
[----:B------:R-:W-:-:S04]  /*7650*/  FSETP.NEU.AND P2, PT, R7, -INF , PT ;  /* 0xff8000000700780b */ /* 0x000fc80003f4d000 */
[----:B------:R-:W-:-:S05]  /*7660*/  FSEL R10, R7, RZ, P2 ;  /* 0x000000ff070a7208 */ /* 0x000fca0001000000 */
[----:B------:R-:W-:-:S04]  /*7670*/  FMUL R12, R10, UR33 ;  /* 0x000000210a0c7c20 */ /* 0x000fc80008400000 */
[--C-:B------:R-:W-:Y:S01]  /*7680*/  FFMA R24, R24, UR33, -R12.reuse ;  /* 0x0000002118187c23 */ /* 0x100fe2000800080c */
[--C-:B------:R-:W-:Y:S01]  /*7690*/  FFMA R16, R25, UR33, -R12.reuse ;  /* 0x0000002119107c23 */ /* 0x100fe2000800080c */
[--C-:B------:R-:W-:Y:S01]  /*76a0*/  FFMA R28, R28, UR33, -R12.reuse ;  /* 0x000000211c1c7c23 */ /* 0x100fe2000800080c */
[--C-:B------:R-:W-:Y:S01]  /*76b0*/  FFMA R17, R32, UR33, -R12.reuse ;  /* 0x0000002120117c23 */ /* 0x100fe2000800080c */
[--C-:B------:R-:W-:Y:S01]  /*76c0*/  FFMA R15, R29, UR33, -R12.reuse ;  /* 0x000000211d0f7c23 */ /* 0x100fe2000800080c */
[----:B------:R-:W-:Y:S01]  /*76d0*/  FSETP.GEU.AND P6, PT, R24, -126, PT ;  /* 0xc2fc00001800780b */ /* 0x000fe20003fce000 */
        /* <DEDUP_REMOVED lines=9> */
[--C-:B------:R-:W-:Y:S01]  /*7770*/  FFMA R23, R45, UR33, -R12.reuse ;  /* 0x000000212d177c23 */ /* 0x100fe2000800080c */
[----:B------:R-:W-:-:S02]  /*7780*/  FFMA R145, R145, UR33, -R12 ;  /* 0x0000002191917c23 */ /* 0x000fc4000800080c */
[----:B------:R-:W-:Y:S02]  /*7790*/  @!P6 FMUL R24, R24, 0.5 ;  /* 0x3f0000001818e820 */ /* 0x000fe40000400000 */
[----:B------:R-:W-:Y:S02]  /*77a0*/  @!P3 FMUL R16, R16, 0.5 ;  /* 0x3f0000001010b820 */ /* 0x000fe40000400000 */
[----:B------:R1:W2:Y:S01]  /*77b0*/  MUFU.EX2 R13, R24 ;  /* 0x00000018000d7308 */ /* 0x0002a20000000800 */
[----:B------:R-:W-:Y:S01]  /*77c0*/  @!P2 FMUL R28, R28, 0.5 ;  /* 0x3f0000001c1ca820 */ /* 0x000fe20000400000 */
[----:B------:R-:W-:Y:S02]  /*77d0*/  @!P5 FMUL R17, R17, 0.5 ;  /* 0x3f0000001111d820 */ /* 0x000fe40000400000 */
[----:B------:R-:W-:-:S04]  /*77e0*/  @!P4 FMUL R15, R15, 0.5 ;  /* 0x3f0000000f0fc820 */ /* 0x000fc80000400000 */
[----:B------:R-:W3:Y:S01]  /*77f0*/  MUFU.EX2 R16, R16 ;  /* 0x0000001000107308 */ /* 0x000ee20000000800 */
[----:B-1----:R-:W-:-:S07]  /*7800*/  FFMA R24, R44, UR33, -R12 ;  /* 0x000000212c187c23 */ /* 0x002fce000800080c */
[----:B------:R1:W4:Y:S01]  /*7810*/  MUFU.EX2 R14, R28 ;  /* 0x0000001c000e7308 */ /* 0x0003220000000800 */
[----:B--2---:R-:W-:Y:S01]  /*7820*/  @!P6 FMUL R13, R13, R13 ;  /* 0x0000000d0d0de220 */ /* 0x004fe20000400000 */
[----:B------:R-:W-:-:S06]  /*7830*/  FSETP.GEU.AND P6, PT, R18, -126, PT ;  /* 0xc2fc00001200780b */ /* 0x000fcc0003fce000 */
[----:B------:R-:W2:Y:S01]  /*7840*/  MUFU.EX2 R17, R17 ;  /* 0x0000001100117308 */ /* 0x000ea20000000800 */
[----:B---3--:R-:W-:Y:S01]  /*7850*/  @!P3 FMUL R16, R16, R16 ;  /* 0x000000101010b220 */ /* 0x008fe20000400000 */
[----:B------:R-:W-:Y:S02]  /*7860*/  FSETP.GEU.AND P3, PT, R20, -126, PT ;  /* 0xc2fc00001400780b */ /* 0x000fe40003f6e000 */
[----:B-1----:R-:W-:-:S03]  /*7870*/  FMNMX R28, R26, R11, !PT ;  /* 0x0000000b1a1c7209 */ /* 0x002fc60007800000 */
[----:B------:R-:W-:Y:S01]  /*7880*/  @!P6 FMUL R18, R18, 0.5 ;  /* 0x3f0000001212e820 */ /* 0x000fe20000400000 */
[----:B------:R-:W1:Y:S01]  /*7890*/  MUFU.EX2 R15, R15 ;  /* 0x0000000f000f7308 */ /* 0x000e620000000800 */
[----:B----4-:R-:W-:Y:S01]  /*78a0*/  @!P2 FMUL R14, R14, R14 ;  /* 0x0000000e0e0ea220 */ /* 0x010fe20000400000 */
[----:B------:R-:W-:Y:S02]  /*78b0*/  FSETP.GEU.AND P2, PT, R19, -126, PT ;  /* 0xc2fc00001300780b */ /* 0x000fe40003f4e000 */
[----:B------:R-:W-:-:S03]  /*78c0*/  FMNMX R25, R27, R28, !PT ;  /* 0x0000001c1b197209 */ /* 0x000fc60007800000 */
[----:B------:R-:W-:Y:S01]  /*78d0*/  @!P3 FMUL R20, R20, 0.5 ;  /* 0x3f0000001414b820 */ /* 0x000fe20000400000 */
[----:B------:R-:W3:Y:S01]  /*78e0*/  MUFU.EX2 R18, R18 ;  /* 0x0000001200127308 */ /* 0x000ee20000000800 */
[----:B--2---:R-:W-:Y:S01]  /*78f0*/  @!P5 FMUL R17, R17, R17 ;  /* 0x000000111111d220 */ /* 0x004fe20000400000 */
[----:B------:R-:W-:Y:S02]  /*7900*/  FSETP.GEU.AND P5, PT, R21, -126, PT ;  /* 0xc2fc00001500780b */ /* 0x000fe40003fae000 */
[----:B------:R-:W-:-:S03]  /*7910*/  FMNMX R28, R30, R25, !PT ;  /* 0x000000191e1c7209 */ /* 0x000fc60007800000 */
[----:B------:R-:W-:Y:S01]  /*7920*/  @!P2 FMUL R19, R19, 0.5 ;  /* 0x3f0000001313a820 */ /* 0x000fe20000400000 */
[----:B------:R-:W2:Y:S01]  /*7930*/  MUFU.EX2 R20, R20 ;  /* 0x0000001400147308 */ /* 0x000ea20000000800 */
[----:B-1----:R-:W-:Y:S01]  /*7940*/  @!P4 FMUL R15, R15, R15 ;  /* 0x0000000f0f0fc220 */ /* 0x002fe20000400000 */
[----:B------:R-:W-:Y:S02]  /*7950*/  FSETP.GEU.AND P4, PT, R22, -126, PT ;  /* 0xc2fc00001600780b */ /* 0x000fe40003f8e000 */
[----:B------:R-:W-:Y:S01]  /*7960*/  FMNMX R25, R31, R28, !PT ;  /* 0x0000001c1f197209 */ /* 0x000fe20007800000 */
[----:B------:R-:W-:Y:S02]  /*7970*/  FFMA R28, R48, UR33, -R12 ;  /* 0x00000021301c7c23 */ /* 0x000fe4000800080c */
[----:B------:R-:W-:Y:S01]  /*7980*/  @!P5 FMUL R21, R21, 0.5 ;  /* 0x3f0000001515d820 */ /* 0x000fe20000400000 */
[----:B------:R-:W1:Y:S01]  /*7990*/  MUFU.EX2 R19, R19 ;  /* 0x0000001300137308 */ /* 0x000e620000000800 */
[----:B---3--:R-:W-:Y:S01]  /*79a0*/  @!P6 FMUL R18, R18, R18 ;  /* 0x000000121212e220 */ /* 0x008fe20000400000 */
[----:B------:R-:W-:-:S02]  /*79b0*/  FSETP.GEU.AND P6, PT, R24, -126, PT ;  /* 0xc2fc00001800780b */ /* 0x000fc40003fce000 */
[----:B------:R-:W-:Y:S01]  /*79c0*/  FMNMX R32, R34, R25, !PT ;  /* 0x0000001922207209 */ /* 0x000fe20007800000 */
[--C-:B------:R-:W-:Y:S02]  /*79d0*/  FFMA R25, R49, UR33, -R12.reuse ;  /* 0x0000002131197c23 */ /* 0x100fe4000800080c */
[----:B------:R-:W-:Y:S01]  /*79e0*/  @!P4 FMUL R22, R22, 0.5 ;  /* 0x3f0000001616c820 */ /* 0x000fe20000400000 */
[----:B------:R-:W3:Y:S01]  /*79f0*/  MUFU.EX2 R21, R21 ;  /* 0x0000001500157308 */ /* 0x000ee20000000800 */
[----:B--2---:R-:W-:Y:S01]  /*7a00*/  @!P3 FMUL R20, R20, R20 ;  /* 0x000000141414b220 */ /* 0x004fe20000400000 */
[----:B------:R-:W-:Y:S02]  /*7a10*/  FSETP.GEU.AND P3, PT, R23, -126, PT ;  /* 0xc2fc00001700780b */ /* 0x000fe40003f6e000 */
[----:B------:R-:W-:Y:S01]  /*7a20*/  FMNMX R29, R35, R32, !PT ;  /* 0x00000020231d7209 */ /* 0x000fe20007800000 */
[----:B------:R-:W-:Y:S02]  /*7a30*/  FFMA R32, R52, UR33, -R12 ;  /* 0x0000002134207c23 */ /* 0x000fe4000800080c */
[----:B------:R-:W-:Y:S01]  /*7a40*/  @!P6 FMUL R24, R24, 0.5 ;  /* 0x3f0000001818e820 */ /* 0x000fe20000400000 */
[----:B------:R-:W2:Y:S01]  /*7a50*/  MUFU.EX2 R22, R22 ;  /* 0x0000001600167308 */ /* 0x000ea20000000800 */
[----:B-1----:R-:W-:Y:S01]  /*7a60*/  @!P2 FMUL R19, R19, R19 ;  /* 0x000000131313a220 */ /* 0x002fe20000400000 */
[----:B------:R-:W-:-:S02]  /*7a70*/  FSETP.GEU.AND P2, PT, R28, -126, PT ;  /* 0xc2fc00001c00780b */ /* 0x000fc40003f4e000 */
[----:B------:R-:W-:Y:S01]  /*7a80*/  FMNMX R36, R38, R29, !PT ;  /* 0x0000001d26247209 */ /* 0x000fe20007800000 */
[----:B------:R-:W-:Y:S02]  /*7a90*/  FFMA R29, R53, UR33, -R12 ;  /* 0x00000021351d7c23 */ /* 0x000fe4000800080c */
[----:B------:R-:W-:Y:S01]  /*7aa0*/  @!P3 FMUL R23, R23, 0.5 ;  /* 0x3f0000001717b820 */ /* 0x000fe20000400000 */
[----:B------:R-:W1:Y:S01]  /*7ab0*/  MUFU.EX2 R24, R24 ;  /* 0x0000001800187308 */ /* 0x000e620000000800 */
[----:B---3--:R-:W-:Y:S01]  /*7ac0*/  @!P5 FMUL R21, R21, R21 ;  /* 0x000000151515d220 */ /* 0x008fe20000400000 */
        /* <DEDUP_REMOVED lines=8> */
[----:B------:R-:W-:Y:S01]  /*7b50*/  FMNMX R33, R43, R36, !PT ;  /* 0x000000242b217209 */ /* 0x000fe20007800000 */
[----:B-1----:R-:W-:Y:S01]  /*7b60*/  @!P6 FMUL R24, R24, R24 ;  /* 0x000000181818e220 */ /* 0x002fe20000400000 */
[----:B------:R-:W-:Y:S01]  /*7b70*/  FSETP.GEU.AND P6, PT, R29, -126, PT ;  /* 0xc2fc00001d00780b */ /* 0x000fe20003fce000 */
[----:B------:R-:W1:Y:S01]  /*7b80*/  MUFU.EX2 R28, R28 ;  /* 0x0000001c001c7308 */ /* 0x000e620000000800 */
[--C-:B------:R-:W-:Y:S01]  /*7b90*/  FFMA R36, R56, UR33, -R12.reuse ;  /* 0x0000002138247c23 */ /* 0x100fe2000800080c */
[----:B------:R-:W-:Y:S01]  /*7ba0*/  FMNMX R40, R46, R33, !PT ;  /* 0x000000212e287209 */ /* 0x000fe20007800000 */
[----:B------:R-:W-:Y:S01]  /*7bb0*/  FFMA R33, R57, UR33, -R12 ;  /* 0x0000002139217c23 */ /* 0x000fe2000800080c */
[----:B------:R-:W-:Y:S01]  /*7bc0*/  @!P4 FMUL R25, R25, 0.5 ;  /* 0x3f0000001919c820 */ /* 0x000fe20000400000 */
[----:B---3--:R-:W-:Y:S01]  /*7bd0*/  @!P3 FMUL R23, R23, R23 ;  /* 0x000000171717b220 */ /* 0x008fe20000400000 */
[----:B------:R-:W-:-:S02]  /*7be0*/  FSETP.GEU.AND P3, PT, R36, -126, PT ;  /* 0xc2fc00002400780b */ /* 0x000fc40003f6e000 */
[----:B------:R-:W2:Y:S01]  /*7bf0*/  MUFU.EX2 R32, R32 ;  /* 0x0000002000207308 */ /* 0x000ea20000000800 */
[----:B------:R-:W-:Y:S01]  /*7c00*/  FMNMX R37, R47, R40, !PT ;  /* 0x000000282f257209 */ /* 0x000fe20007800000 */
[--C-:B------:R-:W-:Y:S02]  /*7c10*/  FFMA R40, R60, UR33, -R12.reuse ;  /* 0x000000213c287c23 */ /* 0x100fe4000800080c */
[----:B------:R-:W-:Y:S01]  /*7c20*/  @!P6 FMUL R29, R29, 0.5 ;  /* 0x3f0000001d1de820 */ /* 0x000fe20000400000 */
[----:B------:R-:W-:Y:S01]  /*7c30*/  FMNMX R44, R50, R37, !PT ;  /* 0x00000025322c7209 */ /* 0x000fe20007800000 */
[----:B------:R-:W-:Y:S02]  /*7c40*/  FFMA R37, R61, UR33, -R12 ;  /* 0x000000213d257c23 */ /* 0x000fe4000800080c */
[----:B------:R-:W3:Y:S01]  /*7c50*/  MUFU.EX2 R25, R25 ;  /* 0x0000001900197308 */ /* 0x000ee20000000800 */
[----:B------:R-:W-:Y:S01]  /*7c60*/  FMNMX R41, R51, R44, !PT ;  /* 0x0000002c33297209 */ /* 0x000fe20007800000 */
[----:B-1----:R-:W-:Y:S01]  /*7c70*/  @!P2 FMUL R28, R28, R28 ;  /* 0x0000001c1c1ca220 */ /* 0x002fe20000400000 */
[----:B------:R-:W-:Y:S01]  /*7c80*/  FSETP.GEU.AND P2, PT, R33, -126, PT ;  /* 0xc2fc00002100780b */ /* 0x000fe20003f4e000 */
[----:B------:R-:W-:Y:S01]  /*7c90*/  @!P3 FMUL R36, R36, 0.5 ;  /* 0x3f0000002424b820 */ /* 0x000fe20000400000 */
[----:B------:R-:W-:-:S03]  /*7ca0*/  FMNMX R44, R54, R41, !PT ;  /* 0x00000029362c7209 */ /* 0x000fc60007800000 */
[----:B------:R-:W1:Y:S01]  /*7cb0*/  MUFU.EX2 R29, R29 ;  /* 0x0000001d001d7308 */ /* 0x000e620000000800 */
[----:B--2---:R-:W-:Y:S01]  /*7cc0*/  @!P5 FMUL R32, R32, R32 ;  /* 0x000000202020d220 */ /* 0x004fe20000400000 */
[----:B------:R-:W-:Y:S01]  /*7cd0*/  FMNMX R41, R55, R44, !PT ;  /* 0x0000002c37297209 */ /* 0x000fe20007800000 */
[--C-:B------:R-:W-:Y:S01]  /*7ce0*/  FFMA R44, R64, UR33, -R12.reuse ;  /* 0x00000021402c7c23 */ /* 0x100fe2000800080c */
[----:B------:R-:W-:Y:S02]  /*7cf0*/  FSETP.GEU.AND P5, PT, R37, -126, PT ;  /* 0xc2fc00002500780b */ /* 0x000fe40003fae000 */
[----:B------:R-:W-:Y:S01]  /*7d00*/  FMNMX R48, R58, R41, !PT ;  /* 0x000000293a307209 */ /* 0x000fe20007800000 */
[--C-:B------:R-:W-:Y:S01]  /*7d10*/  FFMA R41, R65, UR33, -R12.reuse ;  /* 0x0000002141297c23 */ /* 0x100fe2000800080c */
[----:B------:R-:W2:Y:S01]  /*7d20*/  MUFU.EX2 R36, R36 ;  /* 0x0000002400247308 */ /* 0x000ea20000000800 */
[----:B---3--:R-:W-:Y:S01]  /*7d30*/  @!P4 FMUL R25, R25, R25 ;  /* 0x000000191919c220 */ /* 0x008fe20000400000 */
[----:B------:R-:W-:Y:S01]  /*7d40*/  FSETP.GEU.AND P4, PT, R40, -126, PT ;  /* 0xc2fc00002800780b */ /* 0x000fe20003f8e000 */
[----:B------:R-:W-:Y:S01]  /*7d50*/  @!P2 FMUL R33, R33, 0.5 ;  /* 0x3f0000002121a820 */ /* 0x000fe20000400000 */
[----:B------:R-:W-:Y:S01]  /*7d60*/  FMNMX R45, R59, R48, !PT ;  /* 0x000000303b2d7209 */ /* 0x000fe20007800000 */
[----:B------:R-:W-:-:S03]  /*7d70*/  FFMA R48, R68, UR33, -R12 ;  /* 0x0000002144307c23 */ /* 0x000fc6000800080c */
[----:B------:R-:W-:Y:S01]  /*7d80*/  FMNMX R52, R62, R45, !PT ;  /* 0x0000002d3e347209 */ /* 0x000fe20007800000 */
[----:B-1----:R-:W-:Y:S01]  /*7d90*/  @!P6 FMUL R29, R29, R29 ;  /* 0x0000001d1d1de220 */ /* 0x002fe20000400000 */
[----:B------:R-:W-:Y:S01]  /*7da0*/  FSETP.GEU.AND P6, PT, R44, -126, PT ;  /* 0xc2fc00002c00780b */ /* 0x000fe20003fce000 */
[----:B------:R-:W-:Y:S01]  /*7db0*/  @!P5 FMUL R37, R37, 0.5 ;  /* 0x3f0000002525d820 */ /* 0x000fe20000400000 */
[----:B------:R-:W1:Y:S01]  /*7dc0*/  MUFU.EX2 R33, R33 ;  /* 0x0000002100217308 */ /* 0x000e620000000800 */
[----:B------:R-:W-:Y:S01]  /*7dd0*/  FMNMX R49, R63, R52, !PT ;  /* 0x000000343f317209 */ /* 0x000fe20007800000 */
[----:B------:R-:W-:Y:S01]  /*7de0*/  FFMA R45, R69, UR33, -R12 ;  /* 0x00000021452d7c23 */ /* 0x000fe2000800080c */
[----:B------:R-:W-:Y:S01]  /*7df0*/  @!P4 FMUL R40, R40, 0.5 ;  /* 0x3f0000002828c820 */ /* 0x000fe20000400000 */
[----:B--2---:R-:W-:Y:S01]  /*7e00*/  @!P3 FMUL R36, R36, R36 ;  /* 0x000000242424b220 */ /* 0x004fe20000400000 */
[----:B------:R-:W-:-:S03]  /*7e10*/  FSETP.GEU.AND P3, PT, R41, -126, PT ;  /* 0xc2fc00002900780b */ /* 0x000fc60003f6e000 */
[----:B------:R-:W2:Y:S01]  /*7e20*/  MUFU.EX2 R37, R37 ;  /* 0x0000002500257308 */ /* 0x000ea20000000800 */
[----:B------:R-:W-:Y:S02]  /*7e30*/  FMNMX R52, R66, R49, !PT ;  /* 0x0000003142347209 */ /* 0x000fe40007800000 */
[----:B------:R-:W-:Y:S02]  /*7e40*/  @!P6 FMUL R44, R44, 0.5 ;  /* 0x3f0000002c2ce820 */ /* 0x000fe40000400000 */
[----:B------:R-:W-:Y:S01]  /*7e50*/  FMNMX R49, R67, R52, !PT ;  /* 0x0000003443317209 */ /* 0x000fe20007800000 */
[--C-:B------:R-:W-:Y:S01]  /*7e60*/  FFMA R52, R72, UR33, -R12.reuse ;  /* 0x0000002148347c23 */ /* 0x100fe2000800080c */
[--C-:B------:R-:W-:Y:S01]  /*7e70*/  FFMA R72, R88, UR33, -R12.reuse ;  /* 0x0000002158487c23 */ /* 0x100fe2000800080c */
[----:B------:R-:W3:Y:S01]  /*7e80*/  MUFU.EX2 R40, R40 ;  /* 0x0000002800287308 */ /* 0x000ee20000000800 */
[----:B-1----:R-:W-:Y:S01]  /*7e90*/  @!P2 FMUL R33, R33, R33 ;  /* 0x000000212121a220 */ /* 0x002fe20000400000 */
[----:B------:R-:W-:Y:S01]  /*7ea0*/  FSETP.GEU.AND P2, PT, R48, -126, PT ;  /* 0xc2fc00003000780b */ /* 0x000fe20003f4e000 */
[----:B------:R-:W-:Y:S01]  /*7eb0*/  @!P3 FMUL R41, R41, 0.5 ;  /* 0x3f0000002929b820 */ /* 0x000fe20000400000 */
[----:B------:R-:W-:Y:S01]  /*7ec0*/  FMNMX R56, R70, R49, !PT ;  /* 0x0000003146387209 */ /* 0x000fe20007800000 */
[--C-:B------:R-:W-:Y:S01]  /*7ed0*/  FFMA R49, R73, UR33, -R12.reuse ;  /* 0x0000002149317c23 */ /* 0x100fe2000800080c */
[--C-:B------:R-:W-:Y:S01]  /*7ee0*/  FFMA R73, R92, UR33, -R12.reuse ;  /* 0x000000215c497c23 */ /* 0x100fe2000800080c */
[--C-:B------:R-:W-:Y:S01]  /*7ef0*/  FFMA R92, R101, UR33, -R12.reuse ;  /* 0x00000021655c7c23 */ /* 0x100fe2000800080c */
[----:B------:R-:W1:Y:S01]  /*7f00*/  MUFU.EX2 R44, R44 ;  /* 0x0000002c002c7308 */ /* 0x000e620000000800 */
[----:B--2---:R-:W-:Y:S01]  /*7f10*/  @!P5 FMUL R37, R37, R37 ;  /* 0x000000252525d220 */ /* 0x004fe20000400000 */
[----:B------:R-:W-:Y:S01]  /*7f20*/  FSETP.GEU.AND P5, PT, R52, -126, PT ;  /* 0xc2fc00003400780b */ /* 0x000fe20003fae000 */
[--C-:B------:R-:W-:Y:S01]  /*7f30*/  FFMA R101, R112, UR33, -R12.reuse ;  /* 0x0000002170657c23 */ /* 0x100fe2000800080c */
[----:B------:R-:W-:Y:S01]  /*7f40*/  FMNMX R53, R71, R56, !PT ;  /* 0x0000003847357209 */ /* 0x000fe20007800000 */
[--C-:B------:R-:W-:Y:S01]  /*7f50*/  FFMA R56, R76, UR33, -R12.reuse ;  /* 0x000000214c387c23 */ /* 0x100fe2000800080c */
[--C-:B------:R-:W-:Y:S01]  /*7f60*/  FFMA R76, R93, UR33, -R12.reuse ;  /* 0x000000215d4c7c23 */ /* 0x100fe2000800080c */
[----:B------:R-:W-:Y:S01]  /*7f70*/  @!P2 FMUL R48, R48, 0.5 ;  /* 0x3f0000003030a820 */ /* 0x000fe20000400000 */
[----:B------:R-:W2:Y:S01]  /*7f80*/  MUFU.EX2 R41, R41 ;  /* 0x0000002900297308 */ /* 0x000ea20000000800 */
[----:B---3--:R-:W-:Y:S01]  /*7f90*/  @!P4 FMUL R40, R40, R40 ;  /* 0x000000282828c220 */ /* 0x008fe20000400000 */
[----:B------:R-:W-:Y:S01]  /*7fa0*/  FSETP.GEU.AND P4, PT, R45, -126, PT ;  /* 0xc2fc00002d00780b */ /* 0x000fe20003f8e000 */
[--C-:B------:R-:W-:Y:S01]  /*7fb0*/  FFMA R93, R104, UR33, -R12.reuse ;  /* 0x00000021685d7c23 */ /* 0x100fe2000800080c */
[----:B------:R-:W-:Y:S01]  /*7fc0*/  FMNMX R60, R74, R53, !PT ;  /* 0x000000354a3c7209 */ /* 0x000fe20007800000 */
[--C-:B------:R-:W-:Y:S01]  /*7fd0*/  FFMA R53, R77, UR33, -R12.reuse ;  /* 0x000000214d357c23 */ /* 0x100fe2000800080c */
[--C-:B------:R-:W-:Y:S01]  /*7fe0*/  FFMA R77, R97, UR33, -R12.reuse ;  /* 0x00000021614d7c23 */ /* 0x100fe2000800080c */
[----:B------:R-:W-:Y:S01]  /*7ff0*/  @!P5 FMUL R52, R52, 0.5 ;  /* 0x3f0000003434d820 */ /* 0x000fe20000400000 */
[----:B------:R-:W3:Y:S01]  /*8000*/  MUFU.EX2 R48, R48 ;  /* 0x0000003000307308 */ /* 0x000ee20000000800 */
[----:B-1----:R-:W-:Y:S01]  /*8010*/  @!P6 FMUL R44, R44, R44 ;  /* 0x0000002c2c2ce220 */ /* 0x002fe20000400000 */
[----:B------:R-:W-:Y:S01]  /*8020*/  FSETP.GEU.AND P6, PT, R49, -126, PT ;  /* 0xc2fc00003100780b */ /* 0x000fe20003fce000 */
[--C-:B------:R-:W-:Y:S01]  /*8030*/  FFMA R97, R108, UR33, -R12.reuse ;  /* 0x000000216c617c23 */ /* 0x100fe2000800080c */
[----:B------:R-:W-:Y:S01]  /*8040*/  FMNMX R57, R75, R60, !PT ;  /* 0x0000003c4b397209 */ /* 0x000fe20007800000 */
[--C-:B------:R-:W-:Y:S01]  /*8050*/  FFMA R104, R113, UR33, -R12.reuse ;  /* 0x0000002171687c23 */ /* 0x100fe2000800080c */
[--C-:B------:R-:W-:Y:S01]  /*8060*/  FFMA R108, R117, UR33, -R12.reuse ;  /* 0x00000021756c7c23 */ /* 0x100fe2000800080c */
[----:B------:R-:W-:Y:S01]  /*8070*/  @!P4 FMUL R45, R45, 0.5 ;  /* 0x3f0000002d2dc820 */ /* 0x000fe20000400000 */
        /* <DEDUP_REMOVED lines=9> */
[----:B------:R-:W-:Y:S01]  /*8110*/  FMNMX R57, R79, R60, !PT ;  /* 0x0000003c4f397209 */ /* 0x000fe20007800000 */
[----:B---3--:R-:W-:Y:S01]  /*8120*/  @!P2 FMUL R48, R48, R48 ;  /* 0x000000303030a220 */ /* 0x008fe20000400000 */
[----:B------:R-:W-:Y:S01]  /*8130*/  FSETP.GEU.AND P2, PT, R53, -126, PT ;  /* 0xc2fc00003500780b */ /* 0x000fe20003f4e000 */
[--C-:B------:R-:W-:Y:S01]  /*8140*/  FFMA R60, R80, UR33, -R12.reuse ;  /* 0x00000021503c7c23 */ /* 0x100fe2000800080c */
[----:B------:R-:W-:Y:S01]  /*8150*/  FMNMX R64, R82, R57, !PT ;  /* 0x0000003952407209 */ /* 0x000fe20007800000 */
[--C-:B------:R-:W-:Y:S01]  /*8160*/  FFMA R57, R81, UR33, -R12.reuse ;  /* 0x0000002151397c23 */ /* 0x100fe2000800080c */
[----:B------:R-:W-:Y:S01]  /*8170*/  @!P3 FMUL R56, R56, 0.5 ;  /* 0x3f0000003838b820 */ /* 0x000fe20000400000 */
[----:B------:R-:W3:Y:S01]  /*8180*/  MUFU.EX2 R49, R49 ;  /* 0x0000003100317308 */ /* 0x000ee20000000800 */
[----:B------:R-:W-:Y:S01]  /*8190*/  FMNMX R61, R83, R64, !PT ;  /* 0x00000040533d7209 */ /* 0x000fe20007800000 */
[----:B-1----:R-:W-:Y:S01]  /*81a0*/  @!P5 FMUL R52, R52, R52 ;  /* 0x000000343434d220 */ /* 0x002fe20000400000 */
[----:B------:R-:W-:Y:S01]  /*81b0*/  FSETP.GEU.AND P5, PT, R57, -126, PT ;  /* 0xc2fc00003900780b */ /* 0x000fe20003fae000 */
[--C-:B------:R-:W-:Y:S01]  /*81c0*/  FFMA R64, R84, UR33, -R12.reuse ;  /* 0x0000002154407c23 */ /* 0x100fe2000800080c */
[----:B------:R-:W-:Y:S01]  /*81d0*/  FMNMX R68, R86, R61, !PT ;  /* 0x0000003d56447209 */ /* 0x000fe20007800000 */
[--C-:B------:R-:W-:Y:S01]  /*81e0*/  FFMA R61, R85, UR33, -R12.reuse ;  /* 0x00000021553d7c23 */ /* 0x100fe2000800080c */
[--C-:B------:R-:W-:Y:S01]  /*81f0*/  FFMA R84, R96, UR33, -R12.reuse ;  /* 0x0000002160547c23 */ /* 0x100fe2000800080c */
[----:B------:R-:W1:Y:S01]  /*8200*/  MUFU.EX2 R56, R56 ;  /* 0x0000003800387308 */ /* 0x000e620000000800 */
[----:B--2---:R-:W-:Y:S01]  /*8210*/  @!P4 FMUL R45, R45, R45 ;  /* 0x0000002d2d2dc220 */ /* 0x004fe20000400000 */
[----:B------:R-:W-:Y:S01]  /*8220*/  FSETP.GEU.AND P4, PT, R60, -126, PT ;  /* 0xc2fc00003c00780b */ /* 0x000fe20003f8e000 */
[----:B------:R-:W-:Y:S01]  /*8230*/  @!P2 FMUL R53, R53, 0.5 ;  /* 0x3f0000003535a820 */ /* 0x000fe20000400000 */
[----:B------:R-:W-:Y:S01]  /*8240*/  FMNMX R65, R87, R68, !PT ;  /* 0x0000004457417209 */ /* 0x000fe20007800000 */
[--C-:B------:R-:W-:Y:S01]  /*8250*/  FFMA R85, R100, UR33, -R12.reuse ;  /* 0x0000002164557c23 */ /* 0x100fe2000800080c */
[--C-:B------:R-:W-:Y:S01]  /*8260*/  FFMA R96, R105, UR33, -R12.reuse ;  /* 0x0000002169607c23 */ /* 0x100fe2000800080c */
[--C-:B------:R-:W-:Y:S01]  /*8270*/  FFMA R100, R109, UR33, -R12.reuse ;  /* 0x000000216d647c23 */ /* 0x100fe2000800080c */
[----:B------:R-:W-:Y:S01]  /*8280*/  @!P5 FMUL R57, R57, 0.5 ;  /* 0x3f0000003939d820 */ /* 0x000fe20000400000 */
[----:B---3--:R-:W-:Y:S01]  /*8290*/  @!P6 FMUL R49, R49, R49 ;  /* 0x000000313131e220 */ /* 0x008fe20000400000 */
[----:B------:R-:W-:Y:S01]  /*82a0*/  FSETP.GEU.AND P6, PT, R64, -126, PT ;  /* 0xc2fc00004000780b */ /* 0x000fe20003fce000 */
[----:B------:R-:W2:Y:S01]  /*82b0*/  MUFU.EX2 R53, R53 ;  /* 0x0000003500357308 */ /* 0x000ea20000000800 */
[----:B------:R-:W-:Y:S01]  /*82c0*/  FMNMX R68, R90, R65, !PT ;  /* 0x000000415a447209 */ /* 0x000fe20007800000 */
[--C-:B------:R-:W-:Y:S01]  /*82d0*/  FFMA R105, R116, UR33, -R12.reuse ;  /* 0x0000002174697c23 */ /* 0x100fe2000800080c */
[--C-:B------:R-:W-:Y:S01]  /*82e0*/  FFMA R109, R120, UR33, -R12.reuse ;  /* 0x00000021786d7c23 */ /* 0x100fe2000800080c */
[----:B------:R-:W-:Y:S01]  /*82f0*/  @!P4 FMUL R60, R60, 0.5 ;  /* 0x3f0000003c3cc820 */ /* 0x000fe20000400000 */
[----:B------:R-:W-:Y:S01]  /*8300*/  FMNMX R65, R91, R68, !PT ;  /* 0x000000445b417209 */ /* 0x000fe20007800000 */
[----:B-1----:R-:W-:Y:S01]  /*8310*/  @!P3 FMUL R56, R56, R56 ;  /* 0x000000383838b220 */ /* 0x002fe20000400000 */
[----:B------:R-:W-:Y:S01]  /*8320*/  FSETP.GEU.AND P3, PT, R61, -126, PT ;  /* 0xc2fc00003d00780b */ /* 0x000fe20003f6e000 */
[----:B------:R-:W1:Y:S01]  /*8330*/  MUFU.EX2 R57, R57 ;  /* 0x0000003900397308 */ /* 0x000e620000000800 */
[----:B------:R-:W-:Y:S01]  /*8340*/  FMNMX R68, R94, R65, !PT ;  /* 0x000000415e447209 */ /* 0x000fe20007800000 */
[--C-:B------:R-:W-:Y:S01]  /*8350*/  FFMA R65, R89, UR33, -R12.reuse ;  /* 0x0000002159417c23 */ /* 0x100fe2000800080c */
[--C-:B------:R-:W-:Y:S01]  /*8360*/  FFMA R116, R125, UR33, -R12.reuse ;  /* 0x000000217d747c23 */ /* 0x100fe2000800080c */
[----:B------:R-:W-:Y:S01]  /*8370*/  @!P6 FMUL R64, R64, 0.5 ;  /* 0x3f0000004040e820 */ /* 0x000fe20000400000 */
[----:B------:R-:W-:Y:S01]  /*8380*/  FMNMX R69, R95, R68, !PT ;  /* 0x000000445f457209 */ /* 0x000fe20007800000 */
[--C-:B------:R-:W-:Y:S01]  /*8390*/  FFMA R121, R132, UR33, -R12.reuse ;  /* 0x0000002184797c23 */ /* 0x100fe2000800080c */
[--C-:B------:R-:W-:Y:S01]  /*83a0*/  FFMA R120, R129, UR33, -R12.reuse ;  /* 0x0000002181787c23 */ /* 0x100fe2000800080c */
[----:B------:R-:W3:Y:S01]  /*83b0*/  MUFU.EX2 R60, R60 ;  /* 0x0000003c003c7308 */ /* 0x000ee20000000800 */
[----:B--2---:R-:W-:Y:S01]  /*83c0*/  @!P2 FMUL R53, R53, R53 ;  /* 0x000000353535a220 */ /* 0x004fe20000400000 */
[----:B------:R-:W-:Y:S01]  /*83d0*/  FSETP.GEU.AND P2, PT, R72, -126, PT ;  /* 0xc2fc00004800780b */ /* 0x000fe20003f4e000 */
[--C-:B------:R-:W-:Y:S01]  /*83e0*/  FFMA R124, R133, UR33, -R12.reuse ;  /* 0x00000021857c7c23 */ /* 0x100fe2000800080c */
[----:B------:R-:W-:Y:S01]  /*83f0*/  @!P3 FMUL R61, R61, 0.5 ;  /* 0x3f0000003d3db820 */ /* 0x000fe20000400000 */
[----:B------:R-:W-:Y:S01]  /*8400*/  FMNMX R68, R98, R69, !PT ;  /* 0x0000004562447209 */ /* 0x000fe20007800000 */
[--C-:B------:R-:W-:Y:S01]  /*8410*/  FFMA R129, R136, UR33, -R12.reuse ;  /* 0x0000002188817c23 */ /* 0x100fe2000800080c */
[--C-:B------:R-:W-:Y:S01]  /*8420*/  FFMA R128, R137, UR33, -R12.reuse ;  /* 0x0000002189807c23 */ /* 0x100fe2000800080c */
[----:B------:R-:W2:Y:S01]  /*8430*/  MUFU.EX2 R64, R64 ;  /* 0x0000004000407308 */ /* 0x000ea20000000800 */
        /* <DEDUP_REMOVED lines=8> */
[----:B---3--:R-:W-:Y:S01]  /*84c0*/  @!P4 FMUL R60, R60, R60 ;  /* 0x0000003c3c3cc220 */ /* 0x008fe20000400000 */
[----:B------:R-:W-:Y:S01]  /*84d0*/  FSETP.GEU.AND P4, PT, R65, -126, PT ;  /* 0xc2fc00004100780b */ /* 0x000fe20003f8e000 */
[--C-:B------:R-:W-:Y:S01]  /*84e0*/  FFMA R141, R148, UR33, -R12.reuse ;  /* 0x00000021948d7c23 */ /* 0x100fe2000800080c */
[----:B------:R-:W-:Y:S01]  /*84f0*/  FMNMX R68, R102, R69, !PT ;  /* 0x0000004566447209 */ /* 0x000fe20007800000 */
[----:B------:R-:W-:-:S02]  /*8500*/  FFMA R136, R149, UR33, -R12 ;  /* 0x0000002195887c23 */ /* 0x000fc4000800080c */
        /* <DEDUP_REMOVED lines=9> */
[----:B------:R-:W-:-:S03]  /*85a0*/  FMNMX R68, R106, R69, !PT ;  /* 0x000000456a447209 */ /* 0x000fc60007800000 */
        /* <DEDUP_REMOVED lines=45> */
[----:B------:R-:W-:-:S03]  /*8880*/  FMNMX R68, R126, R69, !PT ;  /* 0x000000457e447209 */ /* 0x000fc60007800000 */
[----:B------:R-:W-:Y:S01]  /*8890*/  @!P4 FMUL R100, R100, 0.5 ;  /* 0x3f0000006464c820 */ /* 0x000fe20000400000 */
[----:B------:R-:W-:Y:S01]  /*88a0*/  FMNMX R69, R127, R68, !PT ;  /* 0x000000447f457209 */ /* 0x000fe20007800000 */
[----:B---3--:R-:W-:Y:S01]  /*88b0*/  @!P3 FMUL R96, R96, R96 ;  /* 0x000000606060b220 */ /* 0x008fe20000400000 */
[----:B------:R-:W-:Y:S01]  /*88c0*/  FSETP.GEU.AND P3, PT, R105, -126, PT ;  /* 0xc2fc00006900780b */ /* 0x000fe20003f6e000 */
[----:B------:R-:W2:Y:S01]  /*88d0*/  MUFU.EX2 R101, R101 ;  /* 0x0000006500657308 */ /* 0x000ea20000000800 */
[----:B------:R-:W-:-:S03]  /*88e0*/  FMNMX R68, R130, R69, !PT ;  /* 0x0000004582447209 */ /* 0x000fc60007800000 */
[----:B------:R-:W-:Y:S01]  /*88f0*/  @!P6 FMUL R104, R104, 0.5 ;  /* 0x3f0000006868e820 */ /* 0x000fe20000400000 */
[----:B------:R-:W-:-:S03]  /*8900*/  FMNMX R69, R131, R68, !PT ;  /* 0x0000004483457209 */ /* 0x000fc60007800000 */
[----:B------:R-:W3:Y:S01]  /*8910*/  MUFU.EX2 R100, R100 ;  /* 0x0000006400647308 */ /* 0x000ee20000000800 */
[----:B-1----:R-:W-:Y:S01]  /*8920*/  @!P2 FMUL R97, R97, R97 ;  /* 0x000000616161a220 */ /* 0x002fe20000400000 */
[----:B------:R-:W-:Y:S02]  /*8930*/  FMNMX R68, R134, R69, !PT ;  /* 0x0000004586447209 */ /* 0x000fe40007800000 */
[----:B------:R-:W-:Y:S01]  /*8940*/  FSETP.GEU.AND P2, PT, R108, -126, PT ;  /* 0xc2fc00006c00780b */ /* 0x000fe20003f4e000 */
[----:B------:R-:W-:Y:S01]  /*8950*/  @!P3 FMUL R105, R105, 0.5 ;  /* 0x3f0000006969b820 */ /* 0x000fe20000400000 */
[----:B------:R-:W-:Y:S02]  /*8960*/  FMNMX R69, R135, R68, !PT ;  /* 0x0000004487457209 */ /* 0x000fe40007800000 */
[----:B------:R-:W1:Y:S01]  /*8970*/  MUFU.EX2 R104, R104 ;  /* 0x0000006800687308 */ /* 0x000e620000000800 */
[----:B--2---:R-:W-:Y:S01]  /*8980*/  @!P5 FMUL R101, R101, R101 ;  /* 0x000000656565d220 */ /* 0x004fe20000400000 */
[----:B------:R-:W-:-:S02]  /*8990*/  FSETP.GEU.AND P5, PT, R112, -126, PT ;  /* 0xc2fc00007000780b */ /* 0x000fc40003fae000 */
[----:B------:R-:W-:-:S04]  /*89a0*/  FMNMX R68, R138, R69, !PT ;  /* 0x000000458a447209 */ /* 0x000fc80007800000 */
[----:B------:R-:W2:Y:S01]  /*89b0*/  MUFU.EX2 R105, R105 ;  /* 0x0000006900697308 */ /* 0x000ea20000000800 */
[----:B---3--:R-:W-:Y:S01]  /*89c0*/  @!P4 FMUL R100, R100, R100 ;  /* 0x000000646464c220 */ /* 0x008fe20000400000 */
[----:B------:R-:W-:Y:S01]  /*89d0*/  FSETP.GEU.AND P4, PT, R109, -126, PT ;  /* 0xc2fc00006d00780b */ /* 0x000fe20003f8e000 */
[----:B------:R-:W-:Y:S01]  /*89e0*/  @!P2 FMUL R108, R108, 0.5 ;  /* 0x3f0000006c6ca820 */ /* 0x000fe20000400000 */
        /* <DEDUP_REMOVED lines=9> */
[----:B--2---:R-:W-:Y:S01]  /*8a80*/  @!P3 FMUL R105, R105, R105 ;  /* 0x000000696969b220 */ /* 0x004fe20000400000 */
[----:B------:R-:W-:Y:S01]  /*8a90*/  FSETP.GEU.AND P3, PT, R116, -126, PT ;  /* 0xc2fc00007400780b */ /* 0x000fe20003f6e000 */
[----:B------:R-:W2:Y:S01]  /*8aa0*/  MUFU.EX2 R112, R112 ;  /* 0x0000007000707308 */ /* 0x000ea20000000800 */
[----:B------:R-:W-:-:S03]  /*8ab0*/  FMNMX R69, R147, R68, !PT ;  /* 0x0000004493457209 */ /* 0x000fc60007800000 */
[----:B------:R-:W-:Y:S01]  /*8ac0*/  @!P6 FMUL R113, R113, 0.5 ;  /* 0x3f0000007171e820 */ /* 0x000fe20000400000 */
[----:B------:R-:W-:-:S03]  /*8ad0*/  FMNMX R68, R150, R69, !PT ;  /* 0x0000004596447209 */ /* 0x000fc60007800000 */
[----:B------:R-:W3:Y:S01]  /*8ae0*/  MUFU.EX2 R109, R109 ;  /* 0x0000006d006d7308 */ /* 0x000ee20000000800 */
[----:B------:R-:W-:Y:S01]  /*8af0*/  FMNMX R68, R151, R68, !PT ;  /* 0x0000004497447209 */ /* 0x000fe20007800000 */
[----:B-1----:R-:W-:Y:S01]  /*8b00*/  @!P2 FMUL R108, R108, R108 ;  /* 0x0000006c6c6ca220 */ /* 0x002fe20000400000 */
[----:B------:R-:W-:Y:S01]  /*8b10*/  FSETP.GEU.AND P2, PT, R117, -126, PT ;  /* 0xc2fc00007500780b */ /* 0x000fe20003f4e000 */
[----:B------:R-:W-:Y:S02]  /*8b20*/  @!P3 FMUL R116, R116, 0.5 ;  /* 0x3f0000007474b820 */ /* 0x000fe40000400000 */
[----:B------:R-:W1:Y:S02]  /*8b30*/  SHFL.BFLY PT, R69, R68, 0x1, 0x1f ;  /* 0x0c201f0044457f89 */ /* 0x000e6400000e0000 */
[----:B------:R-:W4:Y:S01]  /*8b40*/  MUFU.EX2 R113, R113 ;  /* 0x0000007100717308 */ /* 0x000f220000000800 */
[----:B--2---:R-:W-:Y:S01]  /*8b50*/  @!P5 FMUL R112, R112, R112 ;  /* 0x000000707070d220 */ /* 0x004fe20000400000 */
[----:B------:R-:W-:-:S06]  /*8b60*/  FSETP.GEU.AND P5, PT, R121, -126, PT ;  /* 0xc2fc00007900780b */ /* 0x000fcc0003fae000 */
[----:B------:R-:W2:Y:S01]  /*8b70*/  MUFU.EX2 R116, R116 ;  /* 0x0000007400747308 */ /* 0x000ea20000000800 */
[----:B---3--:R-:W-:Y:S01]  /*8b80*/  @!P4 FMUL R109, R109, R109 ;  /* 0x0000006d6d6dc220 */ /* 0x008fe20000400000 */
[----:B------:R-:W-:Y:S01]  /*8b90*/  FSETP.GEU.AND P4, PT, R120, -126, PT ;  /* 0xc2fc00007800780b */ /* 0x000fe20003f8e000 */
[----:B------:R-:W-:-:S04]  /*8ba0*/  @!P2 FMUL R117, R117, 0.5 ;  /* 0x3f0000007575a820 */ /* 0x000fc80000400000 */
[----:B------:R-:W-:Y:S01]  /*8bb0*/  @!P5 FMUL R121, R121, 0.5 ;  /* 0x3f0000007979d820 */ /* 0x000fe20000400000 */
[----:B----4-:R-:W-:Y:S01]  /*8bc0*/  @!P6 FMUL R113, R113, R113 ;  /* 0x000000717171e220 */ /* 0x010fe20000400000 */
[----:B------:R-:W-:Y:S01]  /*8bd0*/  FSETP.GEU.AND P6, PT, R124, -126, PT ;  /* 0xc2fc00007c00780b */ /* 0x000fe20003fce000 */
[----:B------:R-:W3:Y:S01]  /*8be0*/  MUFU.EX2 R117, R117 ;  /* 0x0000007500757308 */ /* 0x000ee20000000800 */
[----:B-1----:R-:W-:-:S04]  /*8bf0*/  FMNMX R69, R68, R69, !PT ;  /* 0x0000004544457209 */ /* 0x002fc80007800000 */
[----:B------:R-:W-:Y:S01]  /*8c00*/  @!P4 FMUL R120, R120, 0.5 ;  /* 0x3f0000007878c820 */ /* 0x000fe20000400000 */
[----:B--2---:R-:W-:Y:S01]  /*8c10*/  @!P3 FMUL R116, R116, R116 ;  /* 0x000000747474b220 */ /* 0x004fe20000400000 */
[----:B------:R-:W-:Y:S01]  /*8c20*/  FSETP.GEU.AND P3, PT, R129, -126, PT ;  /* 0xc2fc00008100780b */ /* 0x000fe20003f6e000 */
[----:B------:R-:W1:Y:S01]  /*8c30*/  MUFU.EX2 R121, R121 ;  /* 0x0000007900797308 */ /* 0x000e620000000800 */
[----:B------:R-:W2:Y:S03]  /*8c40*/  SHFL.BFLY PT, R68, R69, 0x2, 0x1f ;  /* 0x0c401f0045447f89 */ /* 0x000ea600000e0000 */
[----:B------:R-:W-:-:S04]  /*8c50*/  @!P6 FMUL R124, R124, 0.5 ;  /* 0x3f0000007c7ce820 */ /* 0x000fc80000400000 */
[----:B------:R-:W4:Y:S01]  /*8c60*/  MUFU.EX2 R120, R120 ;  /* 0x0000007800787308 */ /* 0x000f220000000800 */
[----:B---3--:R-:W-:Y:S01]  /*8c70*/  @!P2 FMUL R117, R117, R117 ;  /* 0x000000757575a220 */ /* 0x008fe20000400000 */
[----:B------:R-:W-:Y:S02]  /*8c80*/  FSETP.GEU.AND P2, PT, R128, -126, PT ;  /* 0xc2fc00008000780b */ /* 0x000fe40003f4e000 */
[----:B------:R-:W-:-:S04]  /*8c90*/  @!P3 FMUL R129, R129, 0.5 ;  /* 0x3f0000008181b820 */ /* 0x000fc80000400000 */
[----:B------:R-:W3:Y:S01]  /*8ca0*/  MUFU.EX2 R124, R124 ;  /* 0x0000007c007c7308 */ /* 0x000ee20000000800 */
[----:B-1----:R-:W-:Y:S01]  /*8cb0*/  @!P5 FMUL R121, R121, R121 ;  /* 0x000000797979d220 */ /* 0x002fe20000400000 */
[----:B------:R-:W-:-:S05]  /*8cc0*/  FSETP.GEU.AND P5, PT, R132, -126, PT ;  /* 0xc2fc00008400780b */ /* 0x000fca0003fae000 */
[----:B------:R-:W-:Y:S01]  /*8cd0*/  @!P2 FMUL R128, R128, 0.5 ;  /* 0x3f0000008080a820 */ /* 0x000fe20000400000 */
[----:B------:R-:W1:Y:S01]  /*8ce0*/  MUFU.EX2 R129, R129 ;  /* 0x0000008100817308 */ /* 0x000e620000000800 */
[----:B----4-:R-:W-:Y:S01]  /*8cf0*/  @!P4 FMUL R120, R120, R120 ;  /* 0x000000787878c220 */ /* 0x010fe20000400000 */
[----:B------:R-:W-:Y:S02]  /*8d00*/  FSETP.GEU.AND P4, PT, R133, -126, PT ;  /* 0xc2fc00008500780b */ /* 0x000fe40003f8e000 */
[----:B--2---:R-:W-:-:S03]  /*8d10*/  FMNMX R125, R69, R68, !PT ;  /* 0x00000044457d7209 */ /* 0x004fc60007800000 */
[----:B------:R-:W-:Y:S01]  /*8d20*/  @!P5 FMUL R132, R132, 0.5 ;  /* 0x3f0000008484d820 */ /* 0x000fe20000400000 */
[----:B------:R-:W2:Y:S01]  /*8d30*/  MUFU.EX2 R128, R128 ;  /* 0x0000008000807308 */ /* 0x000ea20000000800 */
[----:B---3--:R-:W-:Y:S01]  /*8d40*/  @!P6 FMUL R124, R124, R124 ;  /* 0x0000007c7c7ce220 */ /* 0x008fe20000400000 */
[----:B------:R-:W-:-:S05]  /*8d50*/  FSETP.GEU.AND P6, PT, R137, -126, PT ;  /* 0xc2fc00008900780b */ /* 0x000fca0003fce000 */
[----:B------:R-:W-:Y:S01]  /*8d60*/  @!P4 FMUL R133, R133, 0.5 ;  /* 0x3f0000008585c820 */ /* 0x000fe20000400000 */
[----:B------:R-:W3:Y:S01]  /*8d70*/  MUFU.EX2 R132, R132 ;  /* 0x0000008400847308 */ /* 0x000ee20000000800 */
[----:B-1----:R-:W-:Y:S01]  /*8d80*/  @!P3 FMUL R129, R129, R129 ;  /* 0x000000818181b220 */ /* 0x002fe20000400000 */
[----:B------:R-:W-:-:S04]  /*8d90*/  FSETP.NEU.AND P3, PT, R125, -INF , PT ;  /* 0xff8000007d00780b */ /* 0x000fc80003f6d000 */
[----:B------:R-:W-:Y:S01]  /*8da0*/  FSEL R68, R125, RZ, P3 ;  /* 0x000000ff7d447208 */ /* 0x000fe20001800000 */
[----:B------:R-:W-:Y:S01]  /*8db0*/  @!P6 FMUL R137, R137, 0.5 ;  /* 0x3f0000008989e820 */ /* 0x000fe20000400000 */
[----:B------:R-:W1:Y:S01]  /*8dc0*/  MUFU.EX2 R133, R133 ;  /* 0x0000008500857308 */ /* 0x000e620000000800 */
[----:B--2---:R-:W-:Y:S01]  /*8dd0*/  @!P2 FMUL R128, R128, R128 ;  /* 0x000000808080a220 */ /* 0x004fe20000400000 */
[----:B------:R-:W-:Y:S01]  /*8de0*/  FSETP.GEU.AND P2, PT, R145, -126, PT ;  /* 0xc2fc00009100780b */ /* 0x000fe20003f4e000 */
[C---:B------:R-:W-:Y:S01]  /*8df0*/  FMUL R69, R68.reuse, UR33 ;  /* 0x0000002144457c20 */ /* 0x040fe20008400000 */
[----:B------:R-:W-:Y:S01]  /*8e00*/  FSETP.GEU.AND P3, PT, R141, -126, PT ;  /* 0xc2fc00008d00780b */ /* 0x000fe20003f6e000 */
[----:B------:R-:W-:Y:S02]  /*8e10*/  FADD R68, -R68, R11 ;  /* 0x0000000b44447221 */ /* 0x000fe40000000100 */
[--C-:B------:R-:W-:Y:S01]  /*8e20*/  FFMA R81, R26, UR33, -R69.reuse ;  /* 0x000000211a517c23 */ /* 0x100fe20008000845 */
[----:B------:R-:W2:Y:S01]  /*8e30*/  MUFU.EX2 R137, R137 ;  /* 0x0000008900897308 */ /* 0x000ea20000000800 */
[----:B---3--:R-:W-:Y:S01]  /*8e40*/  @!P5 FMUL R132, R132, R132 ;  /* 0x000000848484d220 */ /* 0x008fe20000400000 */
[--C-:B------:R-:W-:Y:S01]  /*8e50*/  FFMA R26, R27, UR33, -R69.reuse ;  /* 0x000000211b1a7c23 */ /* 0x100fe20008000845 */
[--C-:B------:R-:W-:Y:S01]  /*8e60*/  FFMA R30, R30, UR33, -R69.reuse ;  /* 0x000000211e1e7c23 */ /* 0x100fe20008000845 */
[----:B------:R-:W-:Y:S01]  /*8e70*/  FSETP.GEU.AND P5, PT, R81, -126, PT ;  /* 0xc2fc00005100780b */ /* 0x000fe20003fae000 */
[--C-:B------:R-:W-:Y:S01]  /*8e80*/  FFMA R35, R35, UR33, -R69.reuse ;  /* 0x0000002123237c23 */ /* 0x100fe20008000845 */
[--C-:B------:R-:W-:Y:S01]  /*8e90*/  FFMA R31, R31, UR33, -R69.reuse ;  /* 0x000000211f1f7c23 */ /* 0x100fe20008000845 */
[----:B------:R-:W-:Y:S01]  /*8ea0*/  @!P2 FMUL R145, R145, 0.5 ;  /* 0x3f0000009191a820 */ /* 0x000fe20000400000 */
[--C-:B------:R-:W-:Y:S01]  /*8eb0*/  FFMA R34, R34, UR33, -R69.reuse ;  /* 0x0000002122227c23 */ /* 0x100fe20008000845 */
[----:B-1----:R-:W-:Y:S01]  /*8ec0*/  @!P4 FMUL R133, R133, R133 ;  /* 0x000000858585c220 */ /* 0x002fe20000400000 */
[----:B------:R-:W-:Y:S01]  /*8ed0*/  FSETP.GEU.AND P4, PT, R136, -126, PT ;  /* 0xc2fc00008800780b */ /* 0x000fe20003f8e000 */
[----:B------:R-:W1:Y:S01]  /*8ee0*/  MUFU.EX2 R12, R145 ;  /* 0x00000091000c7308 */ /* 0x000e620000000800 */
[----:B------:R-:W-:Y:S01]  /*8ef0*/  @!P3 FMUL R141, R141, 0.5 ;  /* 0x3f0000008d8db820 */ /* 0x000fe20000400000 */
[--C-:B------:R-:W-:Y:S01]  /*8f00*/  FFMA R38, R38, UR33, -R69.reuse ;  /* 0x0000002126267c23 */ /* 0x100fe20008000845 */
[--C-:B------:R-:W-:Y:S01]  /*8f10*/  FFMA R39, R39, UR33, -R69.reuse ;  /* 0x0000002127277c23 */ /* 0x100fe20008000845 */
[--C-:B------:R-:W-:Y:S01]  /*8f20*/  FFMA R46, R46, UR33, -R69.reuse ;  /* 0x000000212e2e7c23 */ /* 0x100fe20008000845 */
[--C-:B------:R-:W-:Y:S01]  /*8f30*/  FFMA R42, R42, UR33, -R69.reuse ;  /* 0x000000212a2a7c23 */ /* 0x100fe20008000845 */
[----:B--2---:R-:W-:Y:S01]  /*8f40*/  @!P6 FMUL R137, R137, R137 ;  /* 0x000000898989e220 */ /* 0x004fe20000400000 */
[----:B------:R-:W-:Y:S01]  /*8f50*/  FSETP.GEU.AND P6, PT, R26, -126, PT ;  /* 0xc2fc00001a00780b */ /* 0x000fe20003fce000 */
[----:B------:R-:W-:Y:S01]  /*8f60*/  @!P5 FMUL R81, R81, 0.5 ;  /* 0x3f0000005151d820 */ /* 0x000fe20000400000 */
[----:B------:R-:W2:Y:S01]  /*8f70*/  MUFU.EX2 R141, R141 ;  /* 0x0000008d008d7308 */ /* 0x000ea20000000800 */
[--C-:B------:R-:W-:Y:S01]  /*8f80*/  FFMA R43, R43, UR33, -R69.reuse ;  /* 0x000000212b2b7c23 */ /* 0x100fe20008000845 */
[--C-:B------:R-:W-:Y:S01]  /*8f90*/  FFMA R47, R47, UR33, -R69.reuse ;  /* 0x000000212f2f7c23 */ /* 0x100fe20008000845 */
[----:B------:R-:W-:Y:S01]  /*8fa0*/  @!P4 FMUL R136, R136, 0.5 ;  /* 0x3f0000008888c820 */ /* 0x000fe20000400000 */
[--C-:B------:R-:W-:Y:S01]  /*8fb0*/  FFMA R51, R51, UR33, -R69.reuse ;  /* 0x0000002133337c23 */ /* 0x100fe20008000845 */
[--C-:B------:R-:W-:Y:S01]  /*8fc0*/  FFMA R54, R54, UR33, -R69.reuse ;  /* 0x0000002136367c23 */ /* 0x100fe20008000845 */
[--C-:B------:R-:W-:Y:S01]  /*8fd0*/  FFMA R59, R59, UR33, -R69.reuse ;  /* 0x000000213b3b7c23 */ /* 0x100fe20008000845 */
[--C-:B------:R-:W-:Y:S01]  /*8fe0*/  FFMA R67, R67, UR33, -R69.reuse ;  /* 0x0000002143437c23 */ /* 0x100fe20008000845 */
[----:B------:R-:W3:Y:S01]  /*8ff0*/  MUFU.EX2 R27, R81 ;  /* 0x00000051001b7308 */ /* 0x000ee20000000800 */
[----:B-1----:R-:W-:Y:S01]  /*9000*/  @!P2 FMUL R12, R12, R12 ;  /* 0x0000000c0c0ca220 */ /* 0x002fe20000400000 */
[----:B------:R-:W-:Y:S01]  /*9010*/  FSETP.GEU.AND P2, PT, R30, -126, PT ;  /* 0xc2fc00001e00780b */ /* 0x000fe20003f4e000 */
[----:B------:R-:W-:Y:S01]  /*9020*/  @!P6 FMUL R26, R26, 0.5 ;  /* 0x3f0000001a1ae820 */ /* 0x000fe20000400000 */
[--C-:B------:R-:W-:Y:S01]  /*9030*/  FFMA R63, R63, UR33, -R69.reuse ;  /* 0x000000213f3f7c23 */ /* 0x100fe20008000845 */
[--C-:B------:R-:W-:Y:S01]  /*9040*/  FFMA R71, R71, UR33, -R69.reuse ;  /* 0x0000002147477c23 */ /* 0x100fe20008000845 */
[--C-:B------:R-:W-:Y:S01]  /*9050*/  FFMA R75, R75, UR33, -R69.reuse ;  /* 0x000000214b4b7c23 */ /* 0x100fe20008000845 */
[--C-:B------:R-:W-:Y:S01]  /*9060*/  FFMA R79, R79, UR33, -R69.reuse ;  /* 0x000000214f4f7c23 */ /* 0x100fe20008000845 */
[----:B------:R-:W1:Y:S01]  /*9070*/  MUFU.EX2 R136, R136 ;  /* 0x0000008800887308 */ /* 0x000e620000000800 */
[----:B--2---:R-:W-:Y:S01]  /*9080*/  @!P3 FMUL R141, R141, R141 ;  /* 0x0000008d8d8db220 */ /* 0x004fe20000400000 */
[----:B------:R-:W-:Y:S01]  /*9090*/  FSETP.GEU.AND P3, PT, R31, -126, PT ;  /* 0xc2fc00001f00780b */ /* 0x000fe20003f6e000 */
[--C-:B------:R-:W-:Y:S01]  /*90a0*/  FFMA R83, R83, UR33, -R69.reuse ;  /* 0x0000002153537c23 */ /* 0x100fe20008000845 */
[--C-:B------:R-:W-:Y:S01]  /*90b0*/  FFMA R130, R130, UR33, -R69.reuse ;  /* 0x0000002182827c23 */ /* 0x100fe20008000845 */
[--C-:B------:R-:W-:Y:S01]  /*90c0*/  FFMA R55, R55, UR33, -R69.reuse ;  /* 0x0000002137377c23 */ /* 0x100fe20008000845 */
[--C-:B------:R-:W-:Y:S01]  /*90d0*/  FFMA R131, R131, UR33, -R69.reuse ;  /* 0x0000002183837c23 */ /* 0x100fe20008000845 */
[----:B------:R-:W-:Y:S01]  /*90e0*/  @!P2 FMUL R30, R30, 0.5 ;  /* 0x3f0000001e1ea820 */ /* 0x000fe20000400000 */
[----:B------:R-:W2:Y:S01]  /*90f0*/  MUFU.EX2 R26, R26 ;  /* 0x0000001a001a7308 */ /* 0x000ea20000000800 */
[----:B---3--:R-:W-:Y:S01]  /*9100*/  @!P5 FMUL R27, R27, R27 ;  /* 0x0000001b1b1bd220 */ /* 0x008fe20000400000 */
[----:B------:R-:W-:Y:S01]  /*9110*/  FSETP.GEU.AND P5, PT, R35, -126, PT ;  /* 0xc2fc00002300780b */ /* 0x000fe20003fae000 */
[--C-:B------:R-:W-:Y:S01]  /*9120*/  FFMA R143, R143, UR33, -R69.reuse ;  /* 0x000000218f8f7c23 */ /* 0x100fe20008000845 */
[--C-:B------:R-:W-:Y:S01]  /*9130*/  FFMA R11, R147, UR33, -R69.reuse ;  /* 0x00000021930b7c23 */ /* 0x100fe20008000845 */
[--C-:B------:R-:W-:Y:S01]  /*9140*/  FFMA R119, R119, UR33, -R69.reuse ;  /* 0x0000002177777c23 */ /* 0x100fe20008000845 */
[----:B------:R-:W-:Y:S01]  /*9150*/  FFMA R146, R146, UR33, -R69 ;  /* 0x0000002192927c23 */ /* 0x000fe20008000845 */
[----:B------:R-:W-:Y:S01]  /*9160*/  @!P3 FMUL R31, R31, 0.5 ;  /* 0x3f0000001f1fb820 */ /* 0x000fe20000400000 */
[----:B------:R3:W4:Y:S01]  /*9170*/  MUFU.EX2 R80, R30 ;  /* 0x0000001e00507308 */ /* 0x0007220000000800 */
[----:B-1----:R-:W-:Y:S01]  /*9180*/  @!P4 FMUL R136, R136, R136 ;  /* 0x000000888888c220 */ /* 0x002fe20000400000 */
[----:B------:R-:W-:Y:S01]  /*9190*/  FSETP.GEU.AND P4, PT, R34, -126, PT ;  /* 0xc2fc00002200780b */ /* 0x000fe20003f8e000 */
[----:B------:R-:W-:-:S04]  /*91a0*/  FMUL R68, R68, UR33 ;  /* 0x0000002144447c20 */ /* 0x000fc80008400000 */
[----:B------:R-:W-:Y:S01]  /*91b0*/  @!P5 FMUL R35, R35, 0.5 ;  /* 0x3f0000002323d820 */ /* 0x000fe20000400000 */
[----:B------:R1:W5:Y:S01]  /*91c0*/  MUFU.EX2 R207, R31 ;  /* 0x0000001f00cf7308 */ /* 0x0003620000000800 */
[----:B--2---:R-:W-:Y:S01]  /*91d0*/  @!P6 FMUL R26, R26, R26 ;  /* 0x0000001a1a1ae220 */ /* 0x004fe20000400000 */
[----:B------:R-:W-:Y:S01]  /*91e0*/  FSETP.GEU.AND P6, PT, R38, -126, PT ;  /* 0xc2fc00002600780b */ /* 0x000fe20003fce000 */
[--C-:B---3--:R-:W-:Y:S01]  /*91f0*/  FFMA R30, R50, UR33, -R69.reuse ;  /* 0x00000021321e7c23 */ /* 0x108fe20008000845 */
[--C-:B------:R-:W-:Y:S01]  /*9200*/  FFMA R50, R98, UR33, -R69.reuse ;  /* 0x0000002162327c23 */ /* 0x100fe20008000845 */
[--C-:B------:R-:W-:Y:S01]  /*9210*/  FFMA R98, R127, UR33, -R69.reuse ;  /* 0x000000217f627c23 */ /* 0x100fe20008000845 */
[----:B------:R-:W-:Y:S01]  /*9220*/  FADD R127, R53, R132 ;  /* 0x00000084357f7221 */ /* 0x000fe20000000000 */
[----:B------:R-:W-:Y:S01]  /*9230*/  @!P4 FMUL R34, R34, 0.5 ;  /* 0x3f0000002222c820 */ /* 0x000fe20000400000 */
[----:B------:R2:W3:Y:S01]  /*9240*/  MUFU.EX2 R202, R35 ;  /* 0x0000002300ca7308 */ /* 0x0004e20000000800 */
[----:B----4-:R-:W-:Y:S01]  /*9250*/  @!P2 FMUL R80, R80, R80 ;  /* 0x000000505050a220 */ /* 0x010fe20000400000 */
[----:B------:R-:W-:Y:S01]  /*9260*/  FSETP.GEU.AND P2, PT, R39, -126, PT ;  /* 0xc2fc00002700780b */ /* 0x000fe20003f4e000 */
[--C-:B-1----:R-:W-:Y:S01]  /*9270*/  FFMA R31, R58, UR33, -R69.reuse ;  /* 0x000000213a1f7c23 */ /* 0x102fe20008000845 */
[----:B------:R-:W-:Y:S01]  /*9280*/  FFMA R58, R110, UR33, -R69 ;  /* 0x000000216e3a7c23 */ /* 0x000fe20008000845 */
[----:B------:R-:W-:-:S02]  /*9290*/  FADD R110, R44, R117 ;  /* 0x000000752c6e7221 */ /* 0x000fc40000000000 */
[----:B------:R-:W-:Y:S01]  /*92a0*/  @!P6 FMUL R38, R38, 0.5 ;  /* 0x3f0000002626e820 */ /* 0x000fe20000400000 */
[----:B------:R1:W4:Y:S01]  /*92b0*/  MUFU.EX2 R81, R34 ;  /* 0x0000002200517308 */ /* 0x0003220000000800 */
[----:B-----5:R-:W-:Y:S01]  /*92c0*/  @!P3 FMUL R207, R207, R207 ;  /* 0x000000cfcfcfb220 */ /* 0x020fe20000400000 */
[----:B------:R-:W-:Y:S01]  /*92d0*/  FSETP.GEU.AND P3, PT, R42, -126, PT ;  /* 0xc2fc00002a00780b */ /* 0x000fe20003f6e000 */
[--C-:B--2---:R-:W-:Y:S01]  /*92e0*/  FFMA R35, R66, UR33, -R69.reuse ;  /* 0x0000002142237c23 */ /* 0x104fe20008000845 */
[----:B------:R-:W-:-:S03]  /*92f0*/  FFMA R66, R118, UR33, -R69 ;  /* 0x0000002176427c23 */ /* 0x000fc60008000845 */
[----:B------:R-:W-:Y:S01]  /*9300*/  @!P2 FMUL R39, R39, 0.5 ;  /* 0x3f0000002727a820 */ /* 0x000fe20000400000 */
[----:B------:R2:W5:Y:S01]  /*9310*/  MUFU.EX2 R88, R38 ;  /* 0x0000002600587308 */ /* 0x0005620000000800 */
[----:B---3--:R-:W-:Y:S01]  /*9320*/  @!P5 FMUL R202, R202, R202 ;  /* 0x000000cacacad220 */ /* 0x008fe20000400000 */
[----:B------:R-:W-:Y:S01]  /*9330*/  FSETP.GEU.AND P5, PT, R46, -126, PT ;  /* 0xc2fc00002e00780b */ /* 0x000fe20003fae000 */
[--C-:B-1----:R-:W-:Y:S01]  /*9340*/  FFMA R34, R62, UR33, -R69.reuse ;  /* 0x000000213e227c23 */ /* 0x102fe20008000845 */
[----:B------:R-:W-:Y:S01]  /*9350*/  FFMA R62, R122, UR33, -R69 ;  /* 0x000000217a3e7c23 */ /* 0x000fe20008000845 */
[----:B------:R-:W-:Y:S02]  /*9360*/  FADD R122, R24, R97 ;  /* 0x00000061187a7221 */ /* 0x000fe40000000000 */
[----:B------:R-:W-:Y:S01]  /*9370*/  @!P3 FMUL R42, R42, 0.5 ;  /* 0x3f0000002a2ab820 */ /* 0x000fe20000400000 */
[----:B------:R1:W3:Y:S01]  /*9380*/  MUFU.EX2 R209, R39 ;  /* 0x0000002700d17308 */ /* 0x0002e20000000800 */
[----:B----4-:R-:W-:Y:S01]  /*9390*/  @!P4 FMUL R81, R81, R81 ;  /* 0x000000515151c220 */ /* 0x010fe20000400000 */
[----:B------:R-:W-:Y:S01]  /*93a0*/  FSETP.GEU.AND P4, PT, R43, -126, PT ;  /* 0xc2fc00002b00780b */ /* 0x000fe20003f8e000 */
[----:B--2---:R-:W-:Y:S01]  /*93b0*/  FFMA R38, R70, UR33, -R69 ;  /* 0x0000002146267c23 */ /* 0x004fe20008000845 */
[----:B------:R-:W-:Y:S01]  /*93c0*/  FADD R70, -R10, R9 ;  /* 0x000000090a467221 */ /* 0x000fe20000000100 */
[----:B------:R-:W-:-:S02]  /*93d0*/  FFMA R9, R150, UR33, -R69 ;  /* 0x0000002196097c23 */ /* 0x000fc40008000845 */
[----:B------:R-:W-:Y:S01]  /*93e0*/  @!P5 FMUL R46, R46, 0.5 ;  /* 0x3f0000002e2ed820 */ /* 0x000fe20000400000 */
[----:B------:R2:W4:Y:S01]  /*93f0*/  MUFU.EX2 R89, R42 ;  /* 0x0000002a00597308 */ /* 0x0005220000000800 */
[----:B-----5:R-:W-:Y:S01]  /*9400*/  @!P6 FMUL R88, R88, R88 ;  /* 0x000000585858e220 */ /* 0x020fe20000400000 */
[----:B------:R-:W-:Y:S01]  /*9410*/  FSETP.GEU.AND P6, PT, R47, -126, PT ;  /* 0xc2fc00002f00780b */ /* 0x000fe20003fce000 */
[--C-:B-1----:R-:W-:Y:S01]  /*9420*/  FFMA R39, R74, UR33, -R69.reuse ;  /* 0x000000214a277c23 */ /* 0x102fe20008000845 */
[--C-:B------:R-:W-:Y:S01]  /*9430*/  FFMA R74, R86, UR33, -R69.reuse ;  /* 0x00000021564a7c23 */ /* 0x100fe20008000845 */
[--C-:B------:R-:W-:Y:S01]  /*9440*/  FFMA R86, R103, UR33, -R69.reuse ;  /* 0x0000002167567c23 */ /* 0x100fe20008000845 */
[--C-:B------:R-:W-:Y:S01]  /*9450*/  FFMA R103, R142, UR33, -R69.reuse ;  /* 0x000000218e677c23 */ /* 0x100fe20008000845 */
[----:B------:R-:W-:Y:S01]  /*9460*/  @!P4 FMUL R43, R43, 0.5 ;  /* 0x3f0000002b2bc820 */ /* 0x000fe20000400000 */
[----:B------:R1:W5:Y:S01]  /*9470*/  MUFU.EX2 R145, R46 ;  /* 0x0000002e00917308 */ /* 0x0003620000000800 */
[----:B---3--:R-:W-:Y:S01]  /*9480*/  @!P2 FMUL R209, R209, R209 ;  /* 0x000000d1d1d1a220 */ /* 0x008fe20000400000 */
[----:B------:R-:W-:Y:S01]  /*9490*/  FSETP.GEU.AND P2, PT, R30, -126, PT ;  /* 0xc2fc00001e00780b */ /* 0x000fe20003f4e000 */
[--C-:B--2---:R-:W-:Y:S01]  /*94a0*/  FFMA R42, R78, UR33, -R69.reuse ;  /* 0x000000214e2a7c23 */ /* 0x104fe20008000845 */
[--C-:B------:R-:W-:Y:S01]  /*94b0*/  FFMA R78, R95, UR33, -R69.reuse ;  /* 0x000000215f4e7c23 */ /* 0x100fe20008000845 */
[--C-:B------:R-:W-:Y:S01]  /*94c0*/  FFMA R95, R107, UR33, -R69.reuse ;  /* 0x000000216b5f7c23 */ /* 0x100fe20008000845 */
[--C-:B------:R-:W-:Y:S01]  /*94d0*/  FFMA R107, R139, UR33, -R69.reuse ;  /* 0x000000218b6b7c23 */ /* 0x100fe20008000845 */
[----:B------:R-:W-:Y:S01]  /*94e0*/  @!P6 FMUL R47, R47, 0.5 ;  /* 0x3f0000002f2fe820 */ /* 0x000fe20000400000 */
[----:B------:R2:W3:Y:S01]  /*94f0*/  MUFU.EX2 R204, R43 ;  /* 0x0000002b00cc7308 */ /* 0x0004e20000000800 */
[----:B----4-:R-:W-:Y:S01]  /*9500*/  @!P3 FMUL R89, R89, R89 ;  /* 0x000000595959b220 */ /* 0x010fe20000400000 */
[----:B------:R-:W-:Y:S01]  /*9510*/  FSETP.GEU.AND P3, PT, R51, -126, PT ;  /* 0xc2fc00003300780b */ /* 0x000fe20003f6e000 */
[----:B-1----:R-:W-:Y:S01]  /*9520*/  FFMA R46, R90, UR33, -R69 ;  /* 0x000000215a2e7c23 */ /* 0x002fe20008000845 */
[----:B------:R-:W-:Y:S01]  /*9530*/  FADD R90, R21, R96 ;  /* 0x00000060155a7221 */ /* 0x000fe20000000000 */
[----:B------:R-:W-:Y:S01]  /*9540*/  FADD R142, R48, R121 ;  /* 0x00000079308e7221 */ /* 0x000fe20000000000 */
[----:B------:R-:W-:Y:S01]  /*9550*/  FADD R139, R64, R141 ;  /* 0x0000008d408b7221 */ /* 0x000fe20000000000 */
[----:B------:R-:W-:Y:S01]  /*9560*/  @!P2 FMUL R30, R30, 0.5 ;  /* 0x3f0000001e1ea820 */ /* 0x000fe20000400000 */
[----:B------:R1:W4:Y:S01]  /*9570*/  MUFU.EX2 R206, R47 ;  /* 0x0000002f00ce7308 */ /* 0x0003220000000800 */
[----:B-----5:R-:W-:Y:S01]  /*9580*/  @!P5 FMUL R145, R145, R145 ;  /* 0x000000919191d220 */ /* 0x020fe20000400000 */
[----:B------:R-:W-:Y:S01]  /*9590*/  FSETP.GEU.AND P5, PT, R31, -126, PT ;  /* 0xc2fc00001f00780b */ /* 0x000fe20003fae000 */
[----:B--2---:R-:W-:Y:S01]  /*95a0*/  FFMA R43, R82, UR33, -R69 ;  /* 0x00000021522b7c23 */ /* 0x004fe20008000845 */
[----:B------:R-:W-:-:S03]  /*95b0*/  FADD R82, R36, R109 ;  /* 0x0000006d24527221 */ /* 0x000fc60000000000 */
[----:B------:R-:W-:Y:S01]  /*95c0*/  @!P3 FMUL R51, R51, 0.5 ;  /* 0x3f0000003333b820 */ /* 0x000fe20000400000 */
[----:B------:R-:W2:Y:S01]  /*95d0*/  MUFU.EX2 R30, R30 ;  /* 0x0000001e001e7308 */ /* 0x000ea20000000800 */
[----:B---3--:R-:W-:Y:S01]  /*95e0*/  @!P4 FMUL R204, R204, R204 ;  /* 0x000000ccccccc220 */ /* 0x008fe20000400000 */
[----:B------:R-:W-:Y:S01]  /*95f0*/  FSETP.GEU.AND P4, PT, R54, -126, PT ;  /* 0xc2fc00003600780b */ /* 0x000fe20003f8e000 */
[--C-:B-1----:R-:W-:Y:S01]  /*9600*/  FFMA R47, R94, UR33, -R69.reuse ;  /* 0x000000215e2f7c23 */ /* 0x102fe20008000845 */
[--C-:B------:R-:W-:Y:S01]  /*9610*/  FFMA R94, R115, UR33, -R69.reuse ;  /* 0x00000021735e7c23 */ /* 0x100fe20008000845 */
[----:B------:R-:W-:Y:S01]  /*9620*/  FFMA R115, R134, UR33, -R69 ;  /* 0x0000002186737c23 */ /* 0x000fe20008000845 */
[----:B------:R-:W-:Y:S01]  /*9630*/  FADD R134, R25, R104 ;  /* 0x0000006819867221 */ /* 0x000fe20000000000 */
[----:B------:R-:W-:Y:S01]  /*9640*/  @!P5 FMUL R31, R31, 0.5 ;  /* 0x3f0000001f1fd820 */ /* 0x000fe20000400000 */
[----:B------:R1:W3:Y:S01]  /*9650*/  MUFU.EX2 R211, R51 ;  /* 0x0000003300d37308 */ /* 0x0002e20000000800 */
[----:B----4-:R-:W-:Y:S01]  /*9660*/  @!P6 FMUL R206, R206, R206 ;  /* 0x000000cececee220 */ /* 0x010fe20000400000 */
[----:B------:R-:W-:-:S05]  /*9670*/  FSETP.GEU.AND P6, PT, R59, -126, PT ;  /* 0xc2fc00003b00780b */ /* 0x000fca0003fce000 */
[----:B------:R-:W-:Y:S01]  /*9680*/  @!P4 FMUL R54, R54, 0.5 ;  /* 0x3f0000003636c820 */ /* 0x000fe20000400000 */
[----:B------:R-:W4:Y:S01]  /*9690*/  MUFU.EX2 R31, R31 ;  /* 0x0000001f001f7308 */ /* 0x000f220000000800 */
[----:B--2---:R-:W-:Y:S01]  /*96a0*/  @!P2 FMUL R30, R30, R30 ;  /* 0x0000001e1e1ea220 */ /* 0x004fe20000400000 */
[----:B------:R-:W-:Y:S01]  /*96b0*/  FSETP.GEU.AND P2, PT, R34, -126, PT ;  /* 0xc2fc00002200780b */ /* 0x000fe20003f4e000 */
[--C-:B-1----:R-:W-:Y:S01]  /*96c0*/  FFMA R51, R102, UR33, -R69.reuse ;  /* 0x0000002166337c23 */ /* 0x102fe20008000845 */
[----:B------:R-:W-:Y:S01]  /*96d0*/  FFMA R102, R138, UR33, -R69 ;  /* 0x000000218a667c23 */ /* 0x000fe20008000845 */
[----:B------:R-:W-:Y:S02]  /*96e0*/  FADD R138, R32, R105 ;  /* 0x00000069208a7221 */ /* 0x000fe40000000000 */
[----:B------:R-:W-:Y:S01]  /*96f0*/  @!P6 FMUL R59, R59, 0.5 ;  /* 0x3f0000003b3be820 */ /* 0x000fe20000400000 */
[----:B------:R1:W2:Y:S01]  /*9700*/  MUFU.EX2 R149, R54 ;  /* 0x0000003600957308 */ /* 0x0002a20000000800 */
[----:B---3--:R-:W-:Y:S01]  /*9710*/  @!P3 FMUL R211, R211, R211 ;  /* 0x000000d3d3d3b220 */ /* 0x008fe20000400000 */
[----:B------:R-:W-:Y:S01]  /*9720*/  FSETP.GEU.AND P3, PT, R63, -126, PT ;  /* 0xc2fc00003f00780b */ /* 0x000fe20003f6e000 */
[----:B------:R-:W-:Y:S01]  /*9730*/  FADD R138, R138, R139 ;  /* 0x0000008b8a8a7221 */ /* 0x000fe20000000000 */
[----:B------:R-:W-:-:S03]  /*9740*/  FADD R139, R61, R136 ;  /* 0x000000883d8b7221 */ /* 0x000fc60000000000 */
[----:B------:R-:W-:Y:S01]  /*9750*/  @!P2 FMUL R34, R34, 0.5 ;  /* 0x3f0000002222a820 */ /* 0x000fe20000400000 */
[----:B------:R3:W5:Y:S01]  /*9760*/  MUFU.EX2 R140, R59 ;  /* 0x0000003b008c7308 */ /* 0x0007620000000800 */
[----:B----4-:R-:W-:Y:S01]  /*9770*/  @!P5 FMUL R31, R31, R31 ;  /* 0x0000001f1f1fd220 */ /* 0x010fe20000400000 */
[----:B------:R-:W-:Y:S01]  /*9780*/  FSETP.GEU.AND P5, PT, R67, -126, PT ;  /* 0xc2fc00004300780b */ /* 0x000fe20003fae000 */
[----:B-1----:R-:W-:Y:S01]  /*9790*/  FFMA R54, R106, UR33, -R69 ;  /* 0x000000216a367c23 */ /* 0x002fe20008000845 */
[----:B------:R-:W-:-:S03]  /*97a0*/  FADD R106, R33, R112 ;  /* 0x00000070216a7221 */ /* 0x000fc60000000000 */
[----:B------:R-:W-:Y:S01]  /*97b0*/  @!P3 FMUL R63, R63, 0.5 ;  /* 0x3f0000003f3fb820 */ /* 0x000fe20000400000 */
[----:B------:R-:W1:Y:S01]  /*97c0*/  MUFU.EX2 R34, R34 ;  /* 0x0000002200227308 */ /* 0x000e620000000800 */
[----:B--2---:R-:W-:Y:S01]  /*97d0*/  @!P4 FMUL R149, R149, R149 ;  /* 0x000000959595c220 */ /* 0x004fe20000400000 */
[----:B------:R-:W-:Y:S01]  /*97e0*/  FSETP.GEU.AND P4, PT, R35, -126, PT ;  /* 0xc2fc00002300780b */ /* 0x000fe20003f8e000 */
[--C-:B---3--:R-:W-:Y:S01]  /*97f0*/  FFMA R59, R114, UR33, -R69.reuse ;  /* 0x00000021723b7c23 */ /* 0x108fe20008000845 */
[----:B------:R-:W-:Y:S01]  /*9800*/  FFMA R114, R135, UR33, -R69 ;  /* 0x0000002187727c23 */ /* 0x000fe20008000845 */
[----:B------:R-:W-:Y:S02]  /*9810*/  FADD R135, R57, R12 ;  /* 0x0000000c39877221 */ /* 0x000fe40000000000 */
[----:B------:R-:W-:Y:S01]  /*9820*/  @!P5 FMUL R67, R67, 0.5 ;  /* 0x3f0000004343d820 */ /* 0x000fe20000400000 */
[----:B------:R2:W3:Y:S01]  /*9830*/  MUFU.EX2 R201, R63 ;  /* 0x0000003f00c97308 */ /* 0x0004e20000000800 */
[----:B-----5:R-:W-:Y:S01]  /*9840*/  @!P6 FMUL R140, R140, R140 ;  /* 0x0000008c8c8ce220 */ /* 0x020fe20000400000 */
[----:B------:R-:W-:Y:S01]  /*9850*/  FSETP.GEU.AND P6, PT, R38, -126, PT ;  /* 0xc2fc00002600780b */ /* 0x000fe20003fce000 */
[----:B------:R-:W-:Y:S01]  /*9860*/  FADD R134, R134, R135 ;  /* 0x0000008786867221 */ /* 0x000fe20000000000 */
[----:B------:R-:W-:-:S03]  /*9870*/  FADD R135, R19, R92 ;  /* 0x0000005c13877221 */ /* 0x000fc60000000000 */
[----:B------:R-:W-:Y:S01]  /*9880*/  @!P4 FMUL R35, R35, 0.5 ;  /* 0x3f0000002323c820 */ /* 0x000fe20000400000 */
[----:B------:R4:W5:Y:S01]  /*9890*/  MUFU.EX2 R144, R67 ;  /* 0x0000004300907308 */ /* 0x0009620000000800 */
[----:B-1----:R-:W-:Y:S01]  /*98a0*/  @!P2 FMUL R34, R34, R34 ;  /* 0x000000222222a220 */ /* 0x002fe20000400000 */
[----:B------:R-:W-:Y:S01]  /*98b0*/  FSETP.GEU.AND P2, PT, R71, -126, PT ;  /* 0xc2fc00004700780b */ /* 0x000fe20003f4e000 */
[----:B--2---:R-:W-:Y:S01]  /*98c0*/  FFMA R63, R126, UR33, -R69 ;  /* 0x000000217e3f7c23 */ /* 0x004fe20008000845 */
[----:B------:R-:W-:-:S03]  /*98d0*/  FADD R126, R23, R100 ;  /* 0x00000064177e7221 */ /* 0x000fc60000000000 */
[----:B------:R-:W-:Y:S01]  /*98e0*/  @!P6 FMUL R38, R38, 0.5 ;  /* 0x3f0000002626e820 */ /* 0x000fe20000400000 */
[----:B------:R-:W1:Y:S01]  /*98f0*/  MUFU.EX2 R35, R35 ;  /* 0x0000002300237308 */ /* 0x000e620000000800 */
[----:B---3--:R-:W-:Y:S01]  /*9900*/  @!P3 FMUL R201, R201, R201 ;  /* 0x000000c9c9c9b220 */ /* 0x008fe20000400000 */
[----:B------:R-:W-:Y:S01]  /*9910*/  FSETP.GEU.AND P3, PT, R39, -126, PT ;  /* 0xc2fc00002700780b */ /* 0x000fe20003f6e000 */
[----:B----4-:R-:W-:Y:S01]  /*9920*/  FFMA R67, R123, UR33, -R69 ;  /* 0x000000217b437c23 */ /* 0x010fe20008000845 */
[----:B------:R-:W-:Y:S01]  /*9930*/  FADD R123, R17, R84 ;  /* 0x00000054117b7221 */ /* 0x000fe20000000000 */
[----:B------:R-:W-:Y:S01]  /*9940*/  FADD R126, R126, R127 ;  /* 0x0000007f7e7e7221 */ /* 0x000fe20000000000 */
[----:B------:R-:W-:Y:S01]  /*9950*/  FADD R127, R18, R77 ;  /* 0x0000004d127f7221 */ /* 0x000fe20000000000 */
[----:B------:R-:W-:Y:S01]  /*9960*/  @!P2 FMUL R71, R71, 0.5 ;  /* 0x3f0000004747a820 */ /* 0x000fe20000400000 */
[----:B------:R-:W2:Y:S01]  /*9970*/  MUFU.EX2 R38, R38 ;  /* 0x0000002600267308 */ /* 0x000ea20000000800 */
[----:B-----5:R-:W-:Y:S01]  /*9980*/  @!P5 FMUL R144, R144, R144 ;  /* 0x000000909090d220 */ /* 0x020fe20000400000 */
[----:B------:R-:W-:Y:S01]  /*9990*/  FSETP.GEU.AND P5, PT, R42, -126, PT ;  /* 0xc2fc00002a00780b */ /* 0x000fe20003fae000 */
[----:B------:R-:W-:-:S04]  /*99a0*/  FADD R123, R123, R110 ;  /* 0x0000006e7b7b7221 */ /* 0x000fc80000000000 */
        /* <DEDUP_REMOVED lines=8> */
[----:B---3--:R-:W-:-:S04]  /*9a30*/  FADD R71, R13, R72 ;  /* 0x000000480d477221 */ /* 0x008fc80000000000 */
[----:B------:R-:W-:Y:S01]  /*9a40*/  @!P4 FMUL R75, R75, 0.5 ;  /* 0x3f0000004b4bc820 */ /* 0x000fe20000400000 */
[----:B------:R-:W2:Y:S01]  /*9a50*/  MUFU.EX2 R42, R42 ;  /* 0x0000002a002a7308 */ /* 0x000ea20000000800 */
[----:B----4-:R-:W-:Y:S01]  /*9a60*/  @!P2 FMUL R203, R203, R203 ;  /* 0x000000cbcbcba220 */ /* 0x010fe20000400000 */
[----:B------:R-:W-:-:S05]  /*9a70*/  FSETP.GEU.AND P2, PT, R43, -126, PT ;  /* 0xc2fc00002b00780b */ /* 0x000fca0003f4e000 */
[----:B------:R-:W-:Y:S01]  /*9a80*/  @!P6 FMUL R79, R79, 0.5 ;  /* 0x3f0000004f4fe820 */ /* 0x000fe20000400000 */
[----:B------:R3:W4:Y:S01]  /*9a90*/  MUFU.EX2 R148, R75 ;  /* 0x0000004b00947308 */ /* 0x0007220000000800 */
[----:B-1----:R-:W-:Y:S01]  /*9aa0*/  @!P3 FMUL R39, R39, R39 ;  /* 0x000000272727b220 */ /* 0x002fe20000400000 */
[----:B------:R-:W-:-:S05]  /*9ab0*/  FSETP.GEU.AND P3, PT, R83, -126, PT ;  /* 0xc2fc00005300780b */ /* 0x000fca0003f6e000 */
[----:B------:R-:W-:Y:S01]  /*9ac0*/  @!P2 FMUL R43, R43, 0.5 ;  /* 0x3f0000002b2ba820 */ /* 0x000fe20000400000 */
[----:B------:R1:W5:Y:S01]  /*9ad0*/  MUFU.EX2 R205, R79 ;  /* 0x0000004f00cd7308 */ /* 0x0003620000000800 */
[----:B--2---:R-:W-:Y:S01]  /*9ae0*/  @!P5 FMUL R42, R42, R42 ;  /* 0x0000002a2a2ad220 */ /* 0x004fe20000400000 */
[----:B------:R-:W-:Y:S01]  /*9af0*/  FSETP.GEU.AND P5, PT, R46, -126, PT ;  /* 0xc2fc00002e00780b */ /* 0x000fe20003fae000 */
[----:B---3--:R-:W-:Y:S01]  /*9b00*/  FFMA R75, R91, UR33, -R69 ;  /* 0x000000215b4b7c23 */ /* 0x008fe20008000845 */
[----:B------:R-:W-:-:S03]  /*9b10*/  FADD R91, R49, R128 ;  /* 0x00000080315b7221 */ /* 0x000fc60000000000 */
[----:B------:R-:W-:Y:S01]  /*9b20*/  @!P3 FMUL R83, R83, 0.5 ;  /* 0x3f0000005353b820 */ /* 0x000fe20000400000 */
[----:B------:R-:W2:Y:S01]  /*9b30*/  MUFU.EX2 R43, R43 ;  /* 0x0000002b002b7308 */ /* 0x000ea20000000800 */
[----:B----4-:R-:W-:Y:S01]  /*9b40*/  @!P4 FMUL R148, R148, R148 ;  /* 0x000000949494c220 */ /* 0x010fe20000400000 */
[----:B------:R-:W-:Y:S01]  /*9b50*/  FSETP.GEU.AND P4, PT, R74, -126, PT ;  /* 0xc2fc00004a00780b */ /* 0x000fe20003f8e000 */
[--C-:B-1----:R-:W-:Y:S01]  /*9b60*/  FFMA R79, R99, UR33, -R69.reuse ;  /* 0x00000021634f7c23 */ /* 0x102fe20008000845 */
[--C-:B------:R-:W-:Y:S01]  /*9b70*/  FFMA R99, R111, UR33, -R69.reuse ;  /* 0x000000216f637c23 */ /* 0x100fe20008000845 */
[----:B------:R-:W-:Y:S01]  /*9b80*/  FFMA R111, R151, UR33, -R69 ;  /* 0x00000021976f7c23 */ /* 0x000fe20008000845 */
[----:B------:R-:W-:Y:S01]  /*9b90*/  FADD R90, R90, R91 ;  /* 0x0000005b5a5a7221 */ /* 0x000fe20000000000 */
[----:B------:R-:W-:Y:S01]  /*9ba0*/  @!P5 FMUL R46, R46, 0.5 ;  /* 0x3f0000002e2ed820 */ /* 0x000fe20000400000 */
[----:B------:R1:W3:Y:S01]  /*9bb0*/  MUFU.EX2 R200, R83 ;  /* 0x0000005300c87308 */ /* 0x0002e20000000800 */
[----:B-----5:R-:W-:Y:S01]  /*9bc0*/  @!P6 FMUL R205, R205, R205 ;  /* 0x000000cdcdcde220 */ /* 0x020fe20000400000 */
[----:B------:R-:W-:Y:S01]  /*9bd0*/  FSETP.GEU.AND P6, PT, R75, -126, PT ;  /* 0xc2fc00004b00780b */ /* 0x000fe20003fce000 */
[----:B------:R-:W-:-:S04]  /*9be0*/  FADD R91, R56, R133 ;  /* 0x00000085385b7221 */ /* 0x000fc80000000000 */
[----:B------:R-:W-:Y:S01]  /*9bf0*/  @!P4 FMUL R74, R74, 0.5 ;  /* 0x3f0000004a4ac820 */ /* 0x000fe20000400000 */
[----:B------:R-:W4:Y:S01]  /*9c00*/  MUFU.EX2 R46, R46 ;  /* 0x0000002e002e7308 */ /* 0x000f220000000800 */
[----:B--2---:R-:W-:Y:S01]  /*9c10*/  @!P2 FMUL R43, R43, R43 ;  /* 0x0000002b2b2ba220 */ /* 0x004fe20000400000 */
[----:B------:R-:W-:Y:S01]  /*9c20*/  FSETP.GEU.AND P2, PT, R47, -126, PT ;  /* 0xc2fc00002f00780b */ /* 0x000fe20003f4e000 */
[----:B-1----:R-:W-:Y:S01]  /*9c30*/  FADD R83, R52, R129 ;  /* 0x0000008134537221 */ /* 0x002fe20000000000 */
[----:B------:R-:W-:Y:S01]  /*9c40*/  FADD R122, R122, R91 ;  /* 0x0000005b7a7a7221 */ /* 0x000fe20000000000 */
[----:B------:R-:W-:Y:S02]  /*9c50*/  FADD R91, R15, R76 ;  /* 0x0000004c0f5b7221 */ /* 0x000fe40000000000 */
        /* <DEDUP_REMOVED lines=27> */
[----:B------:R-:W-:-:S03]  /*9e10*/  FSETP.GEU.AND P5, PT, R58, -126, PT ;  /* 0xc2fc00003a00780b */ /* 0x000fc60003fae000 */
[----:B------:R-:W-:Y:S02]  /*9e20*/  FADD R214, R202, R79 ;  /* 0x0000004fcad67221 */ /* 0x000fe40000000000 */
        /* <DEDUP_REMOVED lines=27> */
[----:B------:R-:W-:-:S03]  /*9fe0*/  FSETP.GEU.AND P6, PT, R67, -126, PT ;  /* 0xc2fc00004300780b */ /* 0x000fc60003fce000 */
[----:B------:R-:W-:Y:S02]  /*9ff0*/  FADD R210, R206, R99 ;  /* 0x00000063ced27221 */ /* 0x000fe40000000000 */
        /* <DEDUP_REMOVED lines=18> */
[----:B------:R1:W4:Y:S01]  /*a120*/  MUFU.EX2 R118, R55 ;  /* 0x0000003700767308 */ /* 0x0003220000000800 */
[----:B--2---:R-:W-:Y:S01]  /*a130*/  @!P6 FMUL R67, R67, R67 ;  /* 0x000000434343e220 */ /* 0x004fe20000400000 */
[----:B------:R-:W-:-:S03]  /*a140*/  FSETP.GEU.AND P6, PT, R131, -126, PT ;  /* 0xc2fc00008300780b */ /* 0x000fc60003fce000 */
[----:B------:R-:W-:Y:S02]  /*a150*/  FADD R150, R140, R67 ;  /* 0x000000438c967221 */ /* 0x000fe40000000000 */
[----:B------:R-:W-:Y:S01]  /*a160*/  @!P4 FMUL R98, R98, 0.5 ;  /* 0x3f0000006262c820 */ /* 0x000fe20000400000 */
[----:B------:R2:W5:Y:S01]  /*a170*/  MUFU.EX2 R10, R130 ;  /* 0x00000082000a7308 */ /* 0x0005620000000800 */
[----:B-1----:R-:W-:Y:S01]  /*a180*/  FFMA R55, R87, UR33, -R69 ;  /* 0x0000002157377c23 */ /* 0x002fe20008000845 */
[----:B---3--:R-:W-:Y:S01]  /*a190*/  @!P2 FMUL R63, R63, R63 ;  /* 0x0000003f3f3fa220 */ /* 0x008fe20000400000 */
[----:B------:R-:W-:Y:S01]  /*a1a0*/  FSETP.GEU.AND P2, PT, R115, -126, PT ;  /* 0xc2fc00007300780b */ /* 0x000fe20003f4e000 */
[----:B------:R-:W-:Y:S01]  /*a1b0*/  FADD R69, R71, R82 ;  /* 0x0000005247457221 */ /* 0x000fe20000000000 */
[----:B------:R-:W-:Y:S01]  /*a1c0*/  FADD R82, R22, R93 ;  /* 0x0000005d16527221 */ /* 0x000fe20000000000 */
[----:B------:R-:W-:Y:S01]  /*a1d0*/  FADD R71, R16, R65 ;  /* 0x0000004110477221 */ /* 0x000fe20000000000 */
[----:B------:R-:W-:Y:S01]  /*a1e0*/  @!P6 FMUL R131, R131, 0.5 ;  /* 0x3f0000008383e820 */ /* 0x000fe20000400000 */
[----:B------:R-:W1:Y:S01]  /*a1f0*/  MUFU.EX2 R98, R98 ;  /* 0x0000006200627308 */ /* 0x000e620000000800 */
[----:B------:R-:W-:Y:S01]  /*a200*/  FADD R82, R82, R83 ;  /* 0x0000005352527221 */ /* 0x000fe20000000000 */
[----:B------:R-:W-:Y:S01]  /*a210*/  FADD R71, R71, R106 ;  /* 0x0000006a47477221 */ /* 0x000fe20000000000 */
[----:B------:R-:W-:Y:S01]  /*a220*/  FADD R83, R14, R73 ;  /* 0x000000490e537221 */ /* 0x000fe20000000000 */
[----:B------:R-:W-:Y:S01]  /*a230*/  FADD R106, R40, R113 ;  /* 0x00000071286a7221 */ /* 0x000fe20000000000 */
[----:B--2---:R-:W-:Y:S01]  /*a240*/  FADD R130, R28, R101 ;  /* 0x000000651c827221 */ /* 0x004fe20000000000 */
[----:B----4-:R-:W-:Y:S01]  /*a250*/  @!P3 FMUL R118, R118, R118 ;  /* 0x000000767676b220 */ /* 0x010fe20000400000 */
[----:B------:R-:W-:Y:S01]  /*a260*/  FSETP.GEU.AND P3, PT, R68, -126, PT ;  /* 0xc2fc00004400780b */ /* 0x000fe20003f6e000 */
[----:B------:R2:W3:Y:S01]  /*a270*/  MUFU.EX2 R87, R131 ;  /* 0x0000008300577308 */ /* 0x0004e20000000800 */
[----:B-----5:R-:W-:Y:S01]  /*a280*/  @!P5 FMUL R10, R10, R10 ;  /* 0x0000000a0a0ad220 */ /* 0x020fe20000400000 */
[----:B------:R-:W-:Y:S01]  /*a290*/  FSETP.GEU.AND P5, PT, R107, -126, PT ;  /* 0xc2fc00006b00780b */ /* 0x000fe20003fae000 */
[----:B------:R-:W-:Y:S01]  /*a2a0*/  @!P2 FMUL R115, R115, 0.5 ;  /* 0x3f0000007373a820 */ /* 0x000fe20000400000 */
[----:B------:R-:W-:Y:S01]  /*a2b0*/  FADD R83, R83, R106 ;  /* 0x0000006a53537221 */ /* 0x000fe20000000000 */
[----:B------:R-:W-:Y:S01]  /*a2c0*/  FADD R106, R37, R116 ;  /* 0x00000074256a7221 */ /* 0x000fe20000000000 */
[----:B------:R-:W-:Y:S01]  /*a2d0*/  FADD R71, R71, R90 ;  /* 0x0000005a47477221 */ /* 0x000fe20000000000 */
[----:B------:R-:W-:Y:S01]  /*a2e0*/  FADD R82, R69, R82 ;  /* 0x0000005245527221 */ /* 0x000fe20000000000 */
[----:B------:R-:W-:Y:S01]  /*a2f0*/  FADD R83, R83, R122 ;  /* 0x0000007a53537221 */ /* 0x000fe20000000000 */
[----:B-1----:R-:W-:Y:S01]  /*a300*/  @!P4 FMUL R98, R98, R98 ;  /* 0x000000626262c220 */ /* 0x002fe20000400000 */
[----:B------:R-:W-:Y:S01]  /*a310*/  FSETP.GEU.AND P4, PT, R102, -126, PT ;  /* 0xc2fc00006600780b */ /* 0x000fe20003f8e000 */
[----:B------:R-:W1:Y:S01]  /*a320*/  MUFU.EX2 R115, R115 ;  /* 0x0000007300737308 */ /* 0x000e620000000800 */
[----:B------:R-:W-:Y:S01]  /*a330*/  FADD R91, R91, R106 ;  /* 0x0000006a5b5b7221 */ /* 0x000fe20000000000 */
[----:B------:R-:W-:Y:S01]  /*a340*/  FADD R106, R41, R120 ;  /* 0x00000078296a7221 */ /* 0x000fe20000000000 */
[----:B--2---:R-:W-:Y:S01]  /*a350*/  FADD R131, R60, R137 ;  /* 0x000000893c837221 */ /* 0x004fe20000000000 */
[----:B------:R-:W-:Y:S01]  /*a360*/  @!P5 FMUL R107, R107, 0.5 ;  /* 0x3f0000006b6bd820 */ /* 0x000fe20000400000 */
[----:B------:R-:W-:Y:S01]  /*a370*/  FADD R212, R201, R98 ;  /* 0x00000062c9d47221 */ /* 0x000fe20000000000 */
[----:B---3--:R-:W-:Y:S01]  /*a380*/  @!P6 FMUL R87, R87, R87 ;  /* 0x000000575757e220 */ /* 0x008fe20000400000 */
[----:B------:R-:W-:Y:S01]  /*a390*/  FSETP.GEU.AND P6, PT, R103, -126, PT ;  /* 0xc2fc00006700780b */ /* 0x000fe20003fce000 */
[----:B------:R-:W-:Y:S01]  /*a3a0*/  FADD R127, R127, R106 ;  /* 0x0000006a7f7f7221 */ /* 0x000fe20000000000 */
[----:B------:R-:W-:Y:S01]  /*a3b0*/  FADD R130, R130, R131 ;  /* 0x0000008382827221 */ /* 0x000fe20000000000 */
[----:B------:R-:W2:Y:S01]  /*a3c0*/  MUFU.EX2 R107, R107 ;  /* 0x0000006b006b7308 */ /* 0x000ea20000000800 */
[----:B------:R-:W-:Y:S01]  /*a3d0*/  FADD R131, R20, R85 ;  /* 0x0000005514837221 */ /* 0x000fe20000000000 */
[----:B------:R-:W-:Y:S01]  /*a3e0*/  @!P4 FMUL R102, R102, 0.5 ;  /* 0x3f0000006666c820 */ /* 0x000fe20000400000 */
[----:B------:R-:W-:Y:S01]  /*a3f0*/  FADD R217, R144, R87 ;  /* 0x0000005790d97221 */ /* 0x000fe20000000000 */
[----:B------:R-:W-:Y:S01]  /*a400*/  @!P3 FMUL R68, R68, 0.5 ;  /* 0x3f0000004444b820 */ /* 0x000fe20000400000 */
[----:B------:R-:W-:Y:S01]  /*a410*/  FADD R131, R131, R142 ;  /* 0x0000008e83837221 */ /* 0x000fe20000000000 */
[----:B------:R-:W-:Y:S01]  /*a420*/  FADD R142, R29, R108 ;  /* 0x0000006c1d8e7221 */ /* 0x000fe20000000000 */
[----:B-1----:R-:W-:Y:S01]  /*a430*/  @!P2 FMUL R115, R115, R115 ;  /* 0x000000737373a220 */ /* 0x002fe20000400000 */
[----:B------:R-:W1:Y:S01]  /*a440*/  MUFU.EX2 R102, R102 ;  /* 0x0000006600667308 */ /* 0x000e620000000800 */
[----:B------:R-:W-:Y:S01]  /*a450*/  FSETP.GEU.AND P2, PT, R143, -126, PT ;  /* 0xc2fc00008f00780b */ /* 0x000fe20003f4e000 */
[----:B------:R-:W-:Y:S01]  /*a460*/  @!P6 FMUL R103, R103, 0.5 ;  /* 0x3f0000006767e820 */ /* 0x000fe20000400000 */
[----:B------:R-:W-:Y:S01]  /*a470*/  FADD R142, R142, R139 ;  /* 0x0000008b8e8e7221 */ /* 0x000fe20000000000 */
[----:B------:R-:W-:Y:S01]  /*a480*/  FADD R139, R89, R54 ;  /* 0x00000036598b7221 */ /* 0x000fe20000000000 */
[----:B------:R-:W-:Y:S01]  /*a490*/  FADD R219, R38, R115 ;  /* 0x0000007326db7221 */ /* 0x000fe20000000000 */
[----:B------:R-:W-:Y:S01]  /*a4a0*/  FADD R214, R214, R217 ;  /* 0x000000d9d6d67221 */ /* 0x000fe20000000000 */
[----:B------:R-:W-:Y:S01]  /*a4b0*/  FADD R217, R149, R66 ;  /* 0x0000004295d97221 */ /* 0x000fe20000000000 */
[----:B------:R-:W3:Y:S01]  /*a4c0*/  MUFU.EX2 R103, R103 ;  /* 0x0000006700677308 */ /* 0x000ee20000000800 */
[----:B--2---:R-:W-:Y:S01]  /*a4d0*/  @!P5 FMUL R107, R107, R107 ;  /* 0x0000006b6b6bd220 */ /* 0x004fe20000400000 */
[----:B------:R-:W-:Y:S01]  /*a4e0*/  FSETP.GEU.AND P5, PT, R11, -126, PT ;  /* 0xc2fc00000b00780b */ /* 0x000fe20003fae000 */
[----:B------:R-:W-:Y:S01]  /*a4f0*/  FADD R91, R91, R126 ;  /* 0x0000007e5b5b7221 */ /* 0x000fe20000000000 */
[----:B------:R-:W-:Y:S01]  /*a500*/  FADD R123, R123, R130 ;  /* 0x000000827b7b7221 */ /* 0x000fe20000000000 */
[----:B------:R-:W-:Y:S01]  /*a510*/  FADD R151, R148, R107 ;  /* 0x0000006b94977221 */ /* 0x000fe20000000000 */
[----:B------:R-:W-:Y:S01]  /*a520*/  @!P2 FMUL R143, R143, 0.5 ;  /* 0x3f0000008f8fa820 */ /* 0x000fe20000400000 */
[----:B------:R-:W-:Y:S01]  /*a530*/  FADD R134, R127, R134 ;  /* 0x000000867f867221 */ /* 0x000fe20000000000 */
[----:B------:R-:W2:Y:S01]  /*a540*/  MUFU.EX2 R90, R68 ;  /* 0x00000044005a7308 */ /* 0x000ea20000000800 */
[----:B-1----:R-:W-:Y:S01]  /*a550*/  @!P4 FMUL R102, R102, R102 ;  /* 0x000000666666c220 */ /* 0x002fe20000400000 */
[----:B------:R-:W-:Y:S01]  /*a560*/  FSETP.GEU.AND P4, PT, R146, -126, PT ;  /* 0xc2fc00009200780b */ /* 0x000fe20003f8e000 */
[----:B------:R-:W-:Y:S01]  /*a570*/  FADD R138, R131, R138 ;  /* 0x0000008a838a7221 */ /* 0x000fe20000000000 */
[----:B------:R-:W-:Y:S01]  /*a580*/  FADD R82, R82, R123 ;  /* 0x0000007b52527221 */ /* 0x000fe20000000000 */
[----:B------:R-:W-:Y:S01]  /*a590*/  FADD R208, R39, R102 ;  /* 0x0000006627d07221 */ /* 0x000fe20000000000 */
[----:B------:R-:W-:Y:S01]  /*a5a0*/  FADD R71, R71, R134 ;  /* 0x0000008647477221 */ /* 0x000fe20000000000 */
[----:B------:R-:W-:Y:S01]  /*a5b0*/  @!P5 FMUL R11, R11, 0.5 ;  /* 0x3f0000000b0bd820 */ /* 0x000fe20000400000 */
[----:B------:R1:W4:Y:S01]  /*a5c0*/  MUFU.EX2 R110, R143 ;  /* 0x0000008f006e7308 */ /* 0x0003220000000800 */
[----:B---3--:R-:W-:Y:S01]  /*a5d0*/  @!P6 FMUL R103, R103, R103 ;  /* 0x000000676767e220 */ /* 0x008fe20000400000 */
[----:B------:R-:W-:Y:S01]  /*a5e0*/  FSETP.GEU.AND P6, PT, R9, -126, PT ;  /* 0xc2fc00000900780b */ /* 0x000fe20003fce000 */
[----:B------:R-:W-:Y:S01]  /*a5f0*/  FADD R139, R139, R208 ;  /* 0x000000d08b8b7221 */ /* 0x000fe20000000000 */
[----:B------:R-:W-:Y:S01]  /*a600*/  FADD R208, R34, R63 ;  /* 0x0000003f22d07221 */ /* 0x000fe20000000000 */
[----:B------:R-:W-:Y:S01]  /*a610*/  FADD R213, R42, R103 ;  /* 0x000000672ad57221 */ /* 0x000fe20000000000 */
[----:B------:R-:W-:Y:S01]  /*a620*/  FADD R83, R83, R138 ;  /* 0x0000008a53537221 */ /* 0x000fe20000000000 */
[----:B------:R-:W-:Y:S01]  /*a630*/  @!P4 FMUL R146, R146, 0.5 ;  /* 0x3f0000009292c820 */ /* 0x000fe20000400000 */
[----:B------:R-:W3:Y:S01]  /*a640*/  MUFU.EX2 R11, R11 ;  /* 0x0000000b000b7308 */ /* 0x000ee20000000800 */
[----:B-1----:R-:W-:Y:S01]  /*a650*/  FADD R143, R26, R75 ;  /* 0x0000004b1a8f7221 */ /* 0x002fe20000000000 */
[----:B------:R-:W-:Y:S01]  /*a660*/  FADD R82, R82, R83 ;  /* 0x0000005352527221 */ /* 0x000fe20000000000 */
[----:B--2---:R-:W-:Y:S01]  /*a670*/  @!P3 FMUL R90, R90, R90 ;  /* 0x0000005a5a5ab220 */ /* 0x004fe20000400000 */
[----:B------:R-:W-:Y:S01]  /*a680*/  F2FP.BF16.F32.PACK_AB R68, R16, R13 ;  /* 0x0000000d1044723e */ /* 0x000fe200000010ff */
[----:B------:R-:W-:Y:S01]  /*a690*/  FADD R143, R143, R150 ;  /* 0x000000968f8f7221 */ /* 0x000fe20000000000 */
[----:B------:R-:W-:Y:S01]  /*a6a0*/  FADD R150, R204, R95 ;  /* 0x0000005fcc967221 */ /* 0x000fe20000000000 */
[----:B------:R-:W-:Y:S01]  /*a6b0*/  @!P6 FMUL R9, R9, 0.5 ;  /* 0x3f0000000909e820 */ /* 0x000fe20000400000 */
[----:B------:R1:W2:Y:S01]  /*a6c0*/  MUFU.EX2 R106, R146 ;  /* 0x00000092006a7308 */ /* 0x0002a20000000800 */
[----:B----4-:R-:W-:Y:S01]  /*a6d0*/  @!P2 FMUL R110, R110, R110 ;  /* 0x0000006e6e6ea220 */ /* 0x010fe20000400000 */
[----:B------:R-:W-:Y:S01]  /*a6e0*/  FSETP.GEU.AND P2, PT, R55, -126, PT ;  /* 0xc2fc00003700780b */ /* 0x000fe20003f4e000 */
[----:B------:R-:W-:Y:S01]  /*a6f0*/  FADD R150, R150, R151 ;  /* 0x0000009796967221 */ /* 0x000fe20000000000 */
[----:B------:R-:W-:Y:S01]  /*a700*/  FADD R151, R207, R78 ;  /* 0x0000004ecf977221 */ /* 0x000fe20000000000 */
[----:B------:R-:W-:Y:S01]  /*a710*/  FADD R215, R205, R110 ;  /* 0x0000006ecdd77221 */ /* 0x000fe20000000000 */
[----:B------:R-:W-:Y:S01]  /*a720*/  FMUL R154, R154, R90 ;  /* 0x0000005a9a9a7220 */ /* 0x000fe20000400000 */
[----:B------:R-:W-:Y:S01]  /*a730*/  FADD R143, R143, R150 ;  /* 0x000000968f8f7221 */ /* 0x000fe20000000000 */
[----:B------:R-:W4:Y:S01]  /*a740*/  MUFU.EX2 R9, R9 ;  /* 0x0000000900097308 */ /* 0x000f220000000800 */
[----:B---3--:R-:W-:Y:S01]  /*a750*/  @!P5 FMUL R11, R11, R11 ;  /* 0x0000000b0b0bd220 */ /* 0x008fe20000400000 */
[----:B------:R-:W-:Y:S01]  /*a760*/  FSETP.GEU.AND P5, PT, R114, -126, PT ;  /* 0xc2fc00007200780b */ /* 0x000fe20003fae000 */
[----:B-1----:R-:W-:Y:S01]  /*a770*/  FADD R146, R45, R124 ;  /* 0x0000007c2d927221 */ /* 0x002fe20000000000 */
[----:B------:R-:W-:Y:S01]  /*a780*/  FADD R151, R151, R212 ;  /* 0x000000d497977221 */ /* 0x000fe20000000000 */
[----:B------:R-:W-:Y:S01]  /*a790*/  FADD R210, R210, R215 ;  /* 0x000000d7d2d27221 */ /* 0x000fe20000000000 */
[----:B------:R-:W-:Y:S01]  /*a7a0*/  FADD R212, R81, R50 ;  /* 0x0000003251d47221 */ /* 0x000fe20000000000 */
[----:B------:R-:W-:Y:S01]  /*a7b0*/  @!P2 FMUL R55, R55, 0.5 ;  /* 0x3f0000003737a820 */ /* 0x000fe20000400000 */
[----:B------:R-:W-:Y:S01]  /*a7c0*/  FADD R135, R135, R146 ;  /* 0x0000009287877221 */ /* 0x000fe20000000000 */
[----:B--2---:R-:W-:Y:S01]  /*a7d0*/  @!P4 FMUL R106, R106, R106 ;  /* 0x0000006a6a6ac220 */ /* 0x004fe20000400000 */
[----:B------:R-:W-:Y:S01]  /*a7e0*/  FSETP.GEU.AND P4, PT, R119, -126, PT ;  /* 0xc2fc00007700780b */ /* 0x000fe20003f8e000 */
[----:B------:R-:W-:Y:S01]  /*a7f0*/  FADD R146, R27, R46 ;  /* 0x0000002e1b927221 */ /* 0x000fe20000000000 */
[----:B------:R-:W-:Y:S01]  /*a800*/  FADD R215, R35, R10 ;  /* 0x0000000a23d77221 */ /* 0x000fe20000000000 */
[----:B------:R-:W1:Y:S01]  /*a810*/  MUFU.EX2 R55, R55 ;  /* 0x0000003700377308 */ /* 0x000e620000000800 */
[----:B------:R-:W-:Y:S01]  /*a820*/  FADD R218, R200, R11 ;  /* 0x0000000bc8da7221 */ /* 0x000fe20000000000 */
[----:B------:R-:W-:Y:S01]  /*a830*/  @!P5 FMUL R114, R114, 0.5 ;  /* 0x3f0000007272d820 */ /* 0x000fe20000400000 */
[----:B------:R-:W-:Y:S01]  /*a840*/  FADD R146, R146, R147 ;  /* 0x0000009392927221 */ /* 0x000fe20000000000 */
[----:B----4-:R-:W-:Y:S01]  /*a850*/  @!P6 FMUL R9, R9, R9 ;  /* 0x000000090909e220 */ /* 0x010fe20000400000 */
[----:B------:R-:W-:Y:S01]  /*a860*/  FSETP.GEU.AND P6, PT, R111, -126, PT ;  /* 0xc2fc00006f00780b */ /* 0x000fe20003fce000 */
[----:B------:R-:W-:Y:S01]  /*a870*/  FADD R147, R80, R47 ;  /* 0x0000002f50937221 */ /* 0x000fe20000000000 */
[----:B------:R-:W-:Y:S01]  /*a880*/  FADD R212, R212, R215 ;  /* 0x000000d7d4d47221 */ /* 0x000fe20000000000 */
[----:B------:R-:W2:Y:S01]  /*a890*/  MUFU.EX2 R114, R114 ;  /* 0x0000007200727308 */ /* 0x000ea20000000800 */
[----:B------:R-:W-:Y:S01]  /*a8a0*/  FADD R215, R211, R94 ;  /* 0x0000005ed3d77221 */ /* 0x000fe20000000000 */
[----:B------:R-:W-:Y:S01]  /*a8b0*/  @!P4 FMUL R119, R119, 0.5 ;  /* 0x3f0000007777c820 */ /* 0x000fe20000400000 */
[----:B------:R-:W-:Y:S01]  /*a8c0*/  FADD R147, R147, R208 ;  /* 0x000000d093937221 */ /* 0x000fe20000000000 */
[----:B------:R-:W-:Y:S01]  /*a8d0*/  FADD R208, R145, R58 ;  /* 0x0000003a91d07221 */ /* 0x000fe20000000000 */
[----:B------:R-:W-:Y:S01]  /*a8e0*/  FADD R215, R215, R218 ;  /* 0x000000dad7d77221 */ /* 0x000fe20000000000 */
[----:B------:R-:W-:Y:S01]  /*a8f0*/  FMUL R218, R70, UR33 ;  /* 0x0000002146da7c20 */ /* 0x000fe20008400000 */
[----:B------:R-:W-:Y:S01]  /*a900*/  FADD R216, R43, R106 ;  /* 0x0000006a2bd87221 */ /* 0x000fe20000000000 */
[----:B------:R-:W3:Y:S01]  /*a910*/  MUFU.EX2 R119, R119 ;  /* 0x0000007700777308 */ /* 0x000ee20000000800 */
        /* <DEDUP_REMOVED lines=9> */
[----:B--2---:R-:W-:Y:S01]  /*a9b0*/  @!P5 FMUL R114, R114, R114 ;  /* 0x000000727272d220 */ /* 0x004fe20000400000 */
[----:B------:R-:W-:Y:S01]  /*a9c0*/  FADD R70, R209, R86 ;  /* 0x00000056d1467221 */ /* 0x000fe20000000000 */
[----:B------:R-:W-:Y:S01]  /*a9d0*/  FADD R217, R217, R220 ;  /* 0x000000dcd9d97221 */ /* 0x000fe20000000000 */
[----:B------:R-:W-:Y:S01]  /*a9e0*/  FADD R216, R216, R219 ;  /* 0x000000dbd8d87221 */ /* 0x000fe20000000000 */
[----:B------:R-:W-:Y:S01]  /*a9f0*/  FADD R219, R203, R114 ;  /* 0x00000072cbdb7221 */ /* 0x000fe20000000000 */
[----:B------:R-:W-:Y:S01]  /*aa00*/  FADD R139, R146, R139 ;  /* 0x0000008b928b7221 */ /* 0x000fe20000000000 */
[----:B------:R-:W-:Y:S01]  /*aa10*/  FADD R147, R147, R208 ;  /* 0x000000d093937221 */ /* 0x000fe20000000000 */
[----:B---3--:R-:W-:Y:S01]  /*aa20*/  @!P4 FMUL R119, R119, R119 ;  /* 0x000000777777c220 */ /* 0x008fe20000400000 */
[----:B------:R-:W-:Y:S01]  /*aa30*/  FADD R70, R70, R219 ;  /* 0x000000db46467221 */ /* 0x000fe20000000000 */
[----:B------:R-:W-:Y:S01]  /*aa40*/  @!P2 FMUL R218, R218, 0.5 ;  /* 0x3f000000dadaa820 */ /* 0x000fe20000400000 */
[----:B------:R-:W-:Y:S01]  /*aa50*/  FADD R151, R151, R210 ;  /* 0x000000d297977221 */ /* 0x000fe20000000000 */
[----:B------:R-:W-:Y:S01]  /*aa60*/  FADD R219, R118, R119 ;  /* 0x0000007776db7221 */ /* 0x000fe20000000000 */
[----:B------:R-:W-:Y:S01]  /*aa70*/  FADD R212, R212, R213 ;  /* 0x000000d5d4d47221 */ /* 0x000fe20000000000 */
[----:B------:R-:W2:Y:S01]  /*aa80*/  MUFU.EX2 R69, R218 ;  /* 0x000000da00457308 */ /* 0x000ea20000000800 */
[----:B------:R-:W-:Y:S01]  /*aa90*/  FADD R214, R214, R215 ;  /* 0x000000d7d6d67221 */ /* 0x000fe20000000000 */
[----:B-1----:R-:W-:Y:S01]  /*aaa0*/  @!P6 FMUL R111, R111, R111 ;  /* 0x0000006f6f6fe220 */ /* 0x002fe20000400000 */
        /* <DEDUP_REMOVED lines=8> */
[-C--:B------:R-:W-:Y:S01]  /*ab30*/  FMUL R155, R155, R90.reuse ;  /* 0x0000005a9b9b7220 */ /* 0x080fe20000400000 */
[----:B------:R-:W-:Y:S01]  /*ab40*/  FADD R139, R139, R216 ;  /* 0x000000d88b8b7221 */ /* 0x000fe20000000000 */
[----:B------:R-:W-:Y:S01]  /*ab50*/  FADD R71, R71, R142 ;  /* 0x0000008e47477221 */ /* 0x000fe20000000000 */
[----:B------:R-:W-:Y:S01]  /*ab60*/  FADD R70, R70, R219 ;  /* 0x000000db46467221 */ /* 0x000fe20000000000 */
[-C--:B------:R-:W-:Y:S01]  /*ab70*/  FMUL R158, R158, R90.reuse ;  /* 0x0000005a9e9e7220 */ /* 0x080fe20000400000 */
[-C--:B------:R-:W-:Y:S01]  /*ab80*/  FMUL R159, R159, R90.reuse ;  /* 0x0000005a9f9f7220 */ /* 0x080fe20000400000 */
[----:B------:R-:W-:Y:S01]  /*ab90*/  FADD R82, R82, R71 ;  /* 0x0000004752527221 */ /* 0x000fe20000000000 */
[----:B------:R-:W-:Y:S01]  /*aba0*/  FADD R70, R151, R70 ;  /* 0x0000004697467221 */ /* 0x000fe20000000000 */
[----:B--2---:R-:W-:Y:S01]  /*abb0*/  @!P2 FMUL R69, R69, R69 ;  /* 0x000000454545a220 */ /* 0x004fe20000400000 */
[-C--:B------:R-:W-:Y:S01]  /*abc0*/  FMUL R162, R162, R90.reuse ;  /* 0x0000005aa2a27220 */ /* 0x080fe20000400000 */
[-C--:B------:R-:W-:Y:S01]  /*abd0*/  FMUL R163, R163, R90.reuse ;  /* 0x0000005aa3a37220 */ /* 0x080fe20000400000 */
[----:B------:R-:W-:Y:S01]  /*abe0*/  FADD R70, R143, R70 ;  /* 0x000000468f467221 */ /* 0x000fe20000000000 */
[-C--:B------:R-:W-:Y:S01]  /*abf0*/  FMUL R166, R166, R90.reuse ;  /* 0x0000005aa6a67220 */ /* 0x080fe20000400000 */
[-C--:B------:R-:W-:Y:S01]  /*ac00*/  FMUL R167, R167, R90.reuse ;  /* 0x0000005aa7a77220 */ /* 0x080fe20000400000 */
[-C--:B------:R-:W-:Y:S01]  /*ac10*/  FMUL R170, R170, R90.reuse ;  /* 0x0000005aaaaa7220 */ /* 0x080fe20000400000 */
[----:B------:R-:W-:Y:S01]  /*ac20*/  FADD R139, R139, R70 ;  /* 0x000000468b8b7221 */ /* 0x000fe20000000000 */
[-C--:B------:R-:W-:Y:S01]  /*ac30*/  FMUL R171, R171, R90.reuse ;  /* 0x0000005aabab7220 */ /* 0x080fe20000400000 */
[-C--:B------:R-:W-:Y:S01]  /*ac40*/  FMUL R174, R174, R90.reuse ;  /* 0x0000005aaeae7220 */ /* 0x080fe20000400000 */
[-C--:B------:R-:W-:Y:S01]  /*ac50*/  FMUL R175, R175, R90.reuse ;  /* 0x0000005aafaf7220 */ /* 0x080fe20000400000 */
[----:B------:R-:W-:Y:S01]  /*ac60*/  FFMA R5, R90, R5, R139 ;  /* 0x000000055a057223 */ /* 0x000fe2000000008b */
[-C--:B------:R-:W-:Y:S01]  /*ac70*/  FMUL R178, R178, R90.reuse ;  /* 0x0000005ab2b27220 */ /* 0x080fe20000400000 */
        /* <DEDUP_REMOVED lines=10> */
[----:B------:R-:W-:Y:S01]  /*ad20*/  FMUL R199, R199, R90 ;  /* 0x0000005ac7c77220 */ /* 0x000fe20000400000 */
        /* <DEDUP_REMOVED lines=25> */
[----:B------:R-:W-:-:S02]  /*aec0*/  F2FP.BF16.F32.PACK_AB R90, R23, R24 ;  /* 0x00000018175a723e */ /* 0x000fc400000010ff */
[----:B------:R-:W-:Y:S02]  /*aed0*/  F2FP.BF16.F32.PACK_AB R69, R26, R27 ;  /* 0x0000001b1a45723e */ /* 0x000fe400000010ff */
[----:B------:R-:W-:Y:S02]  /*aee0*/  F2FP.BF16.F32.PACK_AB R24, R25, R28 ;  /* 0x0000001c1918723e */ /* 0x000fe400000010ff */
[----:B------:R-:W-:Y:S02]  /*aef0*/  SHF.L.U32 R13, R4, 0x1f, RZ ;  /* 0x0000001f040d7819 */ /* 0x000fe400000006ff */
[----:B------:R-:W-:Y:S02]  /*af00*/  F2FP.BF16.F32.PACK_AB R25, R211, R30 ;  /* 0x0000001ed319723e */ /* 0x000fe400000010ff */
[----:B------:R-:W-:Y:S01]  /*af10*/  F2FP.BF16.F32.PACK_AB R26, R29, R32 ;  /* 0x000000201d1a723e */ /* 0x000fe200000010ff */
[----:B------:R1:W2:Y:S01]  /*af20*/  SYNCS.PHASECHK.TRANS64.TRYWAIT P2, [UR10+0x42000], R13 ;  /* 0x0420000dff0075a7 */ /* 0x0002a2000804014a */
        /* <DEDUP_REMOVED lines=56> */
[----:B------:R-:W-:Y:S01]  /*b2b0*/  F2FP.BF16.F32.PACK_AB R110, R136, R141 ;  /* 0x0000008d886e723e */ /* 0x000fe200000010ff */
[----:B-12---:R-:W-:Y:S06]  /*b2c0*/  @!P0 BRA `(.L_x_27) ;  /* 0x0000000000048947 */ /* 0x006fec0003800000 */
[----:B------:R-:W-:Y:S01]  /*b2d0*/  BPT.TRAP 0x1 ;  /* 0x000000040000795c */ /* 0x000fe20000300000 */
.L_x_27:
[----:B------:R-:W-:Y:S05]  /*b2e0*/  @P2 BRA `(.L_x_28) ;  /* 0x0000000000082947 */ /* 0x000fea0003800000 */
[----:B------:R-:W1:Y:S02]  /*b2f0*/  SYNCS.PHASECHK.TRANS64.TRYWAIT P2, [UR10+0x42000], R13 ;  /* 0x0420000dff0075a7 */ /* 0x000e64000804014a */
[----:B-1----:R-:W-:Y:S05]  /*b300*/  @!P2 BRA `(.L_x_29) ;  /* 0x000000940084a947 */ /* 0x002fea0003800000 */
.L_x_28:
[----:B------:R-:W-:Y:S01]  /*b310*/  UIMAD UR10, UR7, 0xc00, UR6 ;  /* 0x00000c00070a78a4 */ /* 0x000fe2000f8e0206 */
[----:B------:R-:W-:Y:S01]  /*b320*/  WARPGROUP.ARRIVE ;  /* 0x00000000000079c5 */ /* 0x000fe20000000000 */
[----:B------:R-:W-:Y:S01]  /*b330*/  UMOV UR11, 0x80000020 ;  /* 0x80000020000b7882 */ /* 0x000fe20000000000 */
[----:B------:R-:W-:Y:S01]  /*b340*/  UMOV UR15, 0x80000020 ;  /* 0x80000020000f7882 */ /* 0x000fe20000000000 */
[----:B------:R-:W-:Y:S01]  /*b350*/  UIADD3 UR14, UR10, 0x40, URZ ;  /* 0x000000400a0e7890 */ /* 0x000fe2000fffe03f */
[----:B------:R-:W-:-:S04]  /*b360*/  F2FP.BF16.F32.PACK_AB R111, R111, R9 ;  /* 0x000000096f6f723e */ /* 0x000fc800000010ff */
[----:B------:R-:W-:Y:S01]  /*b370*/  HGMMA.64x96x16.F32.BF16 R152, R68, gdesc[UR8].tnspB, R152, gsb0 ;  /* 0x4160000844987df0 */ /* 0x000fe20008001898 */
[----:B------:R-:W-:Y:S02]  /*b380*/  UMOV UR11, 0x80000020 ;  /* 0x80000020000b7882 */ /* 0x000fe40000000000 */
        /* <DEDUP_REMOVED lines=65> */
[----:B------:R-:W-:Y:S01]  /*b7a0*/  UIADD3 UR10, UR10, 0x3c0, URZ ;  /* 0x000003c00a0a7890 */ /* 0x000fe2000fffe03f */
[----:B------:R-:W-:Y:S02]  /*b7b0*/  WARPGROUP.DEPBAR.LE gsb0, 0x0 ;  /* 0x00008000000079c5 */ /* 0x000fe40000010000 */
[----:B------:R-:W-:-:S06]  /*b7c0*/  WARPGROUP.ARRIVE ;  /* 0x00000000000079c5 */ /* 0x000fcc0000000000 */
[----:B------:R-:W-:Y:S03]  /*b7d0*/  HGMMA.64x96x16.F32.BF16 R152, R100, gdesc[UR12].tnspB, R152, gsb0 ;  /* 0x4160000c64987df0 */ /* 0x000fe60008001898 */
[----:B------:R-:W-:Y:S02]  /*b7e0*/  WARPGROUP.DEPBAR.LE gsb0, 0x0 ;  /* 0x00008000000079c5 */ /* 0x000fe40000010000 */
[----:B------:R-:W-:-:S06]  /*b7f0*/  WARPGROUP.ARRIVE ;  /* 0x00000000000079c5 */ /* 0x000fcc0000000000 */
[----:B------:R-:W-:Y:S03]  /*b800*/  HGMMA.64x96x16.F32.BF16 R152, R108, gdesc[UR8].tnspB, R152, gsb0 ;  /* 0x416000086c987df0 */ /* 0x000fe60008001898 */
[----:B------:R-:W-:Y:S02]  /*b810*/  WARPGROUP.DEPBAR.LE gsb0, 0x0 ;  /* 0x00008000000079c5 */ /* 0x000fe40000010000 */
[----:B------:R-:W-:Y:S05]  /*b820*/  @!P0 BRA `(.L_x_30) ;  /* 0x0000000000048947 */ /* 0x000fea0003800000 */
[----:B------:R-:W-:Y:S01]  /*b830*/  BPT.TRAP 0x1 ;  /* 0x000000040000795c */ /* 0x000fe20000300000 */
.L_x_30:
[----:B------:R-:W-:-:S04]  /*b840*/  ULEA UR10, UR5, UR38, 0x3 ;  /* 0x00000026050a7291 */ /* 0x000fc8000f8e183f */
[----:B------:R-:W-:-:S04]  /*b850*/  UIADD3 UR10, UR10, 0x42028, URZ ;  /* 0x000420280a0a7890 */ /* 0x000fc8000fffe03f */
[----:B------:R-:W-:-:S09]  /*b860*/  UPRMT UR10, URZ, 0x654, UR10 ;  /* 0x000006543f0a7896 */ /* 0x000fd2000800000a */
[----:B------:R-:W-:Y:S01]  /*b870*/  SYNCS.ARRIVE.TRANS64.RED.A1T0 RZ, [UR10], RZ ;  /* 0x000000ffffff79a7 */ /* 0x000fe2000810040a */
[----:B------:R-:W-:Y:S05]  /*b880*/  @P1 BRA `(.L_x_31) ;  /* 0x0000000000041947 */ /* 0x000fea0003800000 */
[----:B------:R-:W-:Y:S01]  /*b890*/  BPT.TRAP 0x1 ;  /* 0x000000040000795c */ /* 0x000fe20000300000 */
.L_x_31:
[----:B------:R-:W-:-:S04]  /*b8a0*/  UIADD3 UR5, UR5, 0x1, URZ ;  /* 0x0000000105057890 */ /* 0x000fc8000fffe03f */
[----:B------:R-:W-:-:S04]  /*b8b0*/  UISETP.NE.AND UP0, UPT, UR5, 0x5, UPT ;  /* 0x000000050500788c */ /* 0x000fc8000bf05270 */
[----:B------:R-:W-:Y:S01]  /*b8c0*/  USEL UR10, UR5, URZ, UP0 ;  /* 0x0000003f050a7287 */ /* 0x000fe20008000000 */
[----:B------:R-:W-:Y:S11]  /*b8d0*/  @!P0 BRA `(.L_x_32) ;  /* 0x0000000000048947 */ /* 0x000ff60003800000 */
[----:B------:R-:W-:Y:S01]  /*b8e0*/  BPT.TRAP 0x1 ;  /* 0x000000040000795c */ /* 0x000fe20000300000 */
.L_x_32:
[----:B------:R-:W-:-:S04]  /*b8f0*/  ULEA UR5, UR10, UR38, 0x3 ;  /* 0x000000260a057291 */ /* 0x000fc8000f8e183f */
[----:B------:R-:W-:-:S04]  /*b900*/  UIADD3 UR5, UR5, 0x42028, URZ ;  /* 0x0004202805057890 */ /* 0x000fc8000fffe03f */
[----:B------:R-:W-:-:S09]  /*b910*/  UPRMT UR5, URZ, 0x654, UR5 ;  /* 0x000006543f057896 */ /* 0x000fd20008000005 */
[----:B------:R-:W-:Y:S01]  /*b920*/  SYNCS.ARRIVE.TRANS64.RED.A1T0 RZ, [UR5], RZ ;  /* 0x000000ffffff79a7 */ /* 0x000fe20008100405 */
[----:B------:R-:W-:Y:S05]  /*b930*/  @P1 BRA `(.L_x_33) ;  /* 0x0000000000041947 */ /* 0x000fea0003800000 */
[----:B------:R-:W-:Y:S01]  /*b940*/  BPT.TRAP 0x1 ;  /* 0x000000040000795c */ /* 0x000fe20000300000 */
.L_x_33:
[----:B------:R-:W-:Y:S01]  /*b950*/  UIADD3 UR7, UR7, 0x1, URZ ;  /* 0x0000000107077890 */ /* 0x000fe2000fffe03f */
[C---:B------:R-:W-:Y:S01]  /*b960*/  ISETP.GT.AND P2, PT, R8.reuse, 0x2, PT ;  /* 0x000000020800780c */ /* 0x040fe20003f44270 */
[----:B------:R-:W-:Y:S01]  /*b970*/  UIADD3 UR5, UR10, 0x1, URZ ;  /* 0x000000010a057890 */ /* 0x000fe2000fffe03f */
[----:B------:R-:W-:Y:S01]  /*b980*/  VIADD R8, R8, 0xffffffff ;  /* 0xffffffff08087836 */ /* 0x000fe20000000000 */
[----:B------:R-:W-:Y:S01]  /*b990*/  UISETP.NE.AND UP2, UPT, UR7, 0x5, UPT ;  /* 0x000000050700788c */ /* 0x000fe2000bf45270 */
[----:B------:R-:W-:Y:S01]  /*b9a0*/  IADD3 R3, R3, 0x100, RZ ;  /* 0x0000010003037810 */ /* 0x000fe20007ffe0ff */
[----:B------:R-:W-:Y:S01]  /*b9b0*/  UISETP.NE.AND UP0, UPT, UR5, 0x5, UPT ;  /* 0x000000050500788c */ /* 0x000fe2000bf05270 */
[----:B------:R-:W-:Y:S01]  /*b9c0*/  MOV R9, R7 ;  /* 0x0000000700097202 */ /* 0x000fe20000000f00 */
[----:B------:R-:W-:Y:S01]  /*b9d0*/  USEL UR10, URZ, 0x1, UP2 ;  /* 0x000000013f0a7887 */ /* 0x000fe20009000000 */
[----:B------:R-:W-:Y:S01]  /*b9e0*/  MOV R11, R125 ;  /* 0x0000007d000b7202 */ /* 0x000fe20000000f00 */
[----:B------:R-:W-:-:S02]  /*b9f0*/  USEL UR5, UR5, URZ, UP0 ;  /* 0x0000003f05057287 */ /* 0x000fc40008000000 */
[----:B------:R-:W-:Y:S02]  /*ba00*/  USEL UR7, UR7, URZ, UP2 ;  /* 0x0000003f07077287 */ /* 0x000fe40009000000 */
[----:B------:R-:W-:Y:S01]  /*ba10*/  LOP3.LUT R4, R4, UR10, RZ, 0x3c, !PT ;  /* 0x0000000a04047c12 */ /* 0x000fe2000f8e3cff */
[----:B------:R-:W-:Y:S09]  /*ba20*/  @P2 BRA `(.L_x_34) ;  /* 0xffffffb400342947 */ /* 0x000ff2000383ffff */
.L_x_23:
[----:B------:R-:W-:-:S13]  /*ba30*/  ISETP.GE.AND P2, PT, R8, 0x1, PT ;  /* 0x000000010800780c */ /* 0x000fda0003f46270 */
[----:B------:R-:W-:Y:S05]  /*ba40*/  @!P2 BRA `(.L_x_35) ;  /* 0x0000005c00d0a947 */ /* 0x000fea0003800000 */
[----:B------:R-:W-:Y:S01]  /*ba50*/  IMAD.MOV.U32 R9, RZ, RZ, R7 ;  /* 0x000000ffff097224 */ /* 0x000fe200078e0007 */
[----:B-1----:R-:W-:Y:S01]  /*ba60*/  MOV R10, R125 ;  /* 0x0000007d000a7202 */ /* 0x002fe20000000f00 */
[----:B------:R-:W-:-:S06]  /*ba70*/  ULDC UR33, c[0x0][0x604] ;  /* 0x0001810000217ab9 */ /* 0x000fcc0000000800 */
.L_x_46:
[----:B-1----:R-:W-:Y:S05]  /*ba80*/  @!P0 BRA `(.L_x_36) ;  /* 0x0000000000048947 */ /* 0x002fea0003800000 */
[----:B------:R-:W-:Y:S01]  /*ba90*/  BPT.TRAP 0x1 ;  /* 0x000000040000795c */ /* 0x000fe20000300000 */
.L_x_36:
[----:B------:R-:W-:Y:S01]  /*baa0*/  ULEA UR10, UR7, UR38, 0x3 ;  /* 0x00000026070a7291 */ /* 0x000fe2000f8e183f */
[----:B------:R-:W-:-:S08]  /*bab0*/  SHF.L.U32 R7, R4, 0x1f, RZ ;  /* 0x0000001f04077819 */ /* 0x000fd000000006ff */
[----:B------:R-:W1:Y:S02]  /*bac0*/  SYNCS.PHASECHK.TRANS64.TRYWAIT P2, [UR10+0x42000], R7 ;  /* 0x04200007ff0075a7 */ /* 0x000e64000804014a */
[----:B-1----:R-:W-:Y:S05]  /*bad0*/  @!P2 BRA `(.L_x_37) ;  /* 0x0000008c00a8a947 */ /* 0x002fea0003800000 */
.L_x_108:
        /* <DEDUP_REMOVED lines=41> */
.L_x_38:
[C---:B-1----:R-:W-:Y:S01]  /*bd70*/  IADD3 R7, R3.reuse, 0x1, RZ ;  /* 0x0000000103077810 */ /* 0x042fe20007ffe0ff */
[C---:B------:R-:W-:Y:S01]  /*bd80*/  VIADD R15, R3.reuse, 0x69 ;  /* 0x00000069030f7836 */ /* 0x040fe20000000000 */
[C---:B------:R-:W-:Y:S01]  /*bd90*/  IADD3 R11, R3.reuse, 0x8, RZ ;  /* 0x00000008030b7810 */ /* 0x040fe20007ffe0ff */
[C---:B------:R-:W-:Y:S01]  /*bda0*/  VIADD R23, R3.reuse, 0x79 ;  /* 0x0000007903177836 */ /* 0x040fe20000000000 */
[-C--:B------:R-:W-:Y:S01]  /*bdb0*/  ISETP.GE.AND P3, PT, R0, R7.reuse, PT ;  /* 0x000000070000720c */ /* 0x080fe20003f66270 */
[C---:B------:R-:W-:Y:S01]  /*bdc0*/  VIADD R207, R3.reuse, 0x89 ;  /* 0x0000008903cf7836 */ /* 0x040fe20000000000 */
[C---:B------:R-:W-:Y:S01]  /*bdd0*/  ISETP.GE.AND P4, PT, R2.reuse, R7, PT ;  /* 0x000000070200720c */ /* 0x040fe20003f86270 */
[----:B------:R-:W-:Y:S01]  /*bde0*/  VIADD R7, R3, 0x9 ;  /* 0x0000000903077836 */ /* 0x000fe20000000000 */
[----:B------:R-:W-:Y:S01]  /*bdf0*/  FSEL R25, R25, -INF , P3 ;  /* 0xff80000019197808 */ /* 0x000fe20001800000 */
[C---:B------:R-:W-:Y:S01]  /*be00*/  VIADD R215, R3.reuse, 0x99 ;  /* 0x0000009903d77836 */ /* 0x040fe20000000000 */
[----:B------:R-:W-:Y:S01]  /*be10*/  ISETP.GE.AND P6, PT, R2, R11, PT ;  /* 0x0000000b0200720c */ /* 0x000fe20003fc6270 */
[C---:B------:R-:W-:Y:S01]  /*be20*/  VIADD R223, R3.reuse, 0xa9 ;  /* 0x000000a903df7836 */ /* 0x040fe20000000000 */
[-C--:B------:R-:W-:Y:S01]  /*be30*/  ISETP.GE.AND P5, PT, R0, R7.reuse, PT ;  /* 0x000000070000720c */ /* 0x080fe20003fa6270 */
[C---:B------:R-:W-:Y:S01]  /*be40*/  VIADD R231, R3.reuse, 0xb9 ;  /* 0x000000b903e77836 */ /* 0x040fe20000000000 */
[----:B------:R-:W-:Y:S01]  /*be50*/  ISETP.GE.AND P3, PT, R2, R7, PT ;  /* 0x000000070200720c */ /* 0x000fe20003f66270 */
[----:B------:R-:W-:Y:S01]  /*be60*/  ULEA UR10, UR7, UR38, 0x3 ;  /* 0x00000026070a7291 */ /* 0x000fe2000f8e183f */
[----:B------:R-:W-:-:S02]  /*be70*/  IADD3 R7, R3, 0x11, RZ ;  /* 0x0000001103077810 */ /* 0x000fc40007ffe0ff */
[----:B------:R-:W-:Y:S02]  /*be80*/  FSEL R30, R30, -INF , P6 ;  /* 0xff8000001e1e7808 */ /* 0x000fe40003000000 */
[----:B------:R-:W-:Y:S02]  /*be90*/  FSEL R29, R29, -INF , P5 ;  /* 0xff8000001d1d7808 */ /* 0x000fe40002800000 */
[-C--:B------:R-:W-:Y:S02]  /*bea0*/  ISETP.GE.AND P6, PT, R0, R7.reuse, PT ;  /* 0x000000070000720c */ /* 0x080fe40003fc6270 */
[----:B------:R-:W-:Y:S01]  /*beb0*/  ISETP.GE.AND P5, PT, R2, R7, PT ;  /* 0x000000070200720c */ /* 0x000fe20003fa6270 */
[----:B------:R-:W-:Y:S01]  /*bec0*/  VIADD R7, R3, 0x19 ;  /* 0x0000001903077836 */ /* 0x000fe20000000000 */
[----:B------:R-:W-:Y:S02]  /*bed0*/  FSEL R33, R33, -INF , P6 ;  /* 0xff80000021217808 */ /* 0x000fe40003000000 */
[----:B------:R-:W-:-:S02]  /*bee0*/  ISETP.GE.AND P2, PT, R0, R11, PT ;  /* 0x0000000b0000720c */ /* 0x000fc40003f46270 */
[----:B------:R-:W-:Y:S02]  /*bef0*/  ISETP.GE.AND P6, PT, R2, R7, PT ;  /* 0x000000070200720c */ /* 0x000fe40003fc6270 */
[----:B------:R-:W-:Y:S02]  /*bf00*/  IADD3 R11, R3, 0x10, RZ ;  /* 0x00000010030b7810 */ /* 0x000fe40007ffe0ff */
[----:B------:R-:W-:Y:S02]  /*bf10*/  FSEL R39, R39, -INF , P6 ;  /* 0xff80000027277808 */ /* 0x000fe40003000000 */
[----:B------:R-:W-:Y:S02]  /*bf20*/  ISETP.GE.AND P6, PT, R0, R3, PT ;  /* 0x000000030000720c */ /* 0x000fe40003fc6270 */
[----:B------:R-:W-:Y:S02]  /*bf30*/  FSEL R27, R27, -INF , P4 ;  /* 0xff8000001b1b7808 */ /* 0x000fe40002000000 */
[----:B------:R-:W-:-:S02]  /*bf40*/  FSEL R28, R28, -INF , P2 ;  /* 0xff8000001c1c7808 */ /* 0x000fc40001000000 */
[-C--:B------:R-:W-:Y:S02]  /*bf50*/  ISETP.GE.AND P4, PT, R0, R11.reuse, PT ;  /* 0x0000000b0000720c */ /* 0x080fe40003f86270 */
[----:B------:R-:W-:Y:S02]  /*bf60*/  ISETP.GE.AND P2, PT, R2, R11, PT ;  /* 0x0000000b0200720c */ /* 0x000fe40003f46270 */
[----:B------:R-:W-:Y:S02]  /*bf70*/  IADD3 R11, R3, 0x18, RZ ;  /* 0x00000018030b7810 */ /* 0x000fe40007ffe0ff */
[----:B------:R-:W-:Y:S02]  /*bf80*/  FSEL R24, R24, -INF , P6 ;  /* 0xff80000018187808 */ /* 0x000fe40003000000 */
[----:B------:R-:W-:Y:S02]  /*bf90*/  FSEL R31, R31, -INF , P3 ;  /* 0xff8000001f1f7808 */ /* 0x000fe40001800000 */
[----:B------:R-:W-:-:S02]  /*bfa0*/  FSEL R32, R32, -INF , P4 ;  /* 0xff80000020207808 */ /* 0x000fc40002000000 */
[----:B------:R-:W-:Y:S02]  /*bfb0*/  FSEL R34, R34, -INF , P2 ;  /* 0xff80000022227808 */ /* 0x000fe40001000000 */
[-C--:B------:R-:W-:Y:S02]  /*bfc0*/  ISETP.GE.AND P3, PT, R0, R11.reuse, PT ;  /* 0x0000000b0000720c */ /* 0x080fe40003f66270 */
[----:B------:R-:W-:Y:S02]  /*bfd0*/  ISETP.GE.AND P4, PT, R2, R11, PT ;  /* 0x0000000b0200720c */ /* 0x000fe40003f86270 */
[----:B------:R-:W-:Y:S02]  /*bfe0*/  ISETP.GE.AND P2, PT, R0, R7, PT ;  /* 0x000000070000720c */ /* 0x000fe40003f46270 */
[C---:B------:R-:W-:Y:S02]  /*bff0*/  IADD3 R11, R3.reuse, 0x20, RZ ;  /* 0x00000020030b7810 */ /* 0x040fe40007ffe0ff */
[----:B------:R-:W-:-:S02]  /*c000*/  IADD3 R7, R3, 0x21, RZ ;  /* 0x0000002103077810 */ /* 0x000fc40007ffe0ff */
[----:B------:R-:W-:Y:S02]  /*c010*/  FMNMX R12, R24, R9, !PT ;  /* 0x00000009180c7209 */ /* 0x000fe40007800000 */
[----:B------:R-:W-:Y:S02]  /*c020*/  FSEL R35, R35, -INF , P5 ;  /* 0xff80000023237808 */ /* 0x000fe40002800000 */
[----:B------:R-:W-:Y:S02]  /*c030*/  FSEL R36, R36, -INF , P3 ;  /* 0xff80000024247808 */ /* 0x000fe40001800000 */
[----:B------:R-:W-:Y:S02]  /*c040*/  FSEL R38, R38, -INF , P4 ;  /* 0xff80000026267808 */ /* 0x000fe40002000000 */
[----:B------:R-:W-:Y:S02]  /*c050*/  FSEL R37, R37, -INF , P2 ;  /* 0xff80000025257808 */ /* 0x000fe40001000000 */
[----:B------:R-:W-:-:S02]  /*c060*/  ISETP.GE.AND P5, PT, R0, R11, PT ;  /* 0x0000000b0000720c */ /* 0x000fc40003fa6270 */
[----:B------:R-:W-:Y:S01]  /*c070*/  ISETP.GE.AND P3, PT, R2, R11, PT ;  /* 0x0000000b0200720c */ /* 0x000fe20003f66270 */
[----:B------:R-:W-:Y:S01]  /*c080*/  VIADD R11, R3, 0x29 ;  /* 0x00000029030b7836 */ /* 0x000fe20000000000 */
[-C--:B------:R-:W-:Y:S02]  /*c090*/  ISETP.GE.AND P4, PT, R0, R7.reuse, PT ;  /* 0x000000070000720c */ /* 0x080fe40003f86270 */
[----:B------:R-:W-:Y:S02]  /*c0a0*/  ISETP.GE.AND P2, PT, R2, R7, PT ;  /* 0x000000070200720c */ /* 0x000fe40003f46270 */
[----:B------:R-:W-:Y:S02]  /*c0b0*/  FMNMX R13, R25, R12, !PT ;  /* 0x0000000c190d7209 */ /* 0x000fe40007800000 */
[----:B------:R-:W-:Y:S02]  /*c0c0*/  IADD3 R7, R3, 0x28, RZ ;  /* 0x0000002803077810 */ /* 0x000fe40007ffe0ff */
[----:B------:R-:W-:-:S02]  /*c0d0*/  FSEL R40, R40, -INF , P5 ;  /* 0xff80000028287808 */ /* 0x000fc40002800000 */
[----:B------:R-:W-:Y:S02]  /*c0e0*/  FSEL R42, R42, -INF , P3 ;  /* 0xff8000002a2a7808 */ /* 0x000fe40001800000 */
[----:B------:R-:W-:Y:S02]  /*c0f0*/  FMNMX R12, R28, R13, !PT ;  /* 0x0000000d1c0c7209 */ /* 0x000fe40007800000 */
[-C--:B------:R-:W-:Y:S02]  /*c100*/  ISETP.GE.AND P5, PT, R0, R7.reuse, PT ;  /* 0x000000070000720c */ /* 0x080fe40003fa6270 */
[----:B------:R-:W-:Y:S02]  /*c110*/  ISETP.GE.AND P3, PT, R2, R7, PT ;  /* 0x000000070200720c */ /* 0x000fe40003f66270 */
[----:B------:R-:W-:Y:S02]  /*c120*/  IADD3 R7, R3, 0x30, RZ ;  /* 0x0000003003077810 */ /* 0x000fe40007ffe0ff */
[----:B------:R-:W-:-:S02]  /*c130*/  FMNMX R13, R29, R12, !PT ;  /* 0x0000000c1d0d7209 */ /* 0x000fc40007800000 */
[----:B------:R-:W-:Y:S02]  /*c140*/  FSEL R41, R41, -INF , P4 ;  /* 0xff80000029297808 */ /* 0x000fe40002000000 */
[----:B------:R-:W-:Y:S02]  /*c150*/  FSEL R43, R43, -INF , P2 ;  /* 0xff8000002b2b7808 */ /* 0x000fe40001000000 */
[----:B------:R-:W-:Y:S02]  /*c160*/  FSEL R44, R44, -INF , P5 ;  /* 0xff8000002c2c7808 */ /* 0x000fe40002800000 */
[----:B------:R-:W-:Y:S02]  /*c170*/  ISETP.GE.AND P4, PT, R2, R11, PT ;  /* 0x0000000b0200720c */ /* 0x000fe40003f86270 */
[-C--:B------:R-:W-:Y:S02]  /*c180*/  ISETP.GE.AND P2, PT, R0, R7.reuse, PT ;  /* 0x000000070000720c */ /* 0x080fe40003f46270 */
[----:B------:R-:W-:-:S02]  /*c190*/  ISETP.GE.AND P5, PT, R2, R7, PT ;  /* 0x000000070200720c */ /* 0x000fc40003fa6270 */
[----:B------:R-:W-:Y:S02]  /*c1a0*/  IADD3 R7, R3, 0x38, RZ ;  /* 0x0000003803077810 */ /* 0x000fe40007ffe0ff */
[----:B------:R-:W-:Y:S02]  /*c1b0*/  FMNMX R12, R32, R13, !PT ;  /* 0x0000000d200c7209 */ /* 0x000fe40007800000 */
[----:B------:R-:W-:Y:S02]  /*c1c0*/  FSEL R47, R47, -INF , P4 ;  /* 0xff8000002f2f7808 */ /* 0x000fe40002000000 */
[----:B------:R-:W-:Y:S02]  /*c1d0*/  FSEL R48, R48, -INF , P2 ;  /* 0xff80000030307808 */ /* 0x000fe40001000000 */
[-C--:B------:R-:W-:Y:S02]  /*c1e0*/  ISETP.GE.AND P4, PT, R0, R7.reuse, PT ;  /* 0x000000070000720c */ /* 0x080fe40003f86270 */
[----:B------:R-:W-:-:S02]  /*c1f0*/  ISETP.GE.AND P2, PT, R2, R7, PT ;  /* 0x000000070200720c */ /* 0x000fc40003f46270 */
[----:B------:R-:W-:Y:S02]  /*c200*/  FMNMX R7, R33, R12, !PT ;  /* 0x0000000c21077209 */ /* 0x000fe40007800000 */
[----:B------:R-:W-:Y:S02]  /*c210*/  ISETP.GE.AND P6, PT, R0, R11, PT ;  /* 0x0000000b0000720c */ /* 0x000fe40003fc6270 */
[----:B------:R-:W-:Y:S02]  /*c220*/  FMNMX R12, R36, R7, !PT ;  /* 0x00000007240c7209 */ /* 0x000fe40007800000 */
[----:B------:R-:W-:Y:S02]  /*c230*/  IADD3 R11, R3, 0x31, RZ ;  /* 0x00000031030b7810 */ /* 0x000fe40007ffe0ff */
[----:B------:R-:W-:Y:S02]  /*c240*/  FMNMX R13, R37, R12, !PT ;  /* 0x0000000c250d7209 */ /* 0x000fe40007800000 */
[----:B------:R-:W-:-:S02]  /*c250*/  FSEL R45, R45, -INF , P6 ;  /* 0xff8000002d2d7808 */ /* 0x000fc40003000000 */
[----:B------:R-:W-:Y:S02]  /*c260*/  FMNMX R12, R40, R13, !PT ;  /* 0x0000000d280c7209 */ /* 0x000fe40007800000 */
[----:B------:R-:W-:Y:S02]  /*c270*/  FSEL R46, R46, -INF , P3 ;  /* 0xff8000002e2e7808 */ /* 0x000fe40001800000 */
[----:B------:R-:W-:Y:S02]  /*c280*/  FMNMX R13, R41, R12, !PT ;  /* 0x0000000c290d7209 */ /* 0x000fe40007800000 */
[----:B------:R-:W-:Y:S02]  /*c290*/  ISETP.GE.AND P3, PT, R0, R11, PT ;  /* 0x0000000b0000720c */ /* 0x000fe40003f66270 */
[----:B------:R-:W-:Y:S02]  /*c2a0*/  FMNMX R12, R44, R13, !PT ;  /* 0x0000000d2c0c7209 */ /* 0x000fe40007800000 */
[----:B------:R-:W-:Y:S01]  /*c2b0*/  ISETP.GE.AND P6, PT, R2, R11, PT ;  /* 0x0000000b0200720c */ /* 0x000fe20003fc6270 */
[----:B------:R-:W-:Y:S01]  /*c2c0*/  VIADD R11, R3, 0x39 ;  /* 0x00000039030b7836 */ /* 0x000fe20000000000 */
[----:B------:R-:W-:-:S02]  /*c2d0*/  FMNMX R13, R45, R12, !PT ;  /* 0x0000000c2d0d7209 */ /* 0x000fc40007800000 */
[----:B------:R-:W-:Y:S02]  /*c2e0*/  IADD3 R7, R3, 0x40, RZ ;  /* 0x0000004003077810 */ /* 0x000fe40007ffe0ff */
[----:B------:R-:W-:Y:S02]  /*c2f0*/  FSEL R50, R50, -INF , P5 ;  /* 0xff80000032327808 */ /* 0x000fe40002800000 */
[----:B------:R-:W-:Y:S02]  /*c300*/  FSEL R49, R49, -INF , P3 ;  /* 0xff80000031317808 */ /* 0x000fe40001800000 */
[----:B------:R-:W-:Y:S02]  /*c310*/  FSEL R51, R51, -INF , P6 ;  /* 0xff80000033337808 */ /* 0x000fe40003000000 */
[----:B------:R-:W-:Y:S02]  /*c320*/  FSEL R52, R52, -INF , P4 ;  /* 0xff80000034347808 */ /* 0x000fe40002000000 */
[----:B------:R-:W-:-:S02]  /*c330*/  FMNMX R12, R48, R13, !PT ;  /* 0x0000000d300c7209 */ /* 0x000fc40007800000 */
[-C--:B------:R-:W-:Y:S02]  /*c340*/  ISETP.GE.AND P5, PT, R0, R11.reuse, PT ;  /* 0x0000000b0000720c */ /* 0x080fe40003fa6270 */
[----:B------:R-:W-:Y:S02]  /*c350*/  ISETP.GE.AND P3, PT, R2, R11, PT ;  /* 0x0000000b0200720c */ /* 0x000fe40003f66270 */
[-C--:B------:R-:W-:Y:S02]  /*c360*/  ISETP.GE.AND P6, PT, R0, R7.reuse, PT ;  /* 0x000000070000720c */ /* 0x080fe40003fc6270 */
[----:B------:R-:W-:Y:S02]  /*c370*/  ISETP.GE.AND P4, PT, R2, R7, PT ;  /* 0x000000070200720c */ /* 0x000fe40003f86270 */
[C---:B------:R-:W-:Y:S02]  /*c380*/  IADD3 R11, R3.reuse, 0x41, RZ ;  /* 0x00000041030b7810 */ /* 0x040fe40007ffe0ff */
[----:B------:R-:W-:-:S02]  /*c390*/  IADD3 R7, R3, 0x48, RZ ;  /* 0x0000004803077810 */ /* 0x000fc40007ffe0ff */
[----:B------:R-:W-:Y:S02]  /*c3a0*/  FMNMX R13, R49, R12, !PT ;  /* 0x0000000c310d7209 */ /* 0x000fe40007800000 */
[----:B------:R-:W-:Y:S02]  /*c3b0*/  FSEL R53, R53, -INF , P5 ;  /* 0xff80000035357808 */ /* 0x000fe40002800000 */
[----:B------:R-:W-:Y:S02]  /*c3c0*/  FSEL R55, R55, -INF , P3 ;  /* 0xff80000037377808 */ /* 0x000fe40001800000 */
[----:B------:R-:W-:Y:S02]  /*c3d0*/  FSEL R56, R56, -INF , P6 ;  /* 0xff80000038387808 */ /* 0x000fe40003000000 */
[----:B------:R-:W-:Y:S02]  /*c3e0*/  ISETP.GE.AND P5, PT, R2, R11, PT ;  /* 0x0000000b0200720c */ /* 0x000fe40003fa6270 */
[----:B------:R-:W-:-:S02]  /*c3f0*/  ISETP.GE.AND P3, PT, R0, R7, PT ;  /* 0x000000070000720c */ /* 0x000fc40003f66270 */
[----:B------:R-:W-:Y:S02]  /*c400*/  ISETP.GE.AND P6, PT, R2, R7, PT ;  /* 0x000000070200720c */ /* 0x000fe40003fc6270 */
[----:B------:R-:W-:Y:S02]  /*c410*/  IADD3 R7, R3, 0x50, RZ ;  /* 0x0000005003077810 */ /* 0x000fe40007ffe0ff */
[----:B------:R-:W-:Y:S02]  /*c420*/  FMNMX R12, R52, R13, !PT ;  /* 0x0000000d340c7209 */ /* 0x000fe40007800000 */
[----:B------:R-:W-:Y:S02]  /*c430*/  FSEL R59, R59, -INF , P5 ;  /* 0xff8000003b3b7808 */ /* 0x000fe40002800000 */
[----:B------:R-:W-:Y:S02]  /*c440*/  FSEL R60, R60, -INF , P3 ;  /* 0xff8000003c3c7808 */ /* 0x000fe40001800000 */
[----:B------:R-:W-:-:S02]  /*c450*/  FSEL R54, R54, -INF , P2 ;  /* 0xff80000036367808 */ /* 0x000fc40001000000 */
[-C--:B------:R-:W-:Y:S02]  /*c460*/  ISETP.GE.AND P5, PT, R0, R7.reuse, PT ;  /* 0x000000070000720c */ /* 0x080fe40003fa6270 */
[----:B------:R-:W-:Y:S02]  /*c470*/  ISETP.GE.AND P3, PT, R2, R7, PT ;  /* 0x000000070200720c */ /* 0x000fe40003f66270 */
[----:B------:R-:W-:Y:S01]  /*c480*/  ISETP.GE.AND P2, PT, R0, R11, PT ;  /* 0x0000000b0000720c */ /* 0x000fe20003f46270 */
[----:B------:R-:W-:Y:S01]  /*c490*/  VIADD R11, R3, 0x49 ;  /* 0x00000049030b7836 */ /* 0x000fe20000000000 */
[----:B------:R-:W-:Y:S02]  /*c4a0*/  FMNMX R7, R53, R12, !PT ;  /* 0x0000000c35077209 */ /* 0x000fe40007800000 */
[----:B------:R-:W-:Y:S02]  /*c4b0*/  FSEL R57, R57, -INF , P2 ;  /* 0xff80000039397808 */ /* 0x000fe40001000000 */
[----:B------:R-:W-:-:S02]  /*c4c0*/  FMNMX R12, R56, R7, !PT ;  /* 0x00000007380c7209 */ /* 0x000fc40007800000 */
[----:B------:R-:W-:Y:S02]  /*c4d0*/  FSEL R58, R58, -INF , P4 ;  /* 0xff8000003a3a7808 */ /* 0x000fe40002000000 */
[-C--:B------:R-:W-:Y:S02]  /*c4e0*/  ISETP.GE.AND P4, PT, R0, R11.reuse, PT ;  /* 0x0000000b0000720c */ /* 0x080fe40003f86270 */
[----:B------:R-:W-:Y:S02]  /*c4f0*/  FMNMX R13, R57, R12, !PT ;  /* 0x0000000c390d7209 */ /* 0x000fe40007800000 */
[----:B------:R-:W-:Y:S02]  /*c500*/  ISETP.GE.AND P2, PT, R2, R11, PT ;  /* 0x0000000b0200720c */ /* 0x000fe40003f46270 */
[C---:B------:R-:W-:Y:S02]  /*c510*/  IADD3 R7, R3.reuse, 0x58, RZ ;  /* 0x0000005803077810 */ /* 0x040fe40007ffe0ff */
[----:B------:R-:W-:-:S02]  /*c520*/  IADD3 R11, R3, 0x51, RZ ;  /* 0x00000051030b7810 */ /* 0x000fc40007ffe0ff */
[----:B------:R-:W-:Y:S02]  /*c530*/  FSEL R61, R61, -INF , P4 ;  /* 0xff8000003d3d7808 */ /* 0x000fe40002000000 */
[----:B------:R-:W-:Y:S02]  /*c540*/  FMNMX R12, R60, R13, !PT ;  /* 0x0000000d3c0c7209 */ /* 0x000fe40007800000 */
[----:B------:R-:W-:Y:S02]  /*c550*/  FSEL R63, R63, -INF , P2 ;  /* 0xff8000003f3f7808 */ /* 0x000fe40001000000 */
[----:B------:R-:W-:Y:S02]  /*c560*/  FSEL R64, R64, -INF , P5 ;  /* 0xff80000040407808 */ /* 0x000fe40002800000 */
[----:B------:R-:W-:Y:S02]  /*c570*/  FSEL R62, R62, -INF , P6 ;  /* 0xff8000003e3e7808 */ /* 0x000fe40003000000 */
[----:B------:R-:W-:-:S02]  /*c580*/  ISETP.GE.AND P2, PT, R0, R7, PT ;  /* 0x000000070000720c */ /* 0x000fc40003f46270 */
[----:B------:R-:W-:Y:S02]  /*c590*/  ISETP.GE.AND P5, PT, R2, R7, PT ;  /* 0x000000070200720c */ /* 0x000fe40003fa6270 */
[-C--:B------:R-:W-:Y:S02]  /*c5a0*/  ISETP.GE.AND P6, PT, R0, R11.reuse, PT ;  /* 0x0000000b0000720c */ /* 0x080fe40003fc6270 */
[----:B------:R-:W-:Y:S02]  /*c5b0*/  FMNMX R7, R61, R12, !PT ;  /* 0x0000000c3d077209 */ /* 0x000fe40007800000 */
[----:B------:R-:W-:Y:S01]  /*c5c0*/  ISETP.GE.AND P4, PT, R2, R11, PT ;  /* 0x0000000b0200720c */ /* 0x000fe20003f86270 */
[----:B------:R-:W-:Y:S01]  /*c5d0*/  VIADD R11, R3, 0x59 ;  /* 0x00000059030b7836 */ /* 0x000fe20000000000 */
[----:B------:R-:W-:Y:S02]  /*c5e0*/  FSEL R65, R65, -INF , P6 ;  /* 0xff80000041417808 */ /* 0x000fe40003000000 */
[----:B------:R-:W-:-:S02]  /*c5f0*/  FMNMX R12, R64, R7, !PT ;  /* 0x00000007400c7209 */ /* 0x000fc40007800000 */
[----:B------:R-:W-:Y:S02]  /*c600*/  FSEL R66, R66, -INF , P3 ;  /* 0xff80000042427808 */ /* 0x000fe40001800000 */
[-C--:B------:R-:W-:Y:S02]  /*c610*/  ISETP.GE.AND P3, PT, R0, R11.reuse, PT ;  /* 0x0000000b0000720c */ /* 0x080fe40003f66270 */
[----:B------:R-:W-:Y:S02]  /*c620*/  ISETP.GE.AND P6, PT, R2, R11, PT ;  /* 0x0000000b0200720c */ /* 0x000fe40003fc6270 */
[----:B------:R-:W-:Y:S02]  /*c630*/  IADD3 R11, R3, 0x60, RZ ;  /* 0x00000060030b7810 */ /* 0x000fe40007ffe0ff */
[----:B------:R-:W-:Y:S02]  /*c640*/  FSEL R68, R68, -INF , P2 ;  /* 0xff80000044447808 */ /* 0x000fe40001000000 */
[----:B------:R-:W-:-:S02]  /*c650*/  FMNMX R17, R65, R12, !PT ;  /* 0x0000000c41117209 */ /* 0x000fc40007800000 */
[----:B------:R-:W-:Y:S02]  /*c660*/  IADD3 R7, R3, 0x61, RZ ;  /* 0x0000006103077810 */ /* 0x000fe40007ffe0ff */
[----:B------:R-:W-:Y:S02]  /*c670*/  ISETP.GE.AND P2, PT, R0, R11, PT ;  /* 0x0000000b0000720c */ /* 0x000fe40003f46270 */
[----:B------:R-:W-:Y:S02]  /*c680*/  FSEL R69, R69, -INF , P3 ;  /* 0xff80000045457808 */ /* 0x000fe40001800000 */
[----:B------:R-:W-:Y:S02]  /*c690*/  FMNMX R12, R68, R17, !PT ;  /* 0x00000011440c7209 */ /* 0x000fe40007800000 */
[----:B------:R-:W-:Y:S02]  /*c6a0*/  IADD3 R13, R3, 0x68, RZ ;  /* 0x00000068030d7810 */ /* 0x000fe40007ffe0ff */
[----:B------:R-:W-:-:S02]  /*c6b0*/  ISETP.GE.AND P3, PT, R0, R7, PT ;  /* 0x000000070000720c */ /* 0x000fc40003f66270 */
[----:B------:R-:W-:Y:S02]  /*c6c0*/  FSEL R72, R72, -INF , P2 ;  /* 0xff80000048487808 */ /* 0x000fe40001000000 */
[----:B------:R-:W-:Y:S02]  /*c6d0*/  FMNMX R21, R69, R12, !PT ;  /* 0x0000000c45157209 */ /* 0x000fe40007800000 */
[----:B------:R-:W-:Y:S02]  /*c6e0*/  ISETP.GE.AND P2, PT, R0, R13, PT ;  /* 0x0000000d0000720c */ /* 0x000fe40003f46270 */
[----:B------:R-:W-:Y:S02]  /*c6f0*/  FSEL R73, R73, -INF , P3 ;  /* 0xff80000049497808 */ /* 0x000fe40001800000 */
[----:B------:R-:W-:Y:S02]  /*c700*/  FMNMX R12, R72, R21, !PT ;  /* 0x00000015480c7209 */ /* 0x000fe40007800000 */
[----:B------:R-:W-:-:S02]  /*c710*/  IADD3 R17, R3, 0x70, RZ ;  /* 0x0000007003117810 */ /* 0x000fc40007ffe0ff */
[----:B------:R-:W-:Y:S02]  /*c720*/  ISETP.GE.AND P3, PT, R0, R15, PT ;  /* 0x0000000f0000720c */ /* 0x000fe40003f66270 */
[----:B------:R-:W-:Y:S02]  /*c730*/  FSEL R76, R76, -INF , P2 ;  /* 0xff8000004c4c7808 */ /* 0x000fe40001000000 */
[----:B------:R-:W-:Y:S02]  /*c740*/  FMNMX R201, R73, R12, !PT ;  /* 0x0000000c49c97209 */ /* 0x000fe40007800000 */
[----:B------:R-:W-:Y:S02]  /*c750*/  IADD3 R19, R3, 0x71, RZ ;  /* 0x0000007103137810 */ /* 0x000fe40007ffe0ff */
[----:B------:R-:W-:Y:S02]  /*c760*/  ISETP.GE.AND P2, PT, R0, R17, PT ;  /* 0x000000110000720c */ /* 0x000fe40003f46270 */
[----:B------:R-:W-:-:S02]  /*c770*/  FSEL R77, R77, -INF , P3 ;  /* 0xff8000004d4d7808 */ /* 0x000fc40001800000 */
[----:B------:R-:W-:Y:S02]  /*c780*/  FMNMX R12, R76, R201, !PT ;  /* 0x000000c94c0c7209 */ /* 0x000fe40007800000 */
[----:B------:R-:W-:Y:S02]  /*c790*/  IADD3 R21, R3, 0x78, RZ ;  /* 0x0000007803157810 */ /* 0x000fe40007ffe0ff */
[----:B------:R-:W-:Y:S02]  /*c7a0*/  ISETP.GE.AND P3, PT, R0, R19, PT ;  /* 0x000000130000720c */ /* 0x000fe40003f66270 */
[----:B------:R-:W-:Y:S02]  /*c7b0*/  FSEL R80, R80, -INF , P2 ;  /* 0xff80000050507808 */ /* 0x000fe40001000000 */
[----:B------:R-:W-:Y:S02]  /*c7c0*/  FMNMX R205, R77, R12, !PT ;  /* 0x0000000c4dcd7209 */ /* 0x000fe40007800000 */
[----:B------:R-:W-:-:S02]  /*c7d0*/  ISETP.GE.AND P2, PT, R0, R21, PT ;  /* 0x000000150000720c */ /* 0x000fc40003f46270 */
[----:B------:R-:W-:Y:S02]  /*c7e0*/  FSEL R81, R81, -INF , P3 ;  /* 0xff80000051517808 */ /* 0x000fe40001800000 */
[----:B------:R-:W-:Y:S02]  /*c7f0*/  FMNMX R12, R80, R205, !PT ;  /* 0x000000cd500c7209 */ /* 0x000fe40007800000 */
[----:B------:R-:W-:Y:S02]  /*c800*/  IADD3 R201, R3, 0x80, RZ ;  /* 0x0000008003c97810 */ /* 0x000fe40007ffe0ff */
[----:B------:R-:W-:Y:S02]  /*c810*/  ISETP.GE.AND P3, PT, R0, R23, PT ;  /* 0x000000170000720c */ /* 0x000fe40003f66270 */
        /* <DEDUP_REMOVED lines=57> */
[----:B------:R-:W-:Y:S01]  /*cbb0*/  FMNMX R14, R112, R237, !PT ;  /* 0x000000ed700e7209 */ /* 0x000fe20007800000 */
[C---:B------:R-:W-:Y:S01]  /*cbc0*/  VIADD R237, R3.reuse, 0xc9 ;  /* 0x000000c903ed7836 */ /* 0x040fe20000000000 */
        /* <DEDUP_REMOVED lines=18> */
[----:B------:R-:W-:Y:S01]  /*ccf0*/  FMNMX R200, R18, R20, !PT ;  /* 0x0000001412c87209 */ /* 0x000fe20007800000 */
[C---:B------:R-:W-:Y:S01]  /*cd00*/  VIADD R20, R3.reuse, 0xd9 ;  /* 0x000000d903147836 */ /* 0x040fe20000000000 */
        /* <DEDUP_REMOVED lines=11> */
[----:B------:R-:W-:Y:S02]  /*cdc0*/  ISETP.GE.AND P3, PT, R0, R20, PT ;  /* 0x000000140000720c */ /* 0x000fe40003f66270 */
[----:B------:R-:W-:Y:S02]  /*cdd0*/  IADD3 R125, R3, 0xe0, RZ ;  /* 0x000000e0037d7810 */ /* 0x000fe40007ffe0ff */
[----:B------:R-:W-:Y:S02]  /*cde0*/  FSEL R132, R132, -INF , P2 ;  /* 0xff80000084847808 */ /* 0x000fe40001000000 */
[----:B------:R-:W-:-:S02]  /*cdf0*/  FMNMX R200, R129, R200, !PT ;  /* 0x000000c881c87209 */ /* 0x000fc40007800000 */
[----:B------:R-:W-:Y:S02]  /*ce00*/  FSEL R133, R133, -INF , P3 ;  /* 0xff80000085857808 */ /* 0x000fe40001800000 */
[----:B------:R-:W-:Y:S02]  /*ce10*/  ISETP.GE.AND P2, PT, R2, R11, PT ;  /* 0x0000000b0200720c */ /* 0x000fe40003f46270 */
[----:B------:R-:W-:Y:S02]  /*ce20*/  ISETP.GE.AND P3, PT, R0, R125, PT ;  /* 0x0000007d0000720c */ /* 0x000fe40003f66270 */
[----:B------:R-:W-:Y:S02]  /*ce30*/  IADD3 R11, R3, 0xe1, RZ ;  /* 0x000000e1030b7810 */ /* 0x000fe40007ffe0ff */
[----:B------:R-:W-:Y:S02]  /*ce40*/  FMNMX R202, R132, R200, !PT ;  /* 0x000000c884ca7209 */ /* 0x000fe40007800000 */
[----:B------:R-:W-:-:S02]  /*ce50*/  FSEL R136, R136, -INF , P3 ;  /* 0xff80000088887808 */ /* 0x000fc40001800000 */
[----:B------:R-:W-:Y:S02]  /*ce60*/  ISETP.GE.AND P3, PT, R0, R11, PT ;  /* 0x0000000b0000720c */ /* 0x000fe40003f66270 */
[----:B------:R-:W-:Y:S02]  /*ce70*/  FMNMX R202, R133, R202, !PT ;  /* 0x000000ca85ca7209 */ /* 0x000fe40007800000 */
[----:B------:R-:W-:Y:S02]  /*ce80*/  IADD3 R200, R3, 0xe8, RZ ;  /* 0x000000e803c87810 */ /* 0x000fe40007ffe0ff */
[----:B------:R-:W-:Y:S02]  /*ce90*/  FSEL R137, R137, -INF , P3 ;  /* 0xff80000089897808 */ /* 0x000fe40001800000 */
[----:B------:R-:W-:Y:S01]  /*cea0*/  FMNMX R206, R136, R202, !PT ;  /* 0x000000ca88ce7209 */ /* 0x000fe20007800000 */
[----:B------:R-:W-:Y:S01]  /*ceb0*/  VIADD R202, R3, 0xe9 ;  /* 0x000000e903ca7836 */ /* 0x000fe20000000000 */
[----:B------:R-:W-:-:S02]  /*cec0*/  ISETP.GE.AND P3, PT, R0, R200, PT ;  /* 0x000000c80000720c */ /* 0x000fc40003f66270 */
[----:B------:R-:W-:Y:S02]  /*ced0*/  FMNMX R208, R137, R206, !PT ;  /* 0x000000ce89d07209 */ /* 0x000fe40007800000 */
[----:B------:R-:W-:Y:S02]  /*cee0*/  FSEL R204, R140, -INF , P3 ;  /* 0xff8000008ccc7808 */ /* 0x000fe40001800000 */
[C---:B------:R-:W-:Y:S02]  /*cef0*/  ISETP.GE.AND P3, PT, R0.reuse, R202, PT ;  /* 0x000000ca0000720c */ /* 0x040fe40003f66270 */
[----:B------:R-:W-:Y:S02]  /*cf00*/  IADD3 R140, R3, 0xf0, RZ ;  /* 0x000000f0038c7810 */ /* 0x000fe40007ffe0ff */
[----:B------:R-:W-:Y:S02]  /*cf10*/  FSEL R206, R141, -INF , P3 ;  /* 0xff8000008dce7808 */ /* 0x000fe40001800000 */
[----:B------:R-:W-:-:S02]  /*cf20*/  ISETP.GE.AND P3, PT, R0, R140, PT ;  /* 0x0000008c0000720c */ /* 0x000fc40003f66270 */
[----:B------:R-:W-:Y:S02]  /*cf30*/  FMNMX R208, R204, R208, !PT ;  /* 0x000000d0ccd07209 */ /* 0x000fe40007800000 */
[C---:B------:R-:W-:Y:S02]  /*cf40*/  IADD3 R141, R3.reuse, 0xf1, RZ ;  /* 0x000000f1038d7810 */ /* 0x040fe40007ffe0ff */
[----:B------:R-:W-:Y:S02]  /*cf50*/  FSEL R144, R144, -INF , P3 ;  /* 0xff80000090907808 */ /* 0x000fe40001800000 */
[----:B------:R-:W-:Y:S02]  /*cf60*/  ISETP.GE.AND P3, PT, R0, R141, PT ;  /* 0x0000008d0000720c */ /* 0x000fe40003f66270 */
[----:B------:R-:W-:Y:S02]  /*cf70*/  FMNMX R210, R206, R208, !PT ;  /* 0x000000d0ced27209 */ /* 0x000fe40007800000 */
[----:B------:R-:W-:-:S02]  /*cf80*/  IADD3 R208, R3, 0xf8, RZ ;  /* 0x000000f803d07810 */ /* 0x000fc40007ffe0ff */
[----:B------:R-:W-:Y:S02]  /*cf90*/  FSEL R145, R145, -INF , P3 ;  /* 0xff80000091917808 */ /* 0x000fe40001800000 */
[----:B------:R-:W-:Y:S01]  /*cfa0*/  FMNMX R212, R144, R210, !PT ;  /* 0x000000d290d47209 */ /* 0x000fe20007800000 */
[----:B------:R-:W-:Y:S01]  /*cfb0*/  VIADD R210, R3, 0xf9 ;  /* 0x000000f903d27836 */ /* 0x000fe20000000000 */
[----:B------:R-:W-:Y:S02]  /*cfc0*/  ISETP.GE.AND P3, PT, R0, R208, PT ;  /* 0x000000d00000720c */ /* 0x000fe40003f66270 */
[----:B------:R-:W-:Y:S02]  /*cfd0*/  FMNMX R212, R145, R212, !PT ;  /* 0x000000d491d47209 */ /* 0x000fe40007800000 */
[----:B------:R-:W-:Y:S02]  /*cfe0*/  FSEL R148, R148, -INF , P3 ;  /* 0xff80000094947808 */ /* 0x000fe40001800000 */
[----:B------:R-:W-:-:S02]  /*cff0*/  ISETP.GE.AND P3, PT, R0, R210, PT ;  /* 0x000000d20000720c */ /* 0x000fc40003f66270 */
[----:B------:R-:W-:Y:S02]  /*d000*/  FMNMX R212, R148, R212, !PT ;  /* 0x000000d494d47209 */ /* 0x000fe40007800000 */
[----:B------:R-:W-:Y:S02]  /*d010*/  FSEL R149, R149, -INF , P3 ;  /* 0xff80000095957808 */ /* 0x000fe40001800000 */
[----:B------:R-:W-:Y:S02]  /*d020*/  ISETP.GE.AND P3, PT, R2, R7, PT ;  /* 0x000000070200720c */ /* 0x000fe40003f66270 */
[----:B------:R-:W-:Y:S02]  /*d030*/  FMNMX R212, R149, R212, !PT ;  /* 0x000000d495d47209 */ /* 0x000fe40007800000 */
[----:B------:R-:W-:Y:S02]  /*d040*/  FSEL R70, R70, -INF , P5 ;  /* 0xff80000046467808 */ /* 0x000fe40002800000 */
[----:B------:R-:W-:Y:S01]  /*d050*/  ISETP.GE.AND P5, PT, R2, R15, PT ;  /* 0x0000000f0200720c */ /* 0x000fe20003fa6270 */
[----:B------:R-:W1:Y:S01]  /*d060*/  SHFL.BFLY PT, R7, R212, 0x1, 0x1f ;  /* 0x0c201f00d4077f89 */ /* 0x000e6200000e0000 */
[----:B------:R-:W-:-:S02]  /*d070*/  FSEL R71, R71, -INF , P6 ;  /* 0xff80000047477808 */ /* 0x000fc40003000000 */
[----:B------:R-:W-:Y:S02]  /*d080*/  FSEL R79, R79, -INF , P5 ;  /* 0xff8000004f4f7808 */ /* 0x000fe40002800000 */
[C---:B------:R-:W-:Y:S02]  /*d090*/  ISETP.GE.AND P5, PT, R2.reuse, R201, PT ;  /* 0x000000c90200720c */ /* 0x040fe40003fa6270 */
[C---:B------:R-:W-:Y:S02]  /*d0a0*/  ISETP.GE.AND P6, PT, R2.reuse, R17, PT ;  /* 0x000000110200720c */ /* 0x040fe40003fc6270 */
[----:B------:R-:W-:Y:S02]  /*d0b0*/  FSEL R75, R75, -INF , P3 ;  /* 0xff8000004b4b7808 */ /* 0x000fe40001800000 */
[----:B------:R-:W-:Y:S02]  /*d0c0*/  ISETP.GE.AND P3, PT, R2, R21, PT ;  /* 0x000000150200720c */ /* 0x000fe40003f66270 */
[----:B------:R-:W-:-:S02]  /*d0d0*/  FSEL R90, R90, -INF , P5 ;  /* 0xff8000005a5a7808 */ /* 0x000fc40002800000 */
[----:B------:R-:W-:Y:S02]  /*d0e0*/  ISETP.GE.AND P5, PT, R2, R211, PT ;  /* 0x000000d30200720c */ /* 0x000fe40003fa6270 */
[----:B------:R-:W-:Y:S02]  /*d0f0*/  FSEL R82, R82, -INF , P6 ;  /* 0xff80000052527808 */ /* 0x000fe40003000000 */
[----:B------:R-:W-:Y:S02]  /*d100*/  ISETP.GE.AND P6, PT, R2, R203, PT ;  /* 0x000000cb0200720c */ /* 0x000fe40003fc6270 */
[----:B------:R-:W-:Y:S02]  /*d110*/  FSEL R86, R86, -INF , P3 ;  /* 0xff80000056567808 */ /* 0x000fe40001800000 */
[----:B------:R-:W-:Y:S02]  /*d120*/  ISETP.GE.AND P3, PT, R2, R207, PT ;  /* 0x000000cf0200720c */ /* 0x000fe40003f66270 */
[----:B-1----:R-:W-:-:S02]  /*d130*/  FMNMX R7, R212, R7, !PT ;  /* 0x00000007d4077209 */ /* 0x002fc40007800000 */
[----:B------:R-:W-:Y:S02]  /*d140*/  FSEL R99, R99, -INF , P5 ;  /* 0xff80000063637808 */ /* 0x000fe40002800000 */
[C---:B------:R-:W-:Y:S01]  /*d150*/  ISETP.GE.AND P5, PT, R2.reuse, R221, PT ;  /* 0x000000dd0200720c */ /* 0x040fe20003fa6270 */
[----:B------:R-:W1:Y:S01]  /*d160*/  SHFL.BFLY PT, R212, R7, 0x2, 0x1f ;  /* 0x0c401f0007d47f89 */ /* 0x000e6200000e0000 */
[----:B------:R-:W-:Y:S02]  /*d170*/  FSEL R91, R91, -INF , P6 ;  /* 0xff8000005b5b7808 */ /* 0x000fe40003000000 */
[C---:B------:R-:W-:Y:S02]  /*d180*/  ISETP.GE.AND P6, PT, R2.reuse, R213, PT ;  /* 0x000000d50200720c */ /* 0x040fe40003fc6270 */
[----:B------:R-:W-:Y:S02]  /*d190*/  FSEL R95, R95, -INF , P3 ;  /* 0xff8000005f5f7808 */ /* 0x000fe40001800000 */
[----:B------:R-:W-:-:S02]  /*d1a0*/  ISETP.GE.AND P3, PT, R2, R217, PT ;  /* 0x000000d90200720c */ /* 0x000fc40003f66270 */
[----:B------:R-:W-:Y:S02]  /*d1b0*/  FSEL R110, R110, -INF , P5 ;  /* 0xff8000006e6e7808 */ /* 0x000fe40002800000 */
[----:B------:R-:W-:Y:S02]  /*d1c0*/  ISETP.GE.AND P5, PT, R2, R231, PT ;  /* 0x000000e70200720c */ /* 0x000fe40003fa6270 */
[----:B------:R-:W-:Y:S02]  /*d1d0*/  FSEL R102, R102, -INF , P6 ;  /* 0xff80000066667808 */ /* 0x000fe40003000000 */
[----:B------:R-:W-:Y:S02]  /*d1e0*/  ISETP.GE.AND P6, PT, R2, R223, PT ;  /* 0x000000df0200720c */ /* 0x000fe40003fc6270 */
[----:B------:R-:W-:Y:S02]  /*d1f0*/  FSEL R106, R106, -INF , P3 ;  /* 0xff8000006a6a7808 */ /* 0x000fe40001800000 */
[----:B------:R-:W-:-:S02]  /*d200*/  ISETP.GE.AND P3, PT, R2, R227, PT ;  /* 0x000000e30200720c */ /* 0x000fc40003f66270 */
[----:B------:R-:W-:Y:S02]  /*d210*/  FSEL R119, R119, -INF , P5 ;  /* 0xff80000077777808 */ /* 0x000fe40002800000 */
[----:B------:R-:W-:Y:S02]  /*d220*/  FSEL R74, R74, -INF , P2 ;  /* 0xff8000004a4a7808 */ /* 0x000fe40001000000 */
[----:B-1----:R-:W-:Y:S02]  /*d230*/  FMNMX R7, R7, R212, !PT ;  /* 0x000000d407077209 */ /* 0x002fe40007800000 */
[----:B------:R-:W-:Y:S02]  /*d240*/  FSEL R111, R111, -INF , P6 ;  /* 0xff8000006f6f7808 */ /* 0x000fe40003000000 */
[----:B------:R-:W-:Y:S02]  /*d250*/  FSETP.NEU.AND P5, PT, R7, -INF , PT ;  /* 0xff8000000700780b */ /* 0x000fe40003fad000 */
[----:B------:R-:W-:-:S02]  /*d260*/  ISETP.GE.AND P2, PT, R2, R19, PT ;  /* 0x000000130200720c */ /* 0x000fc40003f46270 */
[C---:B------:R-:W-:Y:S02]  /*d270*/  ISETP.GE.AND P6, PT, R2.reuse, R233, PT ;  /* 0x000000e90200720c */ /* 0x040fe40003fc6270 */
[----:B------:R-:W-:Y:S02]  /*d280*/  FSEL R115, R115, -INF , P3 ;  /* 0xff80000073737808 */ /* 0x000fe40001800000 */
[----:B------:R-:W-:Y:S02]  /*d290*/  ISETP.GE.AND P3, PT, R2, R12, PT ;  /* 0x0000000c0200720c */ /* 0x000fe40003f66270 */
[----:B------:R-:W-:Y:S02]  /*d2a0*/  FSEL R12, R7, RZ, P5 ;  /* 0x000000ff070c7208 */ /* 0x000fe40002800000 */
[----:B------:R-:W-:Y:S02]  /*d2b0*/  FSEL R83, R83, -INF , P2 ;  /* 0xff80000053537808 */ /* 0x000fe40001000000 */
[----:B------:R-:W-:-:S02]  /*d2c0*/  FSEL R122, R122, -INF , P6 ;  /* 0xff8000007a7a7808 */ /* 0x000fc40003000000 */
[----:B------:R-:W-:Y:S02]  /*d2d0*/  FSEL R67, R67, -INF , P4 ;  /* 0xff80000043437808 */ /* 0x000fe40002000000 */
[C---:B------:R-:W-:Y:S02]  /*d2e0*/  ISETP.GE.AND P2, PT, R2.reuse, R205, PT ;  /* 0x000000cd0200720c */ /* 0x040fe40003f46270 */
[C---:B------:R-:W-:Y:S02]  /*d2f0*/  ISETP.GE.AND P6, PT, R2.reuse, R117, PT ;  /* 0x000000750200720c */ /* 0x040fe40003fc6270 */
[----:B------:R-:W-:Y:S01]  /*d300*/  ISETP.GE.AND P4, PT, R2, R13, PT ;  /* 0x0000000d0200720c */ /* 0x000fe20003f86270 */
[----:B------:R-:W-:Y:S01]  /*d310*/  FMUL R13, R12, UR33 ;  /* 0x000000210c0d7c20 */ /* 0x000fe20008400000 */
[----:B------:R-:W-:Y:S02]  /*d320*/  FSEL R94, R94, -INF , P2 ;  /* 0xff8000005e5e7808 */ /* 0x000fe40001000000 */
[----:B------:R-:W-:Y:S01]  /*d330*/  FSEL R130, R130, -INF , P6 ;  /* 0xff80000082827808 */ /* 0x000fe20003000000 */
[--C-:B------:R-:W-:Y:S01]  /*d340*/  FFMA R15, R28, UR33, -R13.reuse ;  /* 0x000000211c0f7c23 */ /* 0x100fe2000800080d */
[----:B------:R-:W-:Y:S01]  /*d350*/  ISETP.GE.AND P2, PT, R2, R215, PT ;  /* 0x000000d70200720c */ /* 0x000fe20003f46270 */
[--C-:B------:R-:W-:Y:S01]  /*d360*/  FFMA R33, R33, UR33, -R13.reuse ;  /* 0x0000002121217c23 */ /* 0x100fe2000800080d */
[----:B------:R-:W-:Y:S01]  /*d370*/  FSEL R126, R126, -INF , P3 ;  /* 0xff8000007e7e7808 */ /* 0x000fe20001800000 */
[--C-:B------:R-:W-:Y:S01]  /*d380*/  FFMA R32, R32, UR33, -R13.reuse ;  /* 0x0000002120207c23 */ /* 0x100fe2000800080d */
[----:B------:R-:W-:Y:S01]  /*d390*/  ISETP.GE.AND P6, PT, R2, R11, PT ;  /* 0x0000000b0200720c */ /* 0x000fe20003fc6270 */
[--C-:B------:R-:W-:Y:S01]  /*d3a0*/  FFMA R11, R24, UR33, -R13.reuse ;  /* 0x00000021180b7c23 */ /* 0x100fe2000800080d */
[----:B------:R-:W-:Y:S01]  /*d3b0*/  ISETP.GE.AND P3, PT, R2, R121, PT ;  /* 0x000000790200720c */ /* 0x000fe20003f66270 */
[--C-:B------:R-:W-:Y:S01]  /*d3c0*/  FFMA R36, R36, UR33, -R13.reuse ;  /* 0x0000002124247c23 */ /* 0x100fe2000800080d */
[----:B------:R-:W-:Y:S01]  /*d3d0*/  FSEL R103, R103, -INF , P2 ;  /* 0xff80000067677808 */ /* 0x000fe20001000000 */
[--C-:B------:R-:W-:Y:S01]  /*d3e0*/  FFMA R17, R41, UR33, -R13.reuse ;  /* 0x0000002129117c23 */ /* 0x100fe2000800080d */
[----:B------:R-:W-:Y:S01]  /*d3f0*/  ISETP.GE.AND P2, PT, R2, R225, PT ;  /* 0x000000e10200720c */ /* 0x000fe20003f46270 */
[--C-:B------:R-:W-:Y:S01]  /*d400*/  FFMA R44, R44, UR33, -R13.reuse ;  /* 0x000000212c2c7c23 */ /* 0x100fe2000800080d */
[----:B------:R-:W-:Y:S01]  /*d410*/  FSEL R134, R134, -INF , P3 ;  /* 0xff80000086867808 */ /* 0x000fe20001800000 */
[--C-:B------:R-:W-:Y:S01]  /*d420*/  FFMA R37, R37, UR33, -R13.reuse ;  /* 0x0000002125257c23 */ /* 0x100fe2000800080d */
[----:B------:R-:W-:Y:S01]  /*d430*/  FSETP.GEU.AND P3, PT, R11, -126, PT ;  /* 0xc2fc00000b00780b */ /* 0x000fe20003f6e000 */
[--C-:B------:R-:W-:Y:S01]  /*d440*/  FFMA R40, R40, UR33, -R13.reuse ;  /* 0x0000002128287c23 */ /* 0x100fe2000800080d */
[----:B------:R-:W-:Y:S01]  /*d450*/  FSEL R78, R78, -INF , P4 ;  /* 0xff8000004e4e7808 */ /* 0x000fe20002000000 */
[--C-:B------:R-:W-:Y:S01]  /*d460*/  FFMA R19, R45, UR33, -R13.reuse ;  /* 0x000000212d137c23 */ /* 0x100fe2000800080d */
[----:B------:R-:W-:Y:S01]  /*d470*/  ISETP.GE.AND P4, PT, R2, R23, PT ;  /* 0x000000170200720c */ /* 0x000fe20003f86270 */
[--C-:B------:R-:W-:Y:S01]  /*d480*/  FFMA R48, R48, UR33, -R13.reuse ;  /* 0x0000002130307c23 */ /* 0x100fe2000800080d */
[----:B------:R-:W-:Y:S01]  /*d490*/  FSEL R114, R114, -INF , P2 ;  /* 0xff80000072727808 */ /* 0x000fe20001000000 */
[--C-:B------:R-:W-:Y:S01]  /*d4a0*/  FFMA R52, R52, UR33, -R13.reuse ;  /* 0x0000002134347c23 */ /* 0x100fe2000800080d */
[C---:B------:R-:W-:Y:S01]  /*d4b0*/  ISETP.GE.AND P2, PT, R2.reuse, R235, PT ;  /* 0x000000eb0200720c */ /* 0x040fe20003f46270 */
[--C-:B------:R-:W-:Y:S01]  /*d4c0*/  FFMA R24, R49, UR33, -R13.reuse ;  /* 0x0000002131187c23 */ /* 0x100fe2000800080d */
[----:B------:R-:W-:Y:S01]  /*d4d0*/  FSEL R87, R87, -INF , P4 ;  /* 0xff80000057577808 */ /* 0x000fe20002000000 */
[--C-:B------:R-:W-:Y:S01]  /*d4e0*/  FFMA R28, R57, UR33, -R13.reuse ;  /* 0x00000021391c7c23 */ /* 0x100fe2000800080d */
[----:B------:R-:W-:Y:S01]  /*d4f0*/  ISETP.GE.AND P4, PT, R2, R209, PT ;  /* 0x000000d10200720c */ /* 0x000fe20003f86270 */
[----:B------:R-:W-:Y:S01]  /*d500*/  @!P3 FMUL R11, R11, 0.5 ;  /* 0x3f0000000b0bb820 */ /* 0x000fe20000400000 */
[----:B------:R-:W-:Y:S01]  /*d510*/  FSEL R123, R123, -INF , P2 ;  /* 0xff8000007b7b7808 */ /* 0x000fe20001000000 */
[--C-:B------:R-:W-:Y:S01]  /*d520*/  FFMA R60, R60, UR33, -R13.reuse ;  /* 0x000000213c3c7c23 */ /* 0x100fe2000800080d */
[----:B------:R-:W-:Y:S01]  /*d530*/  ISETP.GE.AND P2, PT, R2, R16, PT ;  /* 0x000000100200720c */ /* 0x000fe20003f46270 */
[--C-:B------:R-:W-:Y:S01]  /*d540*/  FFMA R16, R25, UR33, -R13.reuse ;  /* 0x0000002119107c23 */ /* 0x100fe2000800080d */
[----:B------:R-:W-:Y:S01]  /*d550*/  FSEL R98, R98, -INF , P4 ;  /* 0xff80000062627808 */ /* 0x000fe20002000000 */
[----:B------:R-:W1:Y:S01]  /*d560*/  MUFU.EX2 R11, R11 ;  /* 0x0000000b000b7308 */ /* 0x000e620000000800 */
        /* <DEDUP_REMOVED lines=13> */
[----:B------:R-:W-:Y:S01]  /*d640*/  FFMA R145, R145, UR33, -R13 ;  /* 0x0000002191917c23 */ /* 0x000fe2000800080d */
[----:B------:R-:W-:-:S02]  /*d650*/  FSEL R135, R135, -INF , P5 ;  /* 0xff80000087877808 */ /* 0x000fc40002800000 */
[----:B------:R-:W-:Y:S01]  /*d660*/  FSETP.GEU.AND P2, PT, R16, -126, PT ;  /* 0xc2fc00001000780b */ /* 0x000fe20003f4e000 */
[----:B-1----:R-:W-:Y:S01]  /*d670*/  @!P3 FMUL R11, R11, R11 ;  /* 0x0000000b0b0bb220 */ /* 0x002fe20000400000 */
[----:B------:R-:W-:Y:S02]  /*d680*/  ISETP.GE.AND P5, PT, R2, R202, PT ;  /* 0x000000ca0200720c */ /* 0x000fe40003fa6270 */
[----:B------:R-:W-:Y:S02]  /*d690*/  FSEL R118, R118, -INF , P4 ;  /* 0xff80000076767808 */ /* 0x000fe40002000000 */
[C---:B------:R-:W-:Y:S02]  /*d6a0*/  ISETP.GE.AND P4, PT, R2.reuse, R237, PT ;  /* 0x000000ed0200720c */ /* 0x040fe40003f86270 */
[----:B------:R-:W-:Y:S02]  /*d6b0*/  FSEL R143, R143, -INF , P5 ;  /* 0xff8000008f8f7808 */ /* 0x000fe40002800000 */
[----:B------:R-:W-:-:S02]  /*d6c0*/  ISETP.GE.AND P5, PT, R2, R208, PT ;  /* 0x000000d00200720c */ /* 0x000fc40003fa6270 */
[----:B------:R-:W-:Y:S01]  /*d6d0*/  FSEL R127, R127, -INF , P4 ;  /* 0xff8000007f7f7808 */ /* 0x000fe20002000000 */
[----:B------:R-:W-:Y:S01]  /*d6e0*/  @!P2 FMUL R16, R16, 0.5 ;  /* 0x3f0000001010a820 */ /* 0x000fe20000400000 */
[----:B------:R-:W-:Y:S02]  /*d6f0*/  ISETP.GE.AND P4, PT, R2, R125, PT ;  /* 0x0000007d0200720c */ /* 0x000fe40003f86270 */
[----:B------:R-:W-:Y:S02]  /*d700*/  FSEL R150, R150, -INF , P5 ;  /* 0xff80000096967808 */ /* 0x000fe40002800000 */
[----:B------:R-:W-:Y:S01]  /*d710*/  FSETP.GEU.AND P5, PT, R25, -126, PT ;  /* 0xc2fc00001900780b */ /* 0x000fe20003fae000 */
[----:B------:R-:W1:Y:S01]  /*d720*/  MUFU.EX2 R16, R16 ;  /* 0x0000001000107308 */ /* 0x000e620000000800 */
[----:B------:R-:W-:Y:S02]  /*d730*/  FSEL R138, R138, -INF , P4 ;  /* 0xff8000008a8a7808 */ /* 0x000fe40002000000 */
[----:B------:R-:W-:-:S02]  /*d740*/  ISETP.GE.AND P4, PT, R2, R140, PT ;  /* 0x0000008c0200720c */ /* 0x000fc40003f86270 */
[----:B------:R-:W-:Y:S02]  /*d750*/  FSEL R139, R139, -INF , P6 ;  /* 0xff8000008b8b7808 */ /* 0x000fe40003000000 */
[----:B------:R-:W-:Y:S02]  /*d760*/  ISETP.GE.AND P6, PT, R2, R141, PT ;  /* 0x0000008d0200720c */ /* 0x000fe40003fc6270 */
[----:B------:R-:W-:Y:S02]  /*d770*/  FSEL R146, R146, -INF , P4 ;  /* 0xff80000092927808 */ /* 0x000fe40002000000 */
[----:B------:R-:W-:Y:S01]  /*d780*/  FSETP.GEU.AND P4, PT, R15, -126, PT ;  /* 0xc2fc00000f00780b */ /* 0x000fe20003f8e000 */
[----:B------:R-:W-:Y:S01]  /*d790*/  @!P5 FMUL R25, R25, 0.5 ;  /* 0x3f0000001919d820 */ /* 0x000fe20000400000 */
[----:B------:R-:W-:Y:S02]  /*d7a0*/  FSETP.GEU.AND P3, PT, R33, -126, PT ;  /* 0xc2fc00002100780b */ /* 0x000fe40003f6e000 */
[----:B------:R-:W-:-:S02]  /*d7b0*/  FSEL R147, R147, -INF , P6 ;  /* 0xff80000093937808 */ /* 0x000fc40003000000 */
[----:B------:R-:W-:Y:S01]  /*d7c0*/  ISETP.GE.AND P6, PT, R2, R210, PT ;  /* 0x000000d20200720c */ /* 0x000fe20003fc6270 */
[----:B------:R-:W2:Y:S01]  /*d7d0*/  MUFU.EX2 R25, R25 ;  /* 0x0000001900197308 */ /* 0x000ea20000000800 */
[----:B-1----:R-:W-:Y:S01]  /*d7e0*/  @!P2 FMUL R16, R16, R16 ;  /* 0x000000101010a220 */ /* 0x002fe20000400000 */
[----:B------:R-:W-:Y:S02]  /*d7f0*/  FSETP.GEU.AND P2, PT, R36, -126, PT ;  /* 0xc2fc00002400780b */ /* 0x000fe40003f4e000 */
[----:B------:R-:W-:Y:S02]  /*d800*/  FSEL R151, R151, -INF , P6 ;  /* 0xff80000097977808 */ /* 0x000fe40003000000 */
[----:B------:R-:W-:Y:S01]  /*d810*/  FSETP.GEU.AND P6, PT, R32, -126, PT ;  /* 0xc2fc00002000780b */ /* 0x000fe20003fce000 */
[----:B------:R-:W-:Y:S01]  /*d820*/  @!P4 FMUL R15, R15, 0.5 ;  /* 0x3f0000000f0fc820 */ /* 0x000fe20000400000 */
[----:B------:R-:W-:-:S04]  /*d830*/  @!P3 FMUL R33, R33, 0.5 ;  /* 0x3f0000002121b820 */ /* 0x000fc80000400000 */
[----:B------:R1:W3:Y:S03]  /*d840*/  MUFU.EX2 R210, R33 ;  /* 0x0000002100d27308 */ /* 0x0002e60000000800 */
[----:B------:R-:W-:Y:S01]  /*d850*/  @!P2 FMUL R36, R36, 0.5 ;  /* 0x3f0000002424a820 */ /* 0x000fe20000400000 */
[----:B--2---:R-:W-:Y:S01]  /*d860*/  @!P5 FMUL R25, R25, R25 ;  /* 0x000000191919d220 */ /* 0x004fe20000400000 */
[----:B------:R-:W-:Y:S02]  /*d870*/  ISETP.GE.AND P5, PT, R2, R3, PT ;  /* 0x000000030200720c */ /* 0x000fe40003fa6270 */
[----:B------:R-:W-:Y:S01]  /*d880*/  @!P6 FMUL R32, R32, 0.5 ;  /* 0x3f0000002020e820 */ /* 0x000fe20000400000 */
[----:B------:R-:W2:Y:S01]  /*d890*/  MUFU.EX2 R15, R15 ;  /* 0x0000000f000f7308 */ /* 0x000ea20000000800 */
[--C-:B-1----:R-:W-:Y:S01]  /*d8a0*/  FFMA R33, R64, UR33, -R13.reuse ;  /* 0x0000002140217c23 */ /* 0x102fe2000800080d */
[----:B------:R-:W-:Y:S01]  /*d8b0*/  FSEL R205, R26, -INF , P5 ;  /* 0xff8000001acd7808 */ /* 0x000fe20002800000 */
[----:B------:R-:W-:Y:S01]  /*d8c0*/  FFMA R26, R53, UR33, -R13 ;  /* 0x00000021351a7c23 */ /* 0x000fe2000800080d */
[----:B------:R-:W-:-:S02]  /*d8d0*/  FSETP.GEU.AND P5, PT, R17, -126, PT ;  /* 0xc2fc00001100780b */ /* 0x000fc40003fae000 */
[----:B------:R-:W-:Y:S02]  /*d8e0*/  FMNMX R20, R205, R10, !PT ;  /* 0x0000000acd147209 */ /* 0x000fe40007800000 */
[----:B------:R-:W1:Y:S01]  /*d8f0*/  MUFU.EX2 R201, R32 ;  /* 0x0000002000c97308 */ /* 0x000e620000000800 */
[----:B---3--:R-:W-:Y:S01]  /*d900*/  @!P3 FMUL R210, R210, R210 ;  /* 0x000000d2d2d2b220 */ /* 0x008fe20000400000 */
[----:B------:R-:W-:Y:S02]  /*d910*/  FSETP.GEU.AND P3, PT, R44, -126, PT ;  /* 0xc2fc00002c00780b */ /* 0x000fe40003f6e000 */
[----:B------:R-:W-:-:S04]  /*d920*/  FMNMX R21, R27, R20, !PT ;  /* 0x000000141b157209 */ /* 0x000fc80007800000 */
[----:B------:R-:W3:Y:S01]  /*d930*/  MUFU.EX2 R212, R36 ;  /* 0x0000002400d47308 */ /* 0x000ee20000000800 */
[----:B--2---:R-:W-:Y:S01]  /*d940*/  @!P4 FMUL R15, R15, R15 ;  /* 0x0000000f0f0fc220 */ /* 0x004fe20000400000 */
        /* <DEDUP_REMOVED lines=13> */
[----:B------:R2:W3:Y:S01]  /*da20*/  MUFU.EX2 R203, R37 ;  /* 0x0000002500cb7308 */ /* 0x0004e20000000800 */
[----:B------:R-:W-:-:S03]  /*da30*/  FMNMX R20, R38, R21, !PT ;  /* 0x0000001526147209 */ /* 0x000fc60007800000 */
[----:B------:R-:W-:Y:S01]  /*da40*/  @!P6 FMUL R40, R40, 0.5 ;  /* 0x3f0000002828e820 */ /* 0x000fe20000400000 */
[----:B------:R-:W-:-:S03]  /*da50*/  FMNMX R21, R39, R20, !PT ;  /* 0x0000001427157209 */ /* 0x000fc60007800000 */
[----:B------:R-:W4:Y:S01]  /*da60*/  MUFU.EX2 R17, R17 ;  /* 0x0000001100117308 */ /* 0x000f220000000800 */
[----:B-1----:R-:W-:Y:S01]  /*da70*/  @!P3 FMUL R202, R202, R202 ;  /* 0x000000cacacab220 */ /* 0x002fe20000400000 */
[----:B------:R-:W-:Y:S01]  /*da80*/  FSETP.GEU.AND P3, PT, R26, -126, PT ;  /* 0xc2fc00001a00780b */ /* 0x000fe20003f6e000 */
[--C-:B--2---:R-:W-:Y:S01]  /*da90*/  FFMA R37, R72, UR33, -R13.reuse ;  /* 0x0000002148257c23 */ /* 0x104fe2000800080d */
[----:B------:R-:W-:Y:S01]  /*daa0*/  @!P2 FMUL R19, R19, 0.5 ;  /* 0x3f0000001313a820 */ /* 0x000fe20000400000 */
[----:B------:R-:W-:Y:S01]  /*dab0*/  FMNMX R20, R42, R21, !PT ;  /* 0x000000152a147209 */ /* 0x000fe20007800000 */
[--C-:B------:R-:W-:Y:S01]  /*dac0*/  FFMA R72, R96, UR33, -R13.reuse ;  /* 0x0000002160487c23 */ /* 0x100fe2000800080d */
[----:B------:R-:W-:Y:S01]  /*dad0*/  FFMA R96, R133, UR33, -R13 ;  /* 0x0000002185607c23 */ /* 0x000fe2000800080d */
[----:B------:R-:W1:Y:S01]  /*dae0*/  MUFU.EX2 R208, R40 ;  /* 0x0000002800d07308 */ /* 0x000e620000000800 */
[----:B---3--:R-:W-:Y:S01]  /*daf0*/  @!P4 FMUL R203, R203, R203 ;  /* 0x000000cbcbcbc220 */ /* 0x008fe20000400000 */
[----:B------:R-:W-:-:S02]  /*db00*/  FSETP.GEU.AND P4, PT, R48, -126, PT ;  /* 0xc2fc00003000780b */ /* 0x000fc40003f8e000 */
[----:B------:R-:W-:-:S03]  /*db10*/  FMNMX R21, R43, R20, !PT ;  /* 0x000000142b157209 */ /* 0x000fc60007800000 */
[----:B------:R-:W-:Y:S01]  /*db20*/  @!P3 FMUL R26, R26, 0.5 ;  /* 0x3f0000001a1ab820 */ /* 0x000fe20000400000 */
[----:B------:R-:W2:Y:S01]  /*db30*/  MUFU.EX2 R19, R19 ;  /* 0x0000001300137308 */ /* 0x000ea20000000800 */
[----:B----4-:R-:W-:Y:S01]  /*db40*/  @!P5 FMUL R17, R17, R17 ;  /* 0x000000111111d220 */ /* 0x010fe20000400000 */
[----:B------:R-:W-:Y:S02]  /*db50*/  FSETP.GEU.AND P5, PT, R52, -126, PT ;  /* 0xc2fc00003400780b */ /* 0x000fe40003fae000 */
[----:B------:R-:W-:-:S03]  /*db60*/  FMNMX R20, R46, R21, !PT ;  /* 0x000000152e147209 */ /* 0x000fc60007800000 */
[----:B------:R-:W-:Y:S01]  /*db70*/  @!P4 FMUL R48, R48, 0.5 ;  /* 0x3f0000003030c820 */ /* 0x000fe20000400000 */
[----:B------:R-:W3:Y:S01]  /*db80*/  MUFU.EX2 R26, R26 ;  /* 0x0000001a001a7308 */ /* 0x000ee20000000800 */
[----:B-1----:R-:W-:Y:S01]  /*db90*/  @!P6 FMUL R208, R208, R208 ;  /* 0x000000d0d0d0e220 */ /* 0x002fe20000400000 */
[----:B------:R-:W-:Y:S02]  /*dba0*/  FSETP.GEU.AND P6, PT, R24, -126, PT ;  /* 0xc2fc00001800780b */ /* 0x000fe40003fce000 */
[----:B------:R-:W-:-:S03]  /*dbb0*/  FMNMX R21, R47, R20, !PT ;  /* 0x000000142f157209 */ /* 0x000fc60007800000 */
[----:B------:R-:W-:Y:S01]  /*dbc0*/  @!P5 FMUL R52, R52, 0.5 ;  /* 0x3f0000003434d820 */ /* 0x000fe20000400000 */
[----:B------:R-:W1:Y:S01]  /*dbd0*/  MUFU.EX2 R141, R48 ;  /* 0x00000030008d7308 */ /* 0x000e620000000800 */
[----:B--2---:R-:W-:Y:S01]  /*dbe0*/  @!P2 FMUL R19, R19, R19 ;  /* 0x000000131313a220 */ /* 0x004fe20000400000 */
[----:B------:R-:W-:Y:S02]  /*dbf0*/  FSETP.GEU.AND P2, PT, R29, -126, PT ;  /* 0xc2fc00001d00780b */ /* 0x000fe40003f4e000 */
[----:B------:R-:W-:-:S03]  /*dc00*/  FMNMX R20, R50, R21, !PT ;  /* 0x0000001532147209 */ /* 0x000fc60007800000 */
[----:B------:R-:W-:Y:S01]  /*dc10*/  @!P6 FMUL R24, R24, 0.5 ;  /* 0x3f0000001818e820 */ /* 0x000fe20000400000 */
[----:B------:R-:W2:Y:S01]  /*dc20*/  MUFU.EX2 R121, R52 ;  /* 0x0000003400797308 */ /* 0x000ea20000000800 */
[----:B------:R-:W-:Y:S01]  /*dc30*/  FMNMX R21, R51, R20, !PT ;  /* 0x0000001433157209 */ /* 0x000fe20007800000 */
[----:B------:R-:W-:Y:S01]  /*dc40*/  FFMA R20, R61, UR33, -R13 ;  /* 0x000000213d147c23 */ /* 0x000fe2000800080d */
[----:B---3--:R-:W-:Y:S01]  /*dc50*/  @!P3 FMUL R26, R26, R26 ;  /* 0x0000001a1a1ab220 */ /* 0x008fe20000400000 */
[----:B------:R-:W-:Y:S02]  /*dc60*/  FSETP.GEU.AND P3, PT, R33, -126, PT ;  /* 0xc2fc00002100780b */ /* 0x000fe40003f6e000 */
[----:B------:R-:W-:Y:S01]  /*dc70*/  FMNMX R32, R54, R21, !PT ;  /* 0x0000001536207209 */ /* 0x000fe20007800000 */
[----:B------:R-:W-:Y:S01]  /*dc80*/  @!P2 FMUL R29, R29, 0.5 ;  /* 0x3f0000001d1da820 */ /* 0x000fe20000400000 */
[----:B------:R-:W3:Y:S01]  /*dc90*/  MUFU.EX2 R24, R24 ;  /* 0x0000001800187308 */ /* 0x000ee20000000800 */
[----:B-1----:R-:W-:Y:S01]  /*dca0*/  @!P4 FMUL R141, R141, R141 ;  /* 0x0000008d8d8dc220 */ /* 0x002fe20000400000 */
[----:B------:R-:W-:-:S02]  /*dcb0*/  FSETP.GEU.AND P4, PT, R28, -126, PT ;  /* 0xc2fc00001c00780b */ /* 0x000fc40003f8e000 */
[----:B------:R-:W-:Y:S01]  /*dcc0*/  FMNMX R21, R55, R32, !PT ;  /* 0x0000002037157209 */ /* 0x000fe20007800000 */
[--C-:B------:R-:W-:Y:S01]  /*dcd0*/  FFMA R32, R65, UR33, -R13.reuse ;  /* 0x0000002141207c23 */ /* 0x100fe2000800080d */
[--C-:B------:R-:W-:Y:S01]  /*dce0*/  FFMA R65, R108, UR33, -R13.reuse ;  /* 0x000000216c417c23 */ /* 0x100fe2000800080d */
[----:B------:R-:W-:Y:S01]  /*dcf0*/  FFMA R108, R144, UR33, -R13 ;  /* 0x00000021906c7c23 */ /* 0x000fe2000800080d */
[----:B------:R-:W1:Y:S01]  /*dd00*/  MUFU.EX2 R29, R29 ;  /* 0x0000001d001d7308 */ /* 0x000e620000000800 */
[----:B--2---:R-:W-:Y:S01]  /*dd10*/  @!P5 FMUL R121, R121, R121 ;  /* 0x000000797979d220 */ /* 0x004fe20000400000 */
[----:B------:R-:W-:Y:S01]  /*dd20*/  FSETP.GEU.AND P5, PT, R20, -126, PT ;  /* 0xc2fc00001400780b */ /* 0x000fe20003fae000 */
[----:B------:R-:W-:Y:S01]  /*dd30*/  @!P3 FMUL R33, R33, 0.5 ;  /* 0x3f0000002121b820 */ /* 0x000fe20000400000 */
[----:B------:R-:W-:-:S03]  /*dd40*/  FMNMX R36, R58, R21, !PT ;  /* 0x000000153a247209 */ /* 0x000fc60007800000 */
[----:B------:R-:W-:Y:S01]  /*dd50*/  @!P4 FMUL R28, R28, 0.5 ;  /* 0x3f0000001c1cc820 */ /* 0x000fe20000400000 */
[----:B------:R-:W-:Y:S01]  /*dd60*/  FMNMX R21, R59, R36, !PT ;  /* 0x000000243b157209 */ /* 0x000fe20007800000 */
[----:B---3--:R-:W-:Y:S01]  /*dd70*/  @!P6 FMUL R24, R24, R24 ;  /* 0x000000181818e220 */ /* 0x008fe20000400000 */
[----:B------:R-:W-:Y:S01]  /*dd80*/  FSETP.GEU.AND P6, PT, R60, -126, PT ;  /* 0xc2fc00003c00780b */ /* 0x000fe20003fce000 */
[----:B------:R-:W2:Y:S01]  /*dd90*/  MUFU.EX2 R33, R33 ;  /* 0x0000002100217308 */ /* 0x000ea20000000800 */
[----:B------:R-:W-:Y:S01]  /*dda0*/  FMNMX R36, R62, R21, !PT ;  /* 0x000000153e247209 */ /* 0x000fe20007800000 */
[----:B------:R-:W-:Y:S02]  /*ddb0*/  FFMA R21, R69, UR33, -R13 ;  /* 0x0000002145157c23 */ /* 0x000fe4000800080d */
        /* <DEDUP_REMOVED lines=8> */
[--C-:B------:R-:W-:Y:S01]  /*de40*/  FFMA R36, R73, UR33, -R13.reuse ;  /* 0x0000002149247c23 */ /* 0x100fe2000800080d */
[--C-:B------:R-:W-:Y:S01]  /*de50*/  FFMA R73, R100, UR33, -R13.reuse ;  /* 0x0000002164497c23 */ /* 0x100fe2000800080d */
[----:B------:R-:W3:Y:S01]  /*de60*/  MUFU.EX2 R20, R20 ;  /* 0x0000001400147308 */ /* 0x000ee20000000800 */
[----:B--2---:R-:W-:Y:S01]  /*de70*/  @!P3 FMUL R33, R33, R33 ;  /* 0x000000212121b220 */ /* 0x004fe20000400000 */
[----:B------:R-:W-:Y:S01]  /*de80*/  FMNMX R40, R70, R23, !PT ;  /* 0x0000001746287209 */ /* 0x000fe20007800000 */
[----:B------:R-:W-:Y:S01]  /*de90*/  FFMA R100, R136, UR33, -R13 ;  /* 0x0000002188647c23 */ /* 0x000fe2000800080d */
[----:B------:R-:W-:Y:S01]  /*dea0*/  @!P2 FMUL R32, R32, 0.5 ;  /* 0x3f0000002020a820 */ /* 0x000fe20000400000 */
[----:B------:R-:W-:Y:S02]  /*deb0*/  FSETP.GEU.AND P3, PT, R36, -126, PT ;  /* 0xc2fc00002400780b */ /* 0x000fe40003f6e000 */
[----:B------:R-:W-:Y:S01]  /*dec0*/  FMNMX R23, R71, R40, !PT ;  /* 0x0000002847177209 */ /* 0x000fe20007800000 */
[----:B------:R-:W2:Y:S01]  /*ded0*/  MUFU.EX2 R117, R60 ;  /* 0x0000003c00757308 */ /* 0x000ea20000000800 */
[----:B-1----:R-:W-:Y:S01]  /*dee0*/  @!P4 FMUL R28, R28, R28 ;  /* 0x0000001c1c1cc220 */ /* 0x002fe20000400000 */
[----:B------:R-:W-:-:S02]  /*def0*/  FSETP.GEU.AND P4, PT, R68, -126, PT ;  /* 0xc2fc00004400780b */ /* 0x000fc40003f8e000 */
[----:B------:R-:W-:Y:S01]  /*df00*/  FMNMX R40, R74, R23, !PT ;  /* 0x000000174a287209 */ /* 0x000fe20007800000 */
[--C-:B------:R-:W-:Y:S01]  /*df10*/  FFMA R23, R77, UR33, -R13.reuse ;  /* 0x000000214d177c23 */ /* 0x100fe2000800080d */
[--C-:B------:R-:W-:Y:S01]  /*df20*/  FFMA R77, R84, UR33, -R13.reuse ;  /* 0x00000021544d7c23 */ /* 0x100fe2000800080d */
[----:B------:R-:W-:Y:S01]  /*df30*/  FFMA R84, R88, UR33, -R13 ;  /* 0x0000002158547c23 */ /* 0x000fe2000800080d */
[----:B------:R-:W1:Y:S01]  /*df40*/  MUFU.EX2 R32, R32 ;  /* 0x0000002000207308 */ /* 0x000e620000000800 */
[----:B---3--:R-:W-:Y:S01]  /*df50*/  @!P5 FMUL R20, R20, R20 ;  /* 0x000000141414d220 */ /* 0x008fe20000400000 */
[----:B------:R-:W-:Y:S01]  /*df60*/  FSETP.GEU.AND P5, PT, R37, -126, PT ;  /* 0xc2fc00002500780b */ /* 0x000fe20003fae000 */
[----:B------:R-:W-:Y:S01]  /*df70*/  @!P3 FMUL R36, R36, 0.5 ;  /* 0x3f0000002424b820 */ /* 0x000fe20000400000 */
[----:B------:R-:W-:-:S03]  /*df80*/  FMNMX R41, R75, R40, !PT ;  /* 0x000000284b297209 */ /* 0x000fc60007800000 */
[----:B------:R-:W-:Y:S01]  /*df90*/  @!P4 FMUL R68, R68, 0.5 ;  /* 0x3f0000004444c820 */ /* 0x000fe20000400000 */
[----:B------:R-:W-:Y:S01]  /*dfa0*/  FMNMX R40, R78, R41, !PT ;  /* 0x000000294e287209 */ /* 0x000fe20007800000 */
[----:B--2---:R-:W-:Y:S01]  /*dfb0*/  @!P6 FMUL R117, R117, R117 ;  /* 0x000000757575e220 */ /* 0x004fe20000400000 */
[----:B------:R-:W-:Y:S01]  /*dfc0*/  FSETP.GEU.AND P6, PT, R21, -126, PT ;  /* 0xc2fc00001500780b */ /* 0x000fe20003fce000 */
[----:B------:R-:W2:Y:S01]  /*dfd0*/  MUFU.EX2 R200, R68 ;  /* 0x0000004400c87308 */ /* 0x000ea20000000800 */
[----:B------:R-:W-:Y:S01]  /*dfe0*/  FMNMX R45, R79, R40, !PT ;  /* 0x000000284f2d7209 */ /* 0x000fe20007800000 */
[--C-:B------:R-:W-:Y:S01]  /*dff0*/  FFMA R40, R81, UR33, -R13.reuse ;  /* 0x0000002151287c23 */ /* 0x100fe2000800080d */
[----:B------:R-:W-:Y:S01]  /*e000*/  FFMA R41, R80, UR33, -R13 ;  /* 0x0000002150297c23 */ /* 0x000fe2000800080d */
[----:B------:R-:W-:Y:S01]  /*e010*/  @!P5 FMUL R37, R37, 0.5 ;  /* 0x3f0000002525d820 */ /* 0x000fe20000400000 */
[----:B------:R-:W-:Y:S01]  /*e020*/  FMNMX R44, R82, R45, !PT ;  /* 0x0000002d522c7209 */ /* 0x000fe20007800000 */
[----:B-1----:R-:W-:Y:S01]  /*e030*/  @!P2 FMUL R32, R32, R32 ;  /* 0x000000202020a220 */ /* 0x002fe20000400000 */
[----:B------:R-:W-:Y:S01]  /*e040*/  FSETP.GEU.AND P2, PT, R76, -126, PT ;  /* 0xc2fc00004c00780b */ /* 0x000fe20003f4e000 */
[----:B------:R-:W1:Y:S01]  /*e050*/  MUFU.EX2 R36, R36 ;  /* 0x0000002400247308 */ /* 0x000e620000000800 */
[----:B------:R-:W-:-:S03]  /*e060*/  FMNMX R45, R83, R44, !PT ;  /* 0x0000002c532d7209 */ /* 0x000fc60007800000 */
[----:B------:R-:W-:Y:S01]  /*e070*/  @!P6 FMUL R21, R21, 0.5 ;  /* 0x3f0000001515e820 */ /* 0x000fe20000400000 */
[----:B------:R-:W-:-:S03]  /*e080*/  FMNMX R44, R86, R45, !PT ;  /* 0x0000002d562c7209 */ /* 0x000fc60007800000 */
[----:B------:R-:W3:Y:S01]  /*e090*/  MUFU.EX2 R37, R37 ;  /* 0x0000002500257308 */ /* 0x000ee20000000800 */
[----:B--2---:R-:W-:Y:S01]  /*e0a0*/  @!P4 FMUL R200, R200, R200 ;  /* 0x000000c8c8c8c220 */ /* 0x004fe20000400000 */
[----:B------:R-:W-:Y:S02]  /*e0b0*/  FSETP.GEU.AND P4, PT, R23, -126, PT ;  /* 0xc2fc00001700780b */ /* 0x000fe40003f8e000 */
[----:B------:R-:W-:Y:S01]  /*e0c0*/  @!P2 FMUL R76, R76, 0.5 ;  /* 0x3f0000004c4ca820 */ /* 0x000fe20000400000 */
[----:B------:R-:W-:Y:S01]  /*e0d0*/  FMNMX R45, R87, R44, !PT ;  /* 0x0000002c572d7209 */ /* 0x000fe20007800000 */
[--C-:B------:R-:W-:Y:S01]  /*e0e0*/  FFMA R44, R85, UR33, -R13.reuse ;  /* 0x00000021552c7c23 */ /* 0x100fe2000800080d */
[----:B------:R-:W-:Y:S01]  /*e0f0*/  FFMA R85, R18, UR33, -R13 ;  /* 0x0000002112557c23 */ /* 0x000fe2000800080d */
[----:B------:R-:W2:Y:S01]  /*e100*/  MUFU.EX2 R21, R21 ;  /* 0x0000001500157308 */ /* 0x000ea20000000800 */
[----:B-1----:R-:W-:Y:S01]  /*e110*/  @!P3 FMUL R36, R36, R36 ;  /* 0x000000242424b220 */ /* 0x002fe20000400000 */
[----:B------:R-:W-:-:S02]  /*e120*/  FSETP.GEU.AND P3, PT, R77, -126, PT ;  /* 0xc2fc00004d00780b */ /* 0x000fc40003f6e000 */
[----:B------:R-:W-:-:S03]  /*e130*/  FMNMX R48, R90, R45, !PT ;  /* 0x0000002d5a307209 */ /* 0x000fc60007800000 */
[----:B------:R-:W-:Y:S01]  /*e140*/  @!P4 FMUL R23, R23, 0.5 ;  /* 0x3f0000001717c820 */ /* 0x000fe20000400000 */
[----:B------:R1:W4:Y:S01]  /*e150*/  MUFU.EX2 R140, R76 ;  /* 0x0000004c008c7308 */ /* 0x0003220000000800 */
[----:B---3--:R-:W-:Y:S01]  /*e160*/  @!P5 FMUL R37, R37, R37 ;  /* 0x000000252525d220 */ /* 0x008fe20000400000 */
[----:B------:R-:W-:Y:S02]  /*e170*/  FSETP.GEU.AND P5, PT, R40, -126, PT ;  /* 0xc2fc00002800780b */ /* 0x000fe40003fae000 */
[----:B------:R-:W-:-:S03]  /*e180*/  FMNMX R45, R91, R48, !PT ;  /* 0x000000305b2d7209 */ /* 0x000fc60007800000 */
[----:B------:R-:W-:Y:S01]  /*e190*/  @!P3 FMUL R77, R77, 0.5 ;  /* 0x3f0000004d4db820 */ /* 0x000fe20000400000 */
[----:B------:R-:W3:Y:S01]  /*e1a0*/  MUFU.EX2 R23, R23 ;  /* 0x0000001700177308 */ /* 0x000ee20000000800 */
[----:B--2---:R-:W-:Y:S01]  /*e1b0*/  @!P6 FMUL R21, R21, R21 ;  /* 0x000000151515e220 */ /* 0x004fe20000400000 */
[----:B------:R-:W-:Y:S01]  /*e1c0*/  FSETP.GEU.AND P6, PT, R41, -126, PT ;  /* 0xc2fc00002900780b */ /* 0x000fe20003fce000 */
[--C-:B-1----:R-:W-:Y:S01]  /*e1d0*/  FFMA R76, R92, UR33, -R13.reuse ;  /* 0x000000215c4c7c23 */ /* 0x102fe2000800080d */
[----:B------:R-:W-:Y:S01]  /*e1e0*/  FMNMX R48, R94, R45, !PT ;  /* 0x0000002d5e307209 */ /* 0x000fe20007800000 */
[--C-:B------:R-:W-:Y:S01]  /*e1f0*/  FFMA R45, R89, UR33, -R13.reuse ;  /* 0x00000021592d7c23 */ /* 0x100fe2000800080d */
[----:B------:R-:W-:Y:S01]  /*e200*/  FFMA R92, R128, UR33, -R13 ;  /* 0x00000021805c7c23 */ /* 0x000fe2000800080d */
[----:B------:R-:W-:Y:S01]  /*e210*/  @!P5 FMUL R40, R40, 0.5 ;  /* 0x3f0000002828d820 */ /* 0x000fe20000400000 */
[----:B------:R-:W1:Y:S01]  /*e220*/  MUFU.EX2 R77, R77 ;  /* 0x0000004d004d7308 */ /* 0x000e620000000800 */
[----:B----4-:R-:W-:Y:S01]  /*e230*/  @!P2 FMUL R140, R140, R140 ;  /* 0x0000008c8c8ca220 */ /* 0x010fe20000400000 */
[----:B------:R-:W-:-:S02]  /*e240*/  FSETP.GEU.AND P2, PT, R44, -126, PT ;  /* 0xc2fc00002c00780b */ /* 0x000fc40003f4e000 */
[----:B------:R-:W-:-:S03]  /*e250*/  FMNMX R49, R95, R48, !PT ;  /* 0x000000305f317209 */ /* 0x000fc60007800000 */
[----:B------:R-:W-:Y:S01]  /*e260*/  @!P6 FMUL R41, R41, 0.5 ;  /* 0x3f0000002929e820 */ /* 0x000fe20000400000 */
[----:B------:R-:W2:Y:S01]  /*e270*/  MUFU.EX2 R40, R40 ;  /* 0x0000002800287308 */ /* 0x000ea20000000800 */
[----:B------:R-:W-:Y:S01]  /*e280*/  FMNMX R48, R98, R49, !PT ;  /* 0x0000003162307209 */ /* 0x000fe20007800000 */
[----:B---3--:R-:W-:Y:S01]  /*e290*/  @!P4 FMUL R23, R23, R23 ;  /* 0x000000171717c220 */ /* 0x008fe20000400000 */
[----:B------:R-:W-:Y:S02]  /*e2a0*/  FSETP.GEU.AND P4, PT, R84, -126, PT ;  /* 0xc2fc00005400780b */ /* 0x000fe40003f8e000 */
[----:B------:R-:W-:Y:S01]  /*e2b0*/  FMNMX R49, R99, R48, !PT ;  /* 0x0000003063317209 */ /* 0x000fe20007800000 */
[--C-:B------:R-:W-:Y:S01]  /*e2c0*/  FFMA R48, R93, UR33, -R13.reuse ;  /* 0x000000215d307c23 */ /* 0x100fe2000800080d */
[----:B------:R-:W-:Y:S01]  /*e2d0*/  @!P2 FMUL R44, R44, 0.5 ;  /* 0x3f0000002c2ca820 */ /* 0x000fe20000400000 */
[----:B------:R-:W3:Y:S01]  /*e2e0*/  MUFU.EX2 R41, R41 ;  /* 0x0000002900297308 */ /* 0x000ee20000000800 */
[----:B-1----:R-:W-:Y:S01]  /*e2f0*/  @!P3 FMUL R77, R77, R77 ;  /* 0x0000004d4d4db220 */ /* 0x002fe20000400000 */
[----:B------:R-:W-:Y:S01]  /*e300*/  FMNMX R52, R102, R49, !PT ;  /* 0x0000003166347209 */ /* 0x000fe20007800000 */
[----:B------:R-:W-:Y:S01]  /*e310*/  FFMA R93, R22, UR33, -R13 ;  /* 0x00000021165d7c23 */ /* 0x000fe2000800080d */
[----:B------:R-:W-:-:S02]  /*e320*/  FSETP.GEU.AND P3, PT, R48, -126, PT ;  /* 0xc2fc00003000780b */ /* 0x000fc40003f6e000 */
[----:B------:R-:W-:Y:S02]  /*e330*/  FMNMX R49, R103, R52, !PT ;  /* 0x0000003467317209 */ /* 0x000fe40007800000 */
[----:B------:R-:W1:Y:S01]  /*e340*/  MUFU.EX2 R44, R44 ;  /* 0x0000002c002c7308 */ /* 0x000e620000000800 */
[----:B--2---:R-:W-:Y:S01]  /*e350*/  @!P5 FMUL R40, R40, R40 ;  /* 0x000000282828d220 */ /* 0x004fe20000400000 */
[----:B------:R-:W-:Y:S01]  /*e360*/  FSETP.GEU.AND P5, PT, R76, -126, PT ;  /* 0xc2fc00004c00780b */ /* 0x000fe20003fae000 */
[----:B------:R-:W-:Y:S01]  /*e370*/  @!P4 FMUL R84, R84, 0.5 ;  /* 0x3f0000005454c820 */ /* 0x000fe20000400000 */
[----:B------:R-:W-:Y:S01]  /*e380*/  FMNMX R52, R106, R49, !PT ;  /* 0x000000316a347209 */ /* 0x000fe20007800000 */
[--C-:B------:R-:W-:Y:S01]  /*e390*/  FFMA R49, R97, UR33, -R13.reuse ;  /* 0x0000002161317c23 */ /* 0x100fe2000800080d */
[----:B------:R-:W-:Y:S02]  /*e3a0*/  FFMA R97, R129, UR33, -R13 ;  /* 0x0000002181617c23 */ /* 0x000fe4000800080d */
[----:B------:R-:W-:Y:S01]  /*e3b0*/  FMNMX R53, R107, R52, !PT ;  /* 0x000000346b357209 */ /* 0x000fe20007800000 */
[----:B---3--:R-:W-:Y:S01]  /*e3c0*/  @!P6 FMUL R41, R41, R41 ;  /* 0x000000292929e220 */ /* 0x008fe20000400000 */
[----:B------:R-:W-:Y:S01]  /*e3d0*/  FSETP.GEU.AND P6, PT, R45, -126, PT ;  /* 0xc2fc00002d00780b */ /* 0x000fe20003fce000 */
[----:B------:R-:W-:Y:S01]  /*e3e0*/  @!P3 FMUL R48, R48, 0.5 ;  /* 0x3f0000003030b820 */ /* 0x000fe20000400000 */
[----:B------:R-:W2:Y:S01]  /*e3f0*/  MUFU.EX2 R84, R84 ;  /* 0x0000005400547308 */ /* 0x000ea20000000800 */
[----:B------:R-:W-:-:S02]  /*e400*/  FMNMX R52, R110, R53, !PT ;  /* 0x000000356e347209 */ /* 0x000fc40007800000 */
[----:B------:R-:W-:Y:S01]  /*e410*/  @!P5 FMUL R76, R76, 0.5 ;  /* 0x3f0000004c4cd820 */ /* 0x000fe20000400000 */
[----:B-1----:R-:W-:Y:S01]  /*e420*/  @!P2 FMUL R44, R44, R44 ;  /* 0x0000002c2c2ca220 */ /* 0x002fe20000400000 */
[----:B------:R-:W-:-:S03]  /*e430*/  FSETP.GEU.AND P2, PT, R72, -126, PT ;  /* 0xc2fc00004800780b */ /* 0x000fc60003f4e000 */
[----:B------:R-:W1:Y:S01]  /*e440*/  MUFU.EX2 R48, R48 ;  /* 0x0000003000307308 */ /* 0x000e620000000800 */
[----:B------:R-:W-:Y:S01]  /*e450*/  FMNMX R53, R111, R52, !PT ;  /* 0x000000346f357209 */ /* 0x000fe20007800000 */
[--C-:B------:R-:W-:Y:S01]  /*e460*/  FFMA R52, R101, UR33, -R13.reuse ;  /* 0x0000002165347c23 */ /* 0x100fe2000800080d */
[----:B------:R-:W-:Y:S01]  /*e470*/  @!P6 FMUL R45, R45, 0.5 ;  /* 0x3f0000002d2de820 */ /* 0x000fe20000400000 */
[--C-:B------:R-:W-:Y:S01]  /*e480*/  FFMA R101, R132, UR33, -R13.reuse ;  /* 0x0000002184657c23 */ /* 0x100fe2000800080d */
[----:B------:R-:W-:Y:S01]  /*e490*/  FMNMX R56, R114, R53, !PT ;  /* 0x0000003572387209 */ /* 0x000fe20007800000 */
[--C-:B------:R-:W-:Y:S01]  /*e4a0*/  FFMA R53, R104, UR33, -R13.reuse ;  /* 0x0000002168357c23 */ /* 0x100fe2000800080d */
[--C-:B------:R-:W-:Y:S01]  /*e4b0*/  FFMA R104, R206, UR33, -R13.reuse ;  /* 0x00000021ce687c23 */ /* 0x100fe2000800080d */
[----:B------:R-:W3:Y:S01]  /*e4c0*/  MUFU.EX2 R76, R76 ;  /* 0x0000004c004c7308 */ /* 0x000ee20000000800 */
[----:B--2---:R-:W-:Y:S01]  /*e4d0*/  @!P4 FMUL R84, R84, R84 ;  /* 0x000000545454c220 */ /* 0x004fe20000400000 */
[----:B------:R-:W-:Y:S01]  /*e4e0*/  FSETP.GEU.AND P4, PT, R49, -126, PT ;  /* 0xc2fc00003100780b */ /* 0x000fe20003f8e000 */
[----:B------:R-:W-:Y:S01]  /*e4f0*/  @!P2 FMUL R72, R72, 0.5 ;  /* 0x3f0000004848a820 */ /* 0x000fe20000400000 */
[----:B------:R-:W-:Y:S01]  /*e500*/  FMNMX R57, R115, R56, !PT ;  /* 0x0000003873397209 */ /* 0x000fe20007800000 */
[--C-:B------:R-:W-:Y:S01]  /*e510*/  FFMA R56, R105, UR33, -R13.reuse ;  /* 0x0000002169387c23 */ /* 0x100fe2000800080d */
[----:B------:R-:W-:-:S02]  /*e520*/  FFMA R105, R137, UR33, -R13 ;  /* 0x0000002189697c23 */ /* 0x000fc4000800080d */
        /* <DEDUP_REMOVED lines=28> */
[----:B------:R-:W-:Y:S01]  /*e6f0*/  FFMA R113, R149, UR33, -R13 ;  /* 0x0000002195717c23 */ /* 0x000fe2000800080d */
[----:B------:R-:W3:Y:S01]  /*e700*/  MUFU.EX2 R52, R52 ;  /* 0x0000003400347308 */ /* 0x000ee20000000800 */
[----:B--2---:R-:W-:Y:S01]  /*e710*/  @!P4 FMUL R49, R49, R49 ;  /* 0x000000313131c220 */ /* 0x004fe20000400000 */
[----:B------:R-:W-:-:S02]  /*e720*/  FSETP.GEU.AND P4, PT, R65, -126, PT ;  /* 0xc2fc00004100780b */ /* 0x000fc40003f8e000 */
[----:B------:R-:W-:Y:S01]  /*e730*/  @!P2 FMUL R56, R56, 0.5 ;  /* 0x3f0000003838a820 */ /* 0x000fe20000400000 */
[----:B------:R-:W-:-:S03]  /*e740*/  FMNMX R61, R131, R68, !PT ;  /* 0x00000044833d7209 */ /* 0x000fc60007800000 */
        /* <DEDUP_REMOVED lines=23> */
[----:B------:R-:W-:Y:S01]  /*e8c0*/  FMNMX R68, R142, R69, !PT ;  /* 0x000000458e447209 */ /* 0x000fe20007800000 */
[----:B---3--:R-:W-:Y:S01]  /*e8d0*/  @!P4 FMUL R65, R65, R65 ;  /* 0x000000414141c220 */ /* 0x008fe20000400000 */
[----:B------:R-:W-:-:S02]  /*e8e0*/  FSETP.GEU.AND P4, PT, R61, -126, PT ;  /* 0xc2fc00003d00780b */ /* 0x000fc40003f8e000 */
[----:B------:R-:W-:Y:S02]  /*e8f0*/  FMNMX R69, R143, R68, !PT ;  /* 0x000000448f457209 */ /* 0x000fe40007800000 */
[----:B------:R-:W-:Y:S01]  /*e900*/  @!P2 FMUL R116, R116, 0.5 ;  /* 0x3f0000007474a820 */ /* 0x000fe20000400000 */
[----:B------:R-:W3:Y:S01]  /*e910*/  MUFU.EX2 R60, R60 ;  /* 0x0000003c003c7308 */ /* 0x000ee20000000800 */
[----:B--2---:R-:W-:Y:S01]  /*e920*/  @!P3 FMUL R57, R57, R57 ;  /* 0x000000393939b220 */ /* 0x004fe20000400000 */
[----:B------:R-:W-:Y:S02]  /*e930*/  FSETP.GEU.AND P3, PT, R124, -126, PT ;  /* 0xc2fc00007c00780b */ /* 0x000fe40003f6e000 */
[----:B------:R-:W-:-:S04]  /*e940*/  FMNMX R68, R146, R69, !PT ;  /* 0x0000004592447209 */ /* 0x000fc80007800000 */
[----:B------:R-:W2:Y:S01]  /*e950*/  MUFU.EX2 R18, R116 ;  /* 0x0000007400127308 */ /* 0x000ea20000000800 */
[----:B-1----:R-:W-:Y:S01]  /*e960*/  @!P5 FMUL R64, R64, R64 ;  /* 0x000000404040d220 */ /* 0x002fe20000400000 */
[----:B------:R-:W-:Y:S01]  /*e970*/  FSETP.GEU.AND P5, PT, R85, -126, PT ;  /* 0xc2fc00005500780b */ /* 0x000fe20003fae000 */
[----:B------:R-:W-:Y:S01]  /*e980*/  @!P4 FMUL R61, R61, 0.5 ;  /* 0x3f0000003d3dc820 */ /* 0x000fe20000400000 */
[----:B------:R-:W-:-:S03]  /*e990*/  FMNMX R69, R147, R68, !PT ;  /* 0x0000004493457209 */ /* 0x000fc60007800000 */
[----:B------:R-:W-:Y:S01]  /*e9a0*/  @!P3 FMUL R124, R124, 0.5 ;  /* 0x3f0000007c7cb820 */ /* 0x000fe20000400000 */
[----:B------:R-:W-:Y:S01]  /*e9b0*/  FMNMX R22, R150, R69, !PT ;  /* 0x0000004596167209 */ /* 0x000fe20007800000 */
[----:B---3--:R-:W-:Y:S01]  /*e9c0*/  @!P6 FMUL R60, R60, R60 ;  /* 0x0000003c3c3ce220 */ /* 0x008fe20000400000 */
[----:B------:R-:W-:Y:S01]  /*e9d0*/  FSETP.GEU.AND P6, PT, R14, -126, PT ;  /* 0xc2fc00000e00780b */ /* 0x000fe20003fce000 */
[----:B------:R-:W1:Y:S01]  /*e9e0*/  MUFU.EX2 R61, R61 ;  /* 0x0000003d003d7308 */ /* 0x000e620000000800 */
[----:B------:R-:W-:-:S03]  /*e9f0*/  FMNMX R68, R151, R22, !PT ;  /* 0x0000001697447209 */ /* 0x000fc60007800000 */
[----:B------:R-:W-:Y:S01]  /*ea00*/  @!P5 FMUL R85, R85, 0.5 ;  /* 0x3f0000005555d820 */ /* 0x000fe20000400000 */
[----:B--2---:R-:W-:Y:S01]  /*ea10*/  @!P2 FMUL R18, R18, R18 ;  /* 0x000000121212a220 */ /* 0x004fe20000400000 */
[----:B------:R-:W-:Y:S02]  /*ea20*/  FSETP.GEU.AND P2, PT, R93, -126, PT ;  /* 0xc2fc00005d00780b */ /* 0x000fe40003f4e000 */
[----:B------:R-:W2:Y:S01]  /*ea30*/  MUFU.EX2 R22, R124 ;  /* 0x0000007c00167308 */ /* 0x000ea20000000800 */
[----:B------:R-:W3:Y:S03]  /*ea40*/  SHFL.BFLY PT, R69, R68, 0x1, 0x1f ;  /* 0x0c201f0044457f89 */ /* 0x000ee600000e0000 */
[----:B------:R-:W-:-:S04]  /*ea50*/  @!P6 FMUL R14, R14, 0.5 ;  /* 0x3f0000000e0ee820 */ /* 0x000fc80000400000 */
[----:B------:R-:W4:Y:S01]  /*ea60*/  MUFU.EX2 R85, R85 ;  /* 0x0000005500557308 */ /* 0x000f220000000800 */
[----:B-1----:R-:W-:Y:S01]  /*ea70*/  @!P4 FMUL R61, R61, R61 ;  /* 0x0000003d3d3dc220 */ /* 0x002fe20000400000 */
[----:B------:R-:W-:Y:S01]  /*ea80*/  FSETP.GEU.AND P4, PT, R92, -126, PT ;  /* 0xc2fc00005c00780b */ /* 0x000fe20003f8e000 */
[----:B------:R-:W-:-:S05]  /*ea90*/  @!P2 FMUL R93, R93, 0.5 ;  /* 0x3f0000005d5da820 */ /* 0x000fca0000400000 */
[----:B------:R-:W1:Y:S01]  /*eaa0*/  MUFU.EX2 R14, R14 ;  /* 0x0000000e000e7308 */ /* 0x000e620000000800 */
[----:B--2---:R-:W-:Y:S01]  /*eab0*/  @!P3 FMUL R22, R22, R22 ;  /* 0x000000161616b220 */ /* 0x004fe20000400000 */
[----:B------:R-:W-:-:S05]  /*eac0*/  FSETP.GEU.AND P3, PT, R96, -126, PT ;  /* 0xc2fc00006000780b */ /* 0x000fca0003f6e000 */
[----:B------:R-:W-:Y:S01]  /*ead0*/  @!P4 FMUL R92, R92, 0.5 ;  /* 0x3f0000005c5cc820 */ /* 0x000fe20000400000 */
[----:B------:R-:W2:Y:S01]  /*eae0*/  MUFU.EX2 R93, R93 ;  /* 0x0000005d005d7308 */ /* 0x000ea20000000800 */
[----:B----4-:R-:W-:Y:S01]  /*eaf0*/  @!P5 FMUL R85, R85, R85 ;  /* 0x000000555555d220 */ /* 0x010fe20000400000 */
[----:B------:R-:W-:Y:S02]  /*eb00*/  FSETP.GEU.AND P5, PT, R101, -126, PT ;  /* 0xc2fc00006500780b */ /* 0x000fe40003fae000 */
[----:B---3--:R-:W-:-:S03]  /*eb10*/  FMNMX R69, R68, R69, !PT ;  /* 0x0000004544457209 */ /* 0x008fc60007800000 */
[----:B------:R-:W-:Y:S01]  /*eb20*/  @!P3 FMUL R96, R96, 0.5 ;  /* 0x3f0000006060b820 */ /* 0x000fe20000400000 */
[----:B------:R-:W3:Y:S01]  /*eb30*/  MUFU.EX2 R92, R92 ;  /* 0x0000005c005c7308 */ /* 0x000ee20000000800 */
[----:B-1----:R-:W-:Y:S01]  /*eb40*/  @!P6 FMUL R14, R14, R14 ;  /* 0x0000000e0e0ee220 */ /* 0x002fe20000400000 */
[----:B------:R-:W-:Y:S01]  /*eb50*/  FSETP.GEU.AND P6, PT, R97, -126, PT ;  /* 0xc2fc00006100780b */ /* 0x000fe20003fce000 */
[----:B------:R-:W1:Y:S04]  /*eb60*/  SHFL.BFLY PT, R68, R69, 0x2, 0x1f ;  /* 0x0c401f0045447f89 */ /* 0x000e6800000e0000 */
[----:B------:R-:W-:Y:S01]  /*eb70*/  @!P5 FMUL R101, R101, 0.5 ;  /* 0x3f0000006565d820 */ /* 0x000fe20000400000 */
[----:B------:R-:W4:Y:S01]  /*eb80*/  MUFU.EX2 R96, R96 ;  /* 0x0000006000607308 */ /* 0x000f220000000800 */
        /* <DEDUP_REMOVED lines=8> */
[----:B----4-:R-:W-:Y:S01]  /*ec10*/  @!P3 FMUL R96, R96, R96 ;  /* 0x000000606060b220 */ /* 0x010fe20000400000 */
[----:B------:R-:W-:Y:S02]  /*ec20*/  FSETP.GEU.AND P3, PT, R108, -126, PT ;  /* 0xc2fc00006c00780b */ /* 0x000fe40003f6e000 */
[----:B-1----:R-:W-:-:S03]  /*ec30*/  FMNMX R125, R69, R68, !PT ;  /* 0x00000044457d7209 */ /* 0x002fc60007800000 */
        /* <DEDUP_REMOVED lines=15> */
[----:B------:R-:W-:Y:S01]  /*ed30*/  FSETP.GEU.AND P2, PT, R112, -126, PT ;  /* 0xc2fc00007000780b */ /* 0x000fe20003f4e000 */
[----:B--2---:R-:W-:Y:S01]  /*ed40*/  @!P4 FMUL R105, R105, R105 ;  /* 0x000000696969c220 */ /* 0x004fe20000400000 */
[----:B------:R-:W-:Y:S01]  /*ed50*/  FMUL R68, R69, UR33 ;  /* 0x0000002145447c20 */ /* 0x000fe20008400000 */
[----:B------:R-:W-:Y:S01]  /*ed60*/  FSETP.GEU.AND P4, PT, R145, -126, PT ;  /* 0xc2fc00009100780b */ /* 0x000fe20003f8e000 */
[----:B------:R-:W-:Y:S02]  /*ed70*/  FADD R69, -R69, R10 ;  /* 0x0000000a45457221 */ /* 0x000fe40000000100 */
[--C-:B------:R-:W-:Y:S01]  /*ed80*/  FFMA R80, R27, UR33, -R68.reuse ;  /* 0x000000211b507c23 */ /* 0x100fe20008000844 */
[----:B------:R-:W2:Y:S01]  /*ed90*/  MUFU.EX2 R109, R109 ;  /* 0x0000006d006d7308 */ /* 0x000ea20000000800 */
[--C-:B------:R-:W-:Y:S01]  /*eda0*/  FFMA R205, R205, UR33, -R68.reuse ;  /* 0x00000021cdcd7c23 */ /* 0x100fe20008000844 */
[----:B---3--:R-:W-:Y:S01]  /*edb0*/  @!P3 FMUL R108, R108, R108 ;  /* 0x0000006c6c6cb220 */ /* 0x008fe20000400000 */
[--C-:B------:R-:W-:Y:S01]  /*edc0*/  FFMA R81, R30, UR33, -R68.reuse ;  /* 0x000000211e517c23 */ /* 0x100fe20008000844 */
[----:B------:R-:W-:Y:S01]  /*edd0*/  FSETP.GEU.AND P3, PT, R80, -126, PT ;  /* 0xc2fc00005000780b */ /* 0x000fe20003f6e000 */
[--C-:B------:R-:W-:Y:S01]  /*ede0*/  FFMA R88, R31, UR33, -R68.reuse ;  /* 0x000000211f587c23 */ /* 0x100fe20008000844 */
[----:B------:R-:W-:Y:S01]  /*edf0*/  @!P2 FMUL R112, R112, 0.5 ;  /* 0x3f0000007070a820 */ /* 0x000fe20000400000 */
[--C-:B------:R-:W-:Y:S01]  /*ee00*/  FFMA R133, R38, UR33, -R68.reuse ;  /* 0x0000002126857c23 */ /* 0x100fe20008000844 */
[--C-:B------:R-:W-:Y:S01]  /*ee10*/  FFMA R35, R35, UR33, -R68.reuse ;  /* 0x0000002123237c23 */ /* 0x100fe20008000844 */
[----:B-1----:R-:W-:Y:S01]  /*ee20*/  @!P5 FMUL R104, R104, R104 ;  /* 0x000000686868d220 */ /* 0x002fe20000400000 */
[----:B------:R-:W-:Y:S01]  /*ee30*/  FSETP.GEU.AND P5, PT, R205, -126, PT ;  /* 0xc2fc0000cd00780b */ /* 0x000fe20003fae000 */
[----:B------:R-:W-:Y:S01]  /*ee40*/  @!P4 FMUL R145, R145, 0.5 ;  /* 0x3f0000009191c820 */ /* 0x000fe20000400000 */
[----:B------:R-:W1:Y:S01]  /*ee50*/  MUFU.EX2 R112, R112 ;  /* 0x0000007000707308 */ /* 0x000e620000000800 */
        /* <DEDUP_REMOVED lines=37> */
[--C-:B------:R-:W-:Y:S01]  /*f0b0*/  FFMA R131, R131, UR33, -R68.reuse ;  /* 0x0000002183837c23 */ /* 0x100fe20008000844 */
[----:B------:R-:W-:Y:S01]  /*f0c0*/  @!P4 FMUL R81, R81, 0.5 ;  /* 0x3f0000005151c820 */ /* 0x000fe20000400000 */
[----:B------:R-:W3:Y:S01]  /*f0d0*/  MUFU.EX2 R34, R88 ;  /* 0x0000005800227308 */ /* 0x000ee20000000800 */
[----:B-1----:R-:W-:Y:S01]  /*f0e0*/  @!P5 FMUL R27, R27, R27 ;  /* 0x0000001b1b1bd220 */ /* 0x002fe20000400000 */
[----:B------:R-:W-:Y:S01]  /*f0f0*/  FSETP.GEU.AND P5, PT, R35, -126, PT ;  /* 0xc2fc00002300780b */ /* 0x000fe20003fae000 */
[--C-:B------:R-:W-:Y:S01]  /*f100*/  FFMA R130, R130, UR33, -R68.reuse ;  /* 0x0000002182827c23 */ /* 0x100fe20008000844 */
[--C-:B------:R-:W-:Y:S01]  /*f110*/  FFMA R10, R150, UR33, -R68.reuse ;  /* 0x00000021960a7c23 */ /* 0x100fe20008000844 */
[----:B------:R-:W-:Y:S01]  /*f120*/  FFMA R143, R143, UR33, -R68 ;  /* 0x000000218f8f7c23 */ /* 0x000fe20008000844 */
[----:B------:R-:W-:Y:S01]  /*f130*/  FADD R80, R29, R14 ;  /* 0x0000000e1d507221 */ /* 0x000fe20000000000 */
[----:B------:R-:W-:Y:S01]  /*f140*/  @!P3 FMUL R133, R133, 0.5 ;  /* 0x3f0000008585b820 */ /* 0x000fe20000400000 */
[----:B------:R-:W1:Y:S01]  /*f150*/  MUFU.EX2 R31, R81 ;  /* 0x00000051001f7308 */ /* 0x000e620000000800 */
[----:B--2---:R-:W-:Y:S01]  /*f160*/  @!P6 FMUL R113, R113, R113 ;  /* 0x000000717171e220 */ /* 0x004fe20000400000 */
[----:B------:R-:W-:Y:S01]  /*f170*/  FSETP.GEU.AND P6, PT, R89, -126, PT ;  /* 0xc2fc00005900780b */ /* 0x000fe20003fce000 */
[--C-:B------:R-:W-:Y:S01]  /*f180*/  FFMA R55, R55, UR33, -R68.reuse ;  /* 0x0000002137377c23 */ /* 0x100fe20008000844 */
[----:B------:R-:W-:Y:S01]  /*f190*/  FFMA R146, R146, UR33, -R68 ;  /* 0x0000002192927c23 */ /* 0x000fe20008000844 */
[----:B------:R-:W-:-:S02]  /*f1a0*/  FMUL R69, R69, UR33 ;  /* 0x0000002145457c20 */ /* 0x000fc40008400000 */
        /* <DEDUP_REMOVED lines=21> */
[----:B------:R4:W5:Y:S01]  /*f300*/  MUFU.EX2 R88, R39 ;  /* 0x0000002700587308 */ /* 0x0009620000000800 */
[----:B-1----:R-:W-:Y:S01]  /*f310*/  @!P6 FMUL R38, R38, R38 ;  /* 0x000000262626e220 */ /* 0x002fe20000400000 */
[----:B------:R-:W-:Y:S01]  /*f320*/  FSETP.GEU.AND P6, PT, R43, -126, PT ;  /* 0xc2fc00002b00780b */ /* 0x000fe20003fce000 */
[--C-:B--2---:R-:W-:Y:S01]  /*f330*/  FFMA R42, R62, UR33, -R68.reuse ;  /* 0x000000213e2a7c23 */ /* 0x104fe20008000844 */
[--C-:B------:R-:W-:Y:S01]  /*f340*/  FFMA R62, R122, UR33, -R68.reuse ;  /* 0x000000217a3e7c23 */ /* 0x100fe20008000844 */
[--C-:B------:R-:W-:Y:S02]  /*f350*/  FFMA R122, R87, UR33, -R68.reuse ;  /* 0x00000021577a7c23 */ /* 0x100fe40008000844 */
[----:B------:R-:W-:Y:S01]  /*f360*/  @!P5 FMUL R46, R46, 0.5 ;  /* 0x3f0000002e2ed820 */ /* 0x000fe20000400000 */
[----:B------:R1:W2:Y:S01]  /*f370*/  MUFU.EX2 R205, R47 ;  /* 0x0000002f00cd7308 */ /* 0x0002a20000000800 */
[----:B---3--:R-:W-:Y:S01]  /*f380*/  @!P2 FMUL R89, R89, R89 ;  /* 0x000000595959a220 */ /* 0x008fe20000400000 */
[----:B------:R-:W-:Y:S01]  /*f390*/  FSETP.GEU.AND P2, PT, R51, -126, PT ;  /* 0xc2fc00003300780b */ /* 0x000fe20003f4e000 */
[--C-:B----4-:R-:W-:Y:S01]  /*f3a0*/  FFMA R39, R66, UR33, -R68.reuse ;  /* 0x0000002142277c23 */ /* 0x110fe20008000844 */
[--C-:B------:R-:W-:Y:S01]  /*f3b0*/  FFMA R66, R114, UR33, -R68.reuse ;  /* 0x0000002172427c23 */ /* 0x100fe20008000844 */
[----:B------:R-:W-:Y:S01]  /*f3c0*/  FFMA R114, R134, UR33, -R68 ;  /* 0x0000002186727c23 */ /* 0x000fe20008000844 */
[----:B------:R-:W-:Y:S01]  /*f3d0*/  FADD R134, R41, R108 ;  /* 0x0000006c29867221 */ /* 0x000fe20000000000 */
[----:B------:R-:W-:Y:S01]  /*f3e0*/  @!P6 FMUL R43, R43, 0.5 ;  /* 0x3f0000002b2be820 */ /* 0x000fe20000400000 */
[----:B------:R3:W4:Y:S01]  /*f3f0*/  MUFU.EX2 R116, R46 ;  /* 0x0000002e00747308 */ /* 0x0007220000000800 */
[----:B-----5:R-:W-:Y:S01]  /*f400*/  @!P4 FMUL R88, R88, R88 ;  /* 0x000000585858c220 */ /* 0x020fe20000400000 */
[----:B------:R-:W-:Y:S01]  /*f410*/  FSETP.GEU.AND P4, PT, R50, -126, PT ;  /* 0xc2fc00003200780b */ /* 0x000fe20003f8e000 */
[--C-:B-1----:R-:W-:Y:S01]  /*f420*/  FFMA R47, R74, UR33, -R68.reuse ;  /* 0x000000214a2f7c23 */ /* 0x102fe20008000844 */
[--C-:B------:R-:W-:Y:S01]  /*f430*/  FFMA R74, R78, UR33, -R68.reuse ;  /* 0x000000214e4a7c23 */ /* 0x100fe20008000844 */
[----:B------:R-:W-:Y:S01]  /*f440*/  FFMA R78, R82, UR33, -R68 ;  /* 0x00000021524e7c23 */ /* 0x000fe20008000844 */
[----:B------:R-:W-:Y:S01]  /*f450*/  FADD R82, R37, R100 ;  /* 0x0000006425527221 */ /* 0x000fe20000000000 */
[----:B------:R-:W-:Y:S01]  /*f460*/  @!P2 FMUL R51, R51, 0.5 ;  /* 0x3f0000003333a820 */ /* 0x000fe20000400000 */
[----:B------:R1:W5:Y:S01]  /*f470*/  MUFU.EX2 R144, R43 ;  /* 0x0000002b00907308 */ /* 0x0003620000000800 */
[----:B--2---:R-:W-:Y:S01]  /*f480*/  @!P3 FMUL R205, R205, R205 ;  /* 0x000000cdcdcdb220 */ /* 0x004fe20000400000 */
[----:B------:R-:W-:Y:S01]  /*f490*/  FSETP.GEU.AND P3, PT, R59, -126, PT ;  /* 0xc2fc00003b00780b */ /* 0x000fe20003f6e000 */
[----:B---3--:R-:W-:Y:S01]  /*f4a0*/  FFMA R46, R90, UR33, -R68 ;  /* 0x000000215a2e7c23 */ /* 0x008fe20008000844 */
[C---:B------:R-:W-:Y:S01]  /*f4b0*/  FADD R90, R36.reuse, R105 ;  /* 0x00000069245a7221 */ /* 0x040fe20000000000 */
[----:B------:R-:W-:-:S02]  /*f4c0*/  F2FP.BF16.F32.PACK_AB R36, R36, R37 ;  /* 0x000000252424723e */ /* 0x000fc400000010ff */
[----:B------:R-:W-:Y:S01]  /*f4d0*/  @!P4 FMUL R50, R50, 0.5 ;  /* 0x3f0000003232c820 */ /* 0x000fe20000400000 */
[----:B------:R2:W3:Y:S01]  /*f4e0*/  MUFU.EX2 R148, R51 ;  /* 0x0000003300947308 */ /* 0x0004e20000000800 */
[----:B----4-:R-:W-:Y:S01]  /*f4f0*/  @!P5 FMUL R116, R116, R116 ;  /* 0x000000747474d220 */ /* 0x010fe20000400000 */
[----:B------:R-:W-:Y:S01]  /*f500*/  FSETP.GEU.AND P5, PT, R35, -126, PT ;  /* 0xc2fc00002300780b */ /* 0x000fe20003fae000 */
[--C-:B-1----:R-:W-:Y:S01]  /*f510*/  FFMA R43, R70, UR33, -R68.reuse ;  /* 0x00000021462b7c23 */ /* 0x102fe20008000844 */
[----:B------:R-:W-:Y:S01]  /*f520*/  FADD R70, -R12, R9 ;  /* 0x000000090c467221 */ /* 0x000fe20000000100 */
[----:B------:R-:W-:Y:S01]  /*f530*/  FFMA R9, R151, UR33, -R68 ;  /* 0x0000002197097c23 */ /* 0x000fe20008000844 */
[----:B------:R-:W-:Y:S01]  /*f540*/  FADD R151, R21, R96 ;  /* 0x0000006015977221 */ /* 0x000fe20000000000 */
[----:B------:R-:W-:Y:S01]  /*f550*/  @!P3 FMUL R59, R59, 0.5 ;  /* 0x3f0000003b3bb820 */ /* 0x000fe20000400000 */
[----:B------:R1:W4:Y:S01]  /*f560*/  MUFU.EX2 R129, R50 ;  /* 0x0000003200817308 */ /* 0x0003220000000800 */
[----:B-----5:R-:W-:Y:S01]  /*f570*/  @!P6 FMUL R144, R144, R144 ;  /* 0x000000909090e220 */ /* 0x020fe20000400000 */
[----:B------:R-:W-:Y:S01]  /*f580*/  FSETP.GEU.AND P6, PT, R54, -126, PT ;  /* 0xc2fc00003600780b */ /* 0x000fe20003fce000 */
[--C-:B--2---:R-:W-:Y:S01]  /*f590*/  FFMA R51, R98, UR33, -R68.reuse ;  /* 0x0000002162337c23 */ /* 0x104fe20008000844 */
[--C-:B------:R-:W-:Y:S01]  /*f5a0*/  FFMA R98, R127, UR33, -R68.reuse ;  /* 0x000000217f627c23 */ /* 0x100fe20008000844 */
[----:B------:R-:W-:Y:S01]  /*f5b0*/  FFMA R127, R135, UR33, -R68 ;  /* 0x00000021877f7c23 */ /* 0x000fe20008000844 */
[----:B------:R-:W-:Y:S01]  /*f5c0*/  FADD R135, R33, R92 ;  /* 0x0000005c21877221 */ /* 0x000fe20000000000 */
[----:B------:R-:W-:Y:S01]  /*f5d0*/  @!P5 FMUL R35, R35, 0.5 ;  /* 0x3f0000002323d820 */ /* 0x000fe20000400000 */
[----:B------:R2:W5:Y:S01]  /*f5e0*/  MUFU.EX2 R124, R59 ;  /* 0x0000003b007c7308 */ /* 0x0005620000000800 */
[----:B---3--:R-:W-:Y:S01]  /*f5f0*/  @!P2 FMUL R148, R148, R148 ;  /* 0x000000949494a220 */ /* 0x008fe20000400000 */
[----:B------:R-:W-:Y:S01]  /*f600*/  FSETP.GEU.AND P2, PT, R63, -126, PT ;  /* 0xc2fc00003f00780b */ /* 0x000fe20003f4e000 */
[--C-:B-1----:R-:W-:Y:S01]  /*f610*/  FFMA R50, R94, UR33, -R68.reuse ;  /* 0x000000215e327c23 */ /* 0x102fe20008000844 */
[--C-:B------:R-:W-:Y:S01]  /*f620*/  FFMA R94, R111, UR33, -R68.reuse ;  /* 0x000000216f5e7c23 */ /* 0x100fe20008000844 */
[----:B------:R-:W-:Y:S01]  /*f630*/  FFMA R111, R115, UR33, -R68 ;  /* 0x00000021736f7c23 */ /* 0x000fe20008000844 */
[----:B------:R-:W-:Y:S01]  /*f640*/  FADD R115, R117, R22 ;  /* 0x0000001675737221 */ /* 0x000fe20000000000 */
[----:B------:R-:W-:Y:S01]  /*f650*/  @!P6 FMUL R54, R54, 0.5 ;  /* 0x3f0000003636e820 */ /* 0x000fe20000400000 */
[----:B------:R-:W1:Y:S01]  /*f660*/  MUFU.EX2 R35, R35 ;  /* 0x0000002300237308 */ /* 0x000e620000000800 */
[----:B----4-:R-:W-:Y:S01]  /*f670*/  @!P4 FMUL R129, R129, R129 ;  /* 0x000000818181c220 */ /* 0x010fe20000400000 */
[----:B------:R-:W-:Y:S01]  /*f680*/  FSETP.GEU.AND P4, PT, R42, -126, PT ;  /* 0xc2fc00002a00780b */ /* 0x000fe20003f8e000 */
[----:B--2---:R-:W-:Y:S01]  /*f690*/  FFMA R59, R110, UR33, -R68 ;  /* 0x000000216e3b7c23 */ /* 0x004fe20008000844 */
[----:B------:R-:W-:Y:S01]  /*f6a0*/  FADD R110, R23, R104 ;  /* 0x00000068176e7221 */ /* 0x000fe20000000000 */
[----:B------:R-:W-:-:S02]  /*f6b0*/  F2FP.BF16.F32.PACK_AB R92, R97, R92 ;  /* 0x0000005c615c723e */ /* 0x000fc400000010ff */
[----:B------:R-:W-:Y:S01]  /*f6c0*/  @!P2 FMUL R63, R63, 0.5 ;  /* 0x3f0000003f3fa820 */ /* 0x000fe20000400000 */
[----:B------:R2:W3:Y:S01]  /*f6d0*/  MUFU.EX2 R120, R54 ;  /* 0x0000003600787308 */ /* 0x0004e20000000800 */
[----:B-----5:R-:W-:Y:S01]  /*f6e0*/  @!P3 FMUL R124, R124, R124 ;  /* 0x0000007c7c7cb220 */ /* 0x020fe20000400000 */
[----:B------:R-:W-:Y:S02]  /*f6f0*/  FSETP.GEU.AND P3, PT, R43, -126, PT ;  /* 0xc2fc00002b00780b */ /* 0x000fe40003f6e000 */
[----:B------:R-:W-:Y:S02]  /*f700*/  F2FP.BF16.F32.PACK_AB R100, R105, R100 ;  /* 0x000000646964723e */ /* 0x000fe400000010ff */
[----:B------:R-:W-:Y:S01]  /*f710*/  F2FP.BF16.F32.PACK_AB R108, R13, R108 ;  /* 0x0000006c0d6c723e */ /* 0x000fe200000010ff */
[----:B------:R-:W-:Y:S01]  /*f720*/  @!P4 FMUL R42, R42, 0.5 ;  /* 0x3f0000002a2ac820 */ /* 0x000fe20000400000 */
[----:B------:R4:W5:Y:S01]  /*f730*/  MUFU.EX2 R137, R63 ;  /* 0x0000003f00897308 */ /* 0x0009620000000800 */
[----:B-1----:R-:W-:Y:S01]  /*f740*/  @!P5 FMUL R35, R35, R35 ;  /* 0x000000232323d220 */ /* 0x002fe20000400000 */
[----:B------:R-:W-:Y:S01]  /*f750*/  FSETP.GEU.AND P5, PT, R67, -126, PT ;  /* 0xc2fc00004300780b */ /* 0x000fe20003fae000 */
[----:B--2---:R-:W-:-:S04]  /*f760*/  FFMA R54, R95, UR33, -R68 ;  /* 0x000000215f367c23 */ /* 0x004fc80008000844 */
[----:B------:R-:W-:Y:S01]  /*f770*/  @!P3 FMUL R43, R43, 0.5 ;  /* 0x3f0000002b2bb820 */ /* 0x000fe20000400000 */
[----:B------:R-:W1:Y:S01]  /*f780*/  MUFU.EX2 R42, R42 ;  /* 0x0000002a002a7308 */ /* 0x000e620000000800 */
[----:B---3--:R-:W-:Y:S01]  /*f790*/  @!P6 FMUL R120, R120, R120 ;  /* 0x000000787878e220 */ /* 0x008fe20000400000 */
[----:B------:R-:W-:Y:S01]  /*f7a0*/  FSETP.GEU.AND P6, PT, R39, -126, PT ;  /* 0xc2fc00002700780b */ /* 0x000fe20003fce000 */
[----:B----4-:R-:W-:Y:S01]  /*f7b0*/  FFMA R63, R126, UR33, -R68 ;  /* 0x000000217e3f7c23 */ /* 0x010fe20008000844 */
[----:B------:R-:W-:-:S03]  /*f7c0*/  FADD R126, R201, R72 ;  /* 0x00000048c97e7221 */ /* 0x000fc60000000000 */
[----:B------:R-:W-:Y:S01]  /*f7d0*/  @!P5 FMUL R67, R67, 0.5 ;  /* 0x3f0000004343d820 */ /* 0x000fe20000400000 */
[----:B------:R-:W2:Y:S01]  /*f7e0*/  MUFU.EX2 R43, R43 ;  /* 0x0000002b002b7308 */ /* 0x000ea20000000800 */
[----:B-----5:R-:W-:Y:S01]  /*f7f0*/  @!P2 FMUL R137, R137, R137 ;  /* 0x000000898989a220 */ /* 0x020fe20000400000 */
[----:B------:R-:W-:Y:S01]  /*f800*/  FSETP.GEU.AND P2, PT, R47, -126, PT ;  /* 0xc2fc00002f00780b */ /* 0x000fe20003f4e000 */
[----:B------:R-:W-:Y:S01]  /*f810*/  FADD R126, R126, R135 ;  /* 0x000000877e7e7221 */ /* 0x000fe20000000000 */
[----:B------:R-:W-:-:S03]  /*f820*/  FADD R135, R141, R64 ;  /* 0x000000408d877221 */ /* 0x000fc60000000000 */
[----:B------:R-:W-:Y:S01]  /*f830*/  @!P6 FMUL R39, R39, 0.5 ;  /* 0x3f0000002727e820 */ /* 0x000fe20000400000 */
[----:B------:R3:W4:Y:S01]  /*f840*/  MUFU.EX2 R128, R67 ;  /* 0x0000004300807308 */ /* 0x0007220000000800 */
[----:B-1----:R-:W-:Y:S01]  /*f850*/  @!P4 FMUL R42, R42, R42 ;  /* 0x0000002a2a2ac220 */ /* 0x002fe20000400000 */
[----:B------:R-:W-:Y:S01]  /*f860*/  FSETP.GEU.AND P4, PT, R71, -126, PT ;  /* 0xc2fc00004700780b */ /* 0x000fe20003f8e000 */
[----:B------:R-:W-:Y:S01]  /*f870*/  FADD R135, R135, R134 ;  /* 0x0000008687877221 */ /* 0x000fe20000000000 */
[----:B------:R-:W-:-:S03]  /*f880*/  FADD R134, R212, R73 ;  /* 0x00000049d4867221 */ /* 0x000fc60000000000 */
        /* <DEDUP_REMOVED lines=9> */
[----:B------:R-:W2:Y:S01]  /*f920*/  MUFU.EX2 R47, R47 ;  /* 0x0000002f002f7308 */ /* 0x000ea20000000800 */
[----:B----4-:R-:W-:Y:S01]  /*f930*/  @!P5 FMUL R128, R128, R128 ;  /* 0x000000808080d220 */ /* 0x010fe20000400000 */
[----:B------:R-:W-:Y:S01]  /*f940*/  FSETP.GEU.AND P5, PT, R74, -126, PT ;  /* 0xc2fc00004a00780b */ /* 0x000fe20003fae000 */
[----:B------:R-:W-:Y:S01]  /*f950*/  FADD R134, R134, R147 ;  /* 0x0000009386867221 */ /* 0x000fe20000000000 */
[----:B------:R-:W-:Y:S01]  /*f960*/  FADD R147, R26, R61 ;  /* 0x0000003d1a937221 */ /* 0x000fe20000000000 */
[----:B------:R-:W-:Y:S01]  /*f970*/  FADD R135, R126, R135 ;  /* 0x000000877e877221 */ /* 0x000fe20000000000 */
[----:B------:R-:W-:Y:S01]  /*f980*/  F2FP.BF16.F32.PACK_AB R26, R26, R121 ;  /* 0x000000791a1a723e */ /* 0x000fe200000010ff */
        /* <DEDUP_REMOVED lines=21> */
[--C-:B---3--:R-:W-:Y:S01]  /*fae0*/  FFMA R75, R123, UR33, -R68.reuse ;  /* 0x000000217b4b7c23 */ /* 0x108fe20008000844 */
[----:B------:R-:W-:Y:S01]  /*faf0*/  FFMA R123, R139, UR33, -R68 ;  /* 0x000000218b7b7c23 */ /* 0x000fe20008000844 */
[C---:B------:R-:W-:Y:S01]  /*fb00*/  FADD R139, R24.reuse, R57 ;  /* 0x00000039188b7221 */ /* 0x040fe20000000000 */
[----:B------:R-:W-:Y:S01]  /*fb10*/  F2FP.BF16.F32.PACK_AB R24, R24, R141 ;  /* 0x0000008d1818723e */ /* 0x000fe200000010ff */
[----:B------:R-:W-:Y:S01]  /*fb20*/  @!P3 FMUL R91, R91, 0.5 ;  /* 0x3f0000005b5bb820 */ /* 0x000fe20000400000 */
[----:B------:R-:W2:Y:S01]  /*fb30*/  MUFU.EX2 R78, R78 ;  /* 0x0000004e004e7308 */ /* 0x000ea20000000800 */
[----:B----4-:R-:W-:Y:S01]  /*fb40*/  @!P6 FMUL R136, R136, R136 ;  /* 0x000000888888e220 */ /* 0x010fe20000400000 */
[----:B------:R-:W-:Y:S01]  /*fb50*/  FSETP.GEU.AND P6, PT, R86, -126, PT ;  /* 0xc2fc00005600780b */ /* 0x000fe20003fce000 */
[----:B-1----:R-:W-:-:S03]  /*fb60*/  FADD R83, R17, R56 ;  /* 0x0000003811537221 */ /* 0x002fc60000000000 */
[----:B------:R-:W-:Y:S01]  /*fb70*/  F2FP.BF16.F32.PACK_AB R37, R136, R47 ;  /* 0x0000002f8825723e */ /* 0x000fe200000010ff */
[----:B------:R-:W-:Y:S01]  /*fb80*/  @!P5 FMUL R46, R46, 0.5 ;  /* 0x3f0000002e2ed820 */ /* 0x000fe20000400000 */
[----:B------:R1:W3:Y:S01]  /*fb90*/  MUFU.EX2 R95, R91 ;  /* 0x0000005b005f7308 */ /* 0x0002e20000000800 */
[----:B-----5:R-:W-:Y:S01]  /*fba0*/  @!P2 FMUL R149, R149, R149 ;  /* 0x000000959595a220 */ /* 0x020fe20000400000 */
[----:B------:R-:W-:Y:S01]  /*fbb0*/  FSETP.GEU.AND P2, PT, R54, -126, PT ;  /* 0xc2fc00003600780b */ /* 0x000fe20003f4e000 */
[----:B------:R-:W-:Y:S01]  /*fbc0*/  FADD R83, R83, R90 ;  /* 0x0000005a53537221 */ /* 0x000fe20000000000 */
[----:B------:R-:W-:-:S03]  /*fbd0*/  FADD R90, R140, R109 ;  /* 0x0000006d8c5a7221 */ /* 0x000fc60000000000 */
[----:B------:R-:W-:Y:S01]  /*fbe0*/  @!P6 FMUL R86, R86, 0.5 ;  /* 0x3f0000005656e820 */ /* 0x000fe20000400000 */
[----:B------:R-:W4:Y:S01]  /*fbf0*/  MUFU.EX2 R46, R46 ;  /* 0x0000002e002e7308 */ /* 0x000f220000000800 */
[----:B--2---:R-:W-:Y:S01]  /*fc00*/  @!P4 FMUL R78, R78, R78 ;  /* 0x0000004e4e4ec220 */ /* 0x004fe20000400000 */
[----:B------:R-:W-:Y:S01]  /*fc10*/  FSETP.GEU.AND P4, PT, R50, -126, PT ;  /* 0xc2fc00003200780b */ /* 0x000fe20003f8e000 */
[C---:B-1----:R-:W-:Y:S01]  /*fc20*/  FADD R91, R28.reuse, R85 ;  /* 0x000000551c5b7221 */ /* 0x042fe20000000000 */
[----:B------:R-:W-:Y:S02]  /*fc30*/  F2FP.BF16.F32.PACK_AB R28, R28, R29 ;  /* 0x0000001d1c1c723e */ /* 0x000fe400000010ff */
[----:B------:R-:W-:Y:S01]  /*fc40*/  F2FP.BF16.F32.PACK_AB R29, R124, R35 ;  /* 0x000000237c1d723e */ /* 0x000fe200000010ff */
[----:B------:R-:W-:Y:S01]  /*fc50*/  @!P2 FMUL R54, R54, 0.5 ;  /* 0x3f0000003636a820 */ /* 0x000fe20000400000 */
[----:B------:R1:W2:Y:S01]  /*fc60*/  MUFU.EX2 R79, R86 ;  /* 0x00000056004f7308 */ /* 0x0002a20000000800 */
[----:B---3--:R-:W-:Y:S01]  /*fc70*/  @!P3 FMUL R95, R95, R95 ;  /* 0x0000005f5f5fb220 */ /* 0x008fe20000400000 */
[----:B------:R-:W-:-:S05]  /*fc80*/  FSETP.GEU.AND P3, PT, R102, -126, PT ;  /* 0xc2fc00006600780b */ /* 0x000fca0003f6e000 */
[----:B------:R-:W-:Y:S01]  /*fc90*/  @!P4 FMUL R50, R50, 0.5 ;  /* 0x3f0000003232c820 */ /* 0x000fe20000400000 */
[----:B-1----:R-:W-:Y:S01]  /*fca0*/  FFMA R86, R99, UR33, -R68 ;  /* 0x0000002163567c23 */ /* 0x002fe20008000844 */
[----:B----4-:R-:W-:Y:S01]  /*fcb0*/  @!P5 FMUL R46, R46, R46 ;  /* 0x0000002e2e2ed220 */ /* 0x010fe20000400000 */
[----:B------:R-:W1:Y:S03]  /*fcc0*/  MUFU.EX2 R99, R54 ;  /* 0x0000003600637308 */ /* 0x000e660000000800 */
[----:B------:R-:W-:Y:S02]  /*fcd0*/  FSETP.GEU.AND P5, PT, R86, -126, PT ;  /* 0xc2fc00005600780b */ /* 0x000fe40003fae000 */
[----:B------:R-:W-:Y:S01]  /*fce0*/  @!P3 FMUL R102, R102, 0.5 ;  /* 0x3f0000006666b820 */ /* 0x000fe20000400000 */
[----:B--2---:R-:W-:Y:S01]  /*fcf0*/  @!P6 FMUL R79, R79, R79 ;  /* 0x0000004f4f4fe220 */ /* 0x004fe20000400000 */
[----:B------:R-:W-:-:S02]  /*fd00*/  FSETP.GEU.AND P6, PT, R51, -126, PT ;  /* 0xc2fc00003300780b */ /* 0x000fc40003fce000 */
[----:B------:R2:W3:Y:S07]  /*fd10*/  MUFU.EX2 R54, R102 ;  /* 0x0000006600367308 */ /* 0x0004ee0000000800 */
[----:B------:R-:W-:Y:S01]  /*fd20*/  @!P5 FMUL R86, R86, 0.5 ;  /* 0x3f0000005656d820 */ /* 0x000fe20000400000 */
[----:B------:R-:W4:Y:S01]  /*fd30*/  MUFU.EX2 R50, R50 ;  /* 0x0000003200327308 */ /* 0x000f220000000800 */
[----:B-1----:R-:W-:Y:S01]  /*fd40*/  @!P2 FMUL R99, R99, R99 ;  /* 0x000000636363a220 */ /* 0x002fe20000400000 */
[----:B------:R-:W-:Y:S01]  /*fd50*/  FSETP.GEU.AND P2, PT, R58, -126, PT ;  /* 0xc2fc00003a00780b */ /* 0x000fe20003f4e000 */
[----:B------:R-:W-:Y:S01]  /*fd60*/  @!P6 FMUL R51, R51, 0.5 ;  /* 0x3f0000003333e820 */ /* 0x000fe20000400000 */
[----:B--2---:R-:W-:Y:S01]  /*fd70*/  FFMA R102, R138, UR33, -R68 ;  /* 0x000000218a667c23 */ /* 0x004fe20008000844 */
[----:B------:R-:W-:Y:S01]  /*fd80*/  FADD R68, R71, R80 ;  /* 0x0000005047447221 */ /* 0x000fe20000000000 */
[----:B------:R-:W-:Y:S01]  /*fd90*/  FADD R71, R208, R53 ;  /* 0x00000035d0477221 */ /* 0x000fe20000000000 */
[----:B------:R-:W-:Y:S01]  /*fda0*/  FADD R80, R16, R45 ;  /* 0x0000002d10507221 */ /* 0x000fe20000000000 */
[----:B------:R-:W1:Y:S01]  /*fdb0*/  MUFU.EX2 R86, R86 ;  /* 0x0000005600567308 */ /* 0x000e620000000800 */
[----:B---3--:R-:W-:Y:S01]  /*fdc0*/  @!P3 FMUL R54, R54, R54 ;  /* 0x000000363636b220 */ /* 0x008fe20000400000 */
[----:B------:R-:W-:Y:S01]  /*fdd0*/  FSETP.GEU.AND P3, PT, R94, -126, PT ;  /* 0xc2fc00005e00780b */ /* 0x000fe20003f6e000 */
[----:B------:R-:W-:Y:S01]  /*fde0*/  FADD R71, R71, R82 ;  /* 0x0000005247477221 */ /* 0x000fe20000000000 */
[----:B------:R-:W-:Y:S01]  /*fdf0*/  FADD R80, R80, R91 ;  /* 0x0000005b50507221 */ /* 0x000fe20000000000 */
[----:B------:R-:W-:Y:S01]  /*fe00*/  FADD R82, R15, R76 ;  /* 0x0000004c0f527221 */ /* 0x000fe20000000000 */
        /* <DEDUP_REMOVED lines=8> */
[----:B------:R-:W-:Y:S01]  /*fe90*/  FADD R115, R20, R93 ;  /* 0x0000005d14737221 */ /* 0x000fe20000000000 */
[----:B------:R-:W-:Y:S01]  /*fea0*/  @!P3 FMUL R94, R94, 0.5 ;  /* 0x3f0000005e5eb820 */ /* 0x000fe20000400000 */
[----:B------:R-:W3:Y:S01]  /*feb0*/  MUFU.EX2 R58, R58 ;  /* 0x0000003a003a7308 */ /* 0x000ee20000000800 */
[----:B-1----:R-:W-:Y:S01]  /*fec0*/  @!P5 FMUL R86, R86, R86 ;  /* 0x000000565656d220 */ /* 0x002fe20000400000 */
[----:B------:R-:W-:Y:S01]  /*fed0*/  FSETP.GEU.AND P5, PT, R59, -126, PT ;  /* 0xc2fc00003b00780b */ /* 0x000fe20003fae000 */
[----:B------:R-:W-:Y:S01]  /*fee0*/  FADD R90, R90, R115 ;  /* 0x000000735a5a7221 */ /* 0x000fe20000000000 */
[----:B------:R-:W-:Y:S01]  /*fef0*/  FADD R138, R40, R13 ;  /* 0x0000000d288a7221 */ /* 0x000fe20000000000 */
[----:B------:R-:W-:Y:S01]  /*ff00*/  FADD R115, R32, R97 ;  /* 0x0000006120737221 */ /* 0x000fe20000000000 */
[----:B------:R-:W-:Y:S01]  /*ff10*/  FADD R68, R68, R71 ;  /* 0x0000004744447221 */ /* 0x000fe20000000000 */
[----:B------:R-:W-:Y:S01]  /*ff20*/  @!P4 FMUL R103, R103, 0.5 ;  /* 0x3f0000006767c820 */ /* 0x000fe20000400000 */
[----:B------:R-:W1:Y:S01]  /*ff30*/  MUFU.EX2 R94, R94 ;  /* 0x0000005e005e7308 */ /* 0x000e620000000800 */
[----:B--2---:R-:W-:Y:S01]  /*ff40*/  @!P6 FMUL R51, R51, R51 ;  /* 0x000000333333e220 */ /* 0x004fe20000400000 */
[----:B------:R-:W-:Y:S01]  /*ff50*/  FSETP.GEU.AND P6, PT, R107, -126, PT ;  /* 0xc2fc00006b00780b */ /* 0x000fe20003fce000 */
[----:B------:R-:W-:Y:S01]  /*ff60*/  FADD R139, R139, R138 ;  /* 0x0000008a8b8b7221 */ /* 0x000fe20000000000 */
[----:B------:R-:W-:Y:S01]  /*ff70*/  FADD R138, R203, R52 ;  /* 0x00000034cb8a7221 */ /* 0x000fe20000000000 */
[----:B------:R-:W-:Y:S01]  /*ff80*/  FADD R80, R80, R83 ;  /* 0x0000005350507221 */ /* 0x000fe20000000000 */
[----:B------:R-:W-:Y:S01]  /*ff90*/  FADD R82, R82, R91 ;  /* 0x0000005b52527221 */ /* 0x000fe20000000000 */
[----:B------:R-:W-:Y:S01]  /*ffa0*/  @!P5 FMUL R59, R59, 0.5 ;  /* 0x3f0000003b3bd820 */ /* 0x000fe20000400000 */
[----:B------:R-:W2:Y:S01]  /*ffb0*/  MUFU.EX2 R103, R103 ;  /* 0x0000006700677308 */ /* 0x000ea20000000800 */
[----:B---3--:R-:W-:Y:S01]  /*ffc0*/  @!P2 FMUL R58, R58, R58 ;  /* 0x0000003a3a3aa220 */ /* 0x008fe20000400000 */
[----:B------:R-:W-:Y:S01]  /*ffd0*/  FSETP.GEU.AND P2, PT, R111, -126, PT ;  /* 0xc2fc00006f00780b */ /* 0x000fe20003f4e000 */
[----:B------:R-:W-:Y:S01]  /*ffe0*/  FADD R138, R138, R151 ;  /* 0x000000978a8a7221 */ /* 0x000fe20000000000 */
[----:B------:R-:W-:Y:S01]  /*fff0*/  FADD R151, R27, R46 ;  /* 0x0000002e1b977221 */ /* 0x000fe20000000000 */
[----:B------:R-:W-:Y:S01]  /*10000*/  FADD R68, R68, R135 ;  /* 0x0000008744447221 */ /* 0x000fe20000000000 */
[----:B------:R-:W-:Y:S01]  /*10010*/  F2FP.BF16.F32.PACK_AB R32, R32, R33 ;  /* 0x000000212020723e */ /* 0x000fe200000010ff */
[----:B------:R-:W-:Y:S01]  /*10020*/  @!P6 FMUL R107, R107, 0.5 ;  /* 0x3f0000006b6be820 */ /* 0x000fe20000400000 */
[----:B------:R-:W3:Y:S01]  /*10030*/  MUFU.EX2 R59, R59 ;  /* 0x0000003b003b7308 */ /* 0x000ee20000000800 */
[----:B-1----:R-:W-:Y:S01]  /*10040*/  @!P3 FMUL R94, R94, R94 ;  /* 0x0000005e5e5eb220 */ /* 0x002fe20000400000 */
[----:B------:R-:W-:-:S02]  /*10050*/  FSETP.GEU.AND P3, PT, R75, -126, PT ;  /* 0xc2fc00004b00780b */ /* 0x000fc40003f6e000 */
[----:B------:R-:W-:Y:S01]  /*10060*/  F2FP.BF16.F32.PACK_AB R83, R88, R133 ;  /* 0x000000855853723e */ /* 0x000fe200000010ff */
[----:B------:R-:W-:Y:S01]  /*10070*/  FADD R211, R205, R94 ;  /* 0x0000005ecdd37221 */ /* 0x000fe20000000000 */
[----:B------:R-:W-:Y:S01]  /*10080*/  F2FP.BF16.F32.PACK_AB R33, R128, R39 ;  /* 0x000000278021723e */ /* 0x000fe200000010ff */
[----:B------:R-:W-:Y:S01]  /*10090*/  @!P2 FMUL R111, R111, 0.5 ;  /* 0x3f0000006f6fa820 */ /* 0x000fe20000400000 */
[----:B------:R-:W1:Y:S01]  /*100a0*/  MUFU.EX2 R107, R107 ;  /* 0x0000006b006b7308 */ /* 0x000e620000000800 */
[----:B--2---:R-:W-:Y:S01]  /*100b0*/  @!P4 FMUL R103, R103, R103 ;  /* 0x000000676767c220 */ /* 0x004fe20000400000 */
[----:B------:R-:W-:Y:S02]  /*100c0*/  FSETP.GEU.AND P4, PT, R66, -126, PT ;  /* 0xc2fc00004200780b */ /* 0x000fe40003f8e000 */
[----:B------:R-:W-:Y:S02]  /*100d0*/  F2FP.BF16.F32.PACK_AB R40, R40, R41 ;  /* 0x000000292828723e */ /* 0x000fe400000010ff */
[----:B------:R-:W-:Y:S01]  /*100e0*/  F2FP.BF16.F32.PACK_AB R91, R205, R116 ;  /* 0x00000074cd5b723e */ /* 0x000fe200000010ff */
[----:B------:R-:W-:Y:S01]  /*100f0*/  @!P3 FMUL R75, R75, 0.5 ;  /* 0x3f0000004b4bb820 */ /* 0x000fe20000400000 */
[----:B------:R-:W2:Y:S01]  /*10100*/  MUFU.EX2 R111, R111 ;  /* 0x0000006f006f7308 */ /* 0x000ea20000000800 */
[----:B---3--:R-:W-:Y:S01]  /*10110*/  @!P5 FMUL R59, R59, R59 ;  /* 0x0000003b3b3bd220 */ /* 0x008fe20000400000 */
[----:B------:R-:W-:-:S02]  /*10120*/  FSETP.GEU.AND P5, PT, R62, -126, PT ;  /* 0xc2fc00003e00780b */ /* 0x000fc40003fae000 */
[----:B------:R-:W-:-:S03]  /*10130*/  F2FP.BF16.F32.PACK_AB R41, R149, R78 ;  /* 0x0000004e9529723e */ /* 0x000fc600000010ff */
        /* <DEDUP_REMOVED lines=21> */
[----:B------:R-:W-:Y:S01]  /*10290*/  FADD R150, R35, R62 ;  /* 0x0000003e23967221 */ /* 0x000fe20000000000 */
[----:B------:R-:W-:Y:S01]  /*102a0*/  F2FP.BF16.F32.PACK_AB R35, R132, R43 ;  /* 0x0000002b8423723e */ /* 0x000fe200000010ff */
[----:B------:R-:W-:Y:S01]  /*102b0*/  @!P4 FMUL R63, R63, 0.5 ;  /* 0x3f0000003f3fc820 */ /* 0x000fe20000400000 */
[----:B------:R2:W4:Y:S01]  /*102c0*/  MUFU.EX2 R87, R131 ;  /* 0x0000008300577308 */ /* 0x0005220000000800 */
[----:B---3--:R-:W-:Y:S01]  /*102d0*/  @!P6 FMUL R67, R67, R67 ;  /* 0x000000434343e220 */ /* 0x008fe20000400000 */
[----:B------:R-:W-:Y:S01]  /*102e0*/  FSETP.GEU.AND P6, PT, R98, -126, PT ;  /* 0xc2fc00006200780b */ /* 0x000fe20003fce000 */
[----:B------:R-:W-:Y:S01]  /*102f0*/  FADD R151, R151, R150 ;  /* 0x0000009697977221 */ /* 0x000fe20000000000 */
[----:B------:R-:W-:-:S03]  /*10300*/  FADD R150, R31, R50 ;  /* 0x000000321f967221 */ /* 0x000fc60000000000 */
[----:B------:R-:W-:Y:S01]  /*10310*/  @!P5 FMUL R130, R130, 0.5 ;  /* 0x3f0000008282d820 */ /* 0x000fe20000400000 */
[----:B------:R-:W3:Y:S01]  /*10320*/  MUFU.EX2 R63, R63 ;  /* 0x0000003f003f7308 */ /* 0x000ee20000000800 */
[----:B--2---:R-:W-:Y:S01]  /*10330*/  FADD R131, R19, R60 ;  /* 0x0000003c13837221 */ /* 0x004fe20000000000 */
[----:B-1----:R-:W-:-:S03]  /*10340*/  @!P2 FMUL R55, R55, R55 ;  /* 0x000000373737a220 */ /* 0x002fc60000400000 */
[----:B------:R-:W-:Y:S02]  /*10350*/  FADD R131, R131, R110 ;  /* 0x0000006e83837221 */ /* 0x000fe40000000000 */
[----:B------:R-:W-:Y:S01]  /*10360*/  @!P6 FMUL R98, R98, 0.5 ;  /* 0x3f0000006262e820 */ /* 0x000fe20000400000 */
[----:B------:R1:W2:Y:S01]  /*10370*/  MUFU.EX2 R12, R130 ;  /* 0x00000082000c7308 */ /* 0x0002a20000000800 */
[----:B----4-:R-:W-:Y:S01]  /*10380*/  @!P3 FMUL R87, R87, R87 ;  /* 0x000000575757b220 */ /* 0x010fe20000400000 */
[----:B------:R-:W-:Y:S01]  /*10390*/  FSETP.GEU.AND P3, PT, R119, -126, PT ;  /* 0xc2fc00007700780b */ /* 0x000fe20003f6e000 */
[----:B------:R-:W-:Y:S02]  /*103a0*/  FADD R90, R90, R131 ;  /* 0x000000835a5a7221 */ /* 0x000fe40000000000 */
[----:B------:R-:W-:-:S03]  /*103b0*/  FADD R217, R128, R87 ;  /* 0x0000005780d97221 */ /* 0x000fc60000000000 */
[----:B------:R-:W4:Y:S01]  /*103c0*/  MUFU.EX2 R98, R98 ;  /* 0x0000006200627308 */ /* 0x000f220000000800 */
[----:B---3--:R-:W-:Y:S01]  /*103d0*/  @!P4 FMUL R63, R63, R63 ;  /* 0x0000003f3f3fc220 */ /* 0x008fe20000400000 */
[----:B------:R-:W-:Y:S01]  /*103e0*/  FSETP.GEU.AND P4, PT, R114, -126, PT ;  /* 0xc2fc00007200780b */ /* 0x000fe20003f8e000 */
[----:B-1----:R-:W-:-:S04]  /*103f0*/  FADD R130, R210, R49 ;  /* 0x00000031d2827221 */ /* 0x002fc80000000000 */
[----:B------:R-:W-:Y:S01]  /*10400*/  @!P3 FMUL R119, R119, 0.5 ;  /* 0x3f0000007777b820 */ /* 0x000fe20000400000 */
[----:B------:R-:W-:Y:S01]  /*10410*/  FADD R130, R130, R115 ;  /* 0x0000007382827221 */ /* 0x000fe20000000000 */
[----:B--2---:R-:W-:Y:S01]  /*10420*/  @!P5 FMUL R12, R12, R12 ;  /* 0x0000000c0c0cd220 */ /* 0x004fe20000400000 */
[----:B------:R-:W-:Y:S02]  /*10430*/  FSETP.GEU.AND P5, PT, R123, -126, PT ;  /* 0xc2fc00007b00780b */ /* 0x000fe40003fae000 */
[----:B------:R-:W-:Y:S01]  /*10440*/  FADD R139, R130, R139 ;  /* 0x0000008b828b7221 */ /* 0x000fe20000000000 */
[----:B------:R-:W1:Y:S01]  /*10450*/  MUFU.EX2 R119, R119 ;  /* 0x0000007700777308 */ /* 0x000e620000000800 */
[----:B------:R-:W-:Y:S01]  /*10460*/  FADD R215, R39, R12 ;  /* 0x0000000c27d77221 */ /* 0x000fe20000000000 */
[----:B------:R-:W-:Y:S01]  /*10470*/  @!P4 FMUL R114, R114, 0.5 ;  /* 0x3f0000007272c820 */ /* 0x000fe20000400000 */
[----:B------:R-:W-:Y:S01]  /*10480*/  FADD R80, R80, R139 ;  /* 0x0000008b50507221 */ /* 0x000fe20000000000 */
[----:B----4-:R-:W-:Y:S01]  /*10490*/  @!P6 FMUL R98, R98, R98 ;  /* 0x000000626262e220 */ /* 0x010fe20000400000 */
[----:B------:R-:W-:-:S02]  /*104a0*/  FSETP.GEU.AND P6, PT, R102, -126, PT ;  /* 0xc2fc00006600780b */ /* 0x000fc40003fce000 */
[----:B------:R-:W-:Y:S01]  /*104b0*/  F2FP.BF16.F32.PACK_AB R39, R145, R74 ;  /* 0x0000004a9127723e */ /* 0x000fe200000010ff */
[----:B------:R-:W2:Y:S01]  /*104c0*/  MUFU.EX2 R114, R114 ;  /* 0x0000007200727308 */ /* 0x000ea20000000800 */
[----:B------:R-:W-:Y:S01]  /*104d0*/  FADD R213, R137, R98 ;  /* 0x0000006289d57221 */ /* 0x000fe20000000000 */
[----:B------:R-:W-:-:S06]  /*104e0*/  @!P5 FMUL R123, R123, 0.5 ;  /* 0x3f0000007b7bd820 */ /* 0x000fcc0000400000 */
[----:B------:R-:W3:Y:S01]  /*104f0*/  MUFU.EX2 R123, R123 ;  /* 0x0000007b007b7308 */ /* 0x000ee20000000800 */
[----:B-1----:R-:W-:Y:S01]  /*10500*/  @!P3 FMUL R119, R119, R119 ;  /* 0x000000777777b220 */ /* 0x002fe20000400000 */
[----:B------:R-:W-:Y:S01]  /*10510*/  @!P6 FMUL R102, R102, 0.5 ;  /* 0x3f0000006666e820 */ /* 0x000fe20000400000 */
[----:B------:R-:W-:Y:S02]  /*10520*/  FSETP.GEU.AND P3, PT, R10, -126, PT ;  /* 0xc2fc00000a00780b */ /* 0x000fe40003f6e000 */
[----:B------:R-:W-:-:S03]  /*10530*/  FADD R206, R74, R119 ;  /* 0x000000774ace7221 */ /* 0x000fc60000000000 */
[----:B------:R-:W1:Y:S01]  /*10540*/  MUFU.EX2 R102, R102 ;  /* 0x0000006600667308 */ /* 0x000e620000000800 */
[----:B--2---:R-:W-:Y:S01]  /*10550*/  @!P4 FMUL R114, R114, R114 ;  /* 0x000000727272c220 */ /* 0x004fe20000400000 */
[----:B------:R-:W-:-:S03]  /*10560*/  FSETP.GEU.AND P4, PT, R143, -126, PT ;  /* 0xc2fc00008f00780b */ /* 0x000fc60003f8e000 */
[----:B------:R-:W-:-:S03]  /*10570*/  FADD R219, R43, R114 ;  /* 0x000000722bdb7221 */ /* 0x000fc60000000000 */
[----:B------:R-:W-:Y:S01]  /*10580*/  @!P3 FMUL R10, R10, 0.5 ;  /* 0x3f0000000a0ab820 */ /* 0x000fe20000400000 */
[----:B---3--:R-:W-:Y:S01]  /*10590*/  @!P5 FMUL R123, R123, R123 ;  /* 0x0000007b7b7bd220 */ /* 0x008fe20000400000 */
[----:B------:R-:W-:-:S03]  /*105a0*/  FSETP.GEU.AND P5, PT, R106, -126, PT ;  /* 0xc2fc00006a00780b */ /* 0x000fc60003fae000 */
[----:B------:R-:W-:Y:S01]  /*105b0*/  FADD R204, R136, R123 ;  /* 0x0000007b88cc7221 */ /* 0x000fe20000000000 */
[----:B------:R-:W2:Y:S01]  /*105c0*/  MUFU.EX2 R10, R10 ;  /* 0x0000000a000a7308 */ /* 0x000ea20000000800 */
[----:B------:R-:W-:Y:S01]  /*105d0*/  @!P4 FMUL R143, R143, 0.5 ;  /* 0x3f0000008f8fc820 */ /* 0x000fe20000400000 */
[----:B-1----:R-:W-:Y:S01]  /*105e0*/  @!P6 FMUL R102, R102, R102 ;  /* 0x000000666666e220 */ /* 0x002fe20000400000 */
[----:B------:R-:W-:-:S03]  /*105f0*/  FSETP.GEU.AND P6, PT, R146, -126, PT ;  /* 0xc2fc00009200780b */ /* 0x000fc60003fce000 */
[----:B------:R-:W-:Y:S02]  /*10600*/  FADD R209, R47, R102 ;  /* 0x000000662fd17221 */ /* 0x000fe40000000000 */
[----:B------:R1:W3:Y:S01]  /*10610*/  MUFU.EX2 R110, R143 ;  /* 0x0000008f006e7308 */ /* 0x0002e20000000800 */
[----:B------:R-:W-:Y:S01]  /*10620*/  @!P5 FMUL R106, R106, 0.5 ;  /* 0x3f0000006a6ad820 */ /* 0x000fe20000400000 */
[----:B------:R-:W-:Y:S02]  /*10630*/  F2FP.BF16.F32.PACK_AB R47, R99, R50 ;  /* 0x00000032632f723e */ /* 0x000fe400000010ff */
[----:B------:R-:W-:Y:S02]  /*10640*/  F2FP.BF16.F32.PACK_AB R50, R52, R73 ;  /* 0x000000493432723e */ /* 0x000fe400000010ff */
[----:B------:R-:W-:Y:S02]  /*10650*/  F2FP.BF16.F32.PACK_AB R52, R56, R53 ;  /* 0x000000353834723e */ /* 0x000fe400000010ff */
[----:B------:R-:W4:Y:S01]  /*10660*/  MUFU.EX2 R106, R106 ;  /* 0x0000006a006a7308 */ /* 0x000f220000000800 */
[----:B-1----:R-:W-:Y:S01]  /*10670*/  FADD R143, R121, R18 ;  /* 0x00000012798f7221 */ /* 0x002fe20000000000 */
[----:B------:R-:W-:Y:S01]  /*10680*/  @!P6 FMUL R146, R146, 0.5 ;  /* 0x3f0000009292e820 */ /* 0x000fe20000400000 */
[----:B--2---:R-:W-:Y:S01]  /*10690*/  @!P3 FMUL R10, R10, R10 ;  /* 0x0000000a0a0ab220 */ /* 0x004fe20000400000 */
[----:B------:R-:W-:Y:S01]  /*106a0*/  FSETP.GEU.AND P3, PT, R9, -126, PT ;  /* 0xc2fc00000900780b */ /* 0x000fe20003f6e000 */
[----:B------:R-:W-:Y:S01]  /*106b0*/  FADD R143, R143, R142 ;  /* 0x0000008e8f8f7221 */ /* 0x000fe20000000000 */
[----:B------:R-:W-:Y:S01]  /*106c0*/  FADD R142, R44, R113 ;  /* 0x000000712c8e7221 */ /* 0x000fe20000000000 */
[----:B------:R-:W-:Y:S01]  /*106d0*/  FADD R220, R79, R10 ;  /* 0x0000000a4fdc7221 */ /* 0x000fe20000000000 */
[----:B------:R1:W2:Y:S01]  /*106e0*/  MUFU.EX2 R115, R146 ;  /* 0x0000009200737308 */ /* 0x0002a20000000800 */
[----:B---3--:R-:W-:Y:S01]  /*106f0*/  @!P4 FMUL R110, R110, R110 ;  /* 0x0000006e6e6ec220 */ /* 0x008fe20000400000 */
[----:B------:R-:W-:Y:S01]  /*10700*/  FADD R147, R147, R142 ;  /* 0x0000008e93937221 */ /* 0x000fe20000000000 */
[----:B------:R-:W-:Y:S01]  /*10710*/  FADD R142, R89, R58 ;  /* 0x0000003a598e7221 */ /* 0x000fe20000000000 */
[----:B------:R-:W-:Y:S01]  /*10720*/  FSETP.GEU.AND P4, PT, R122, -126, PT ;  /* 0xc2fc00007a00780b */ /* 0x000fe20003f8e000 */
[----:B------:R-:W-:Y:S01]  /*10730*/  FADD R214, R145, R110 ;  /* 0x0000006e91d67221 */ /* 0x000fe20000000000 */
[----:B------:R-:W-:Y:S01]  /*10740*/  FADD R143, R134, R143 ;  /* 0x0000008f868f7221 */ /* 0x000fe20000000000 */
[----:B------:R-:W-:Y:S01]  /*10750*/  FADD R142, R142, R209 ;  /* 0x000000d18e8e7221 */ /* 0x000fe20000000000 */
[----:B------:R-:W-:Y:S01]  /*10760*/  FADD R209, R42, R63 ;  /* 0x0000003f2ad17221 */ /* 0x000fe20000000000 */
[----:B----4-:R-:W-:Y:S01]  /*10770*/  @!P5 FMUL R106, R106, R106 ;  /* 0x0000006a6a6ad220 */ /* 0x010fe20000400000 */
[----:B------:R-:W-:Y:S01]  /*10780*/  FSETP.GEU.AND P5, PT, R127, -126, PT ;  /* 0xc2fc00007f00780b */ /* 0x000fe20003fae000 */
[----:B------:R-:W-:Y:S01]  /*10790*/  @!P3 FMUL R9, R9, 0.5 ;  /* 0x3f0000000909b820 */ /* 0x000fe20000400000 */
[----:B------:R-:W-:Y:S01]  /*107a0*/  FADD R150, R150, R209 ;  /* 0x000000d196967221 */ /* 0x000fe20000000000 */
[----:B------:R-:W-:Y:S01]  /*107b0*/  FADD R209, R116, R59 ;  /* 0x0000003b74d17221 */ /* 0x000fe20000000000 */
[----:B------:R-:W-:Y:S01]  /*107c0*/  FADD R218, R149, R106 ;  /* 0x0000006a95da7221 */ /* 0x000fe20000000000 */
[----:B-1----:R-:W-:Y:S01]  /*107d0*/  FADD R146, R30, R95 ;  /* 0x0000005f1e927221 */ /* 0x002fe20000000000 */
[----:B------:R-:W-:Y:S01]  /*107e0*/  FADD R211, R211, R214 ;  /* 0x000000d6d3d37221 */ /* 0x000fe20000000000 */
[----:B--2---:R-:W-:Y:S01]  /*107f0*/  @!P6 FMUL R115, R115, R115 ;  /* 0x000000737373e220 */ /* 0x004fe20000400000 */
[----:B------:R-:W-:Y:S01]  /*10800*/  FADD R209, R209, R206 ;  /* 0x000000ced1d17221 */ /* 0x000fe20000000000 */
[----:B------:R-:W-:Y:S01]  /*10810*/  FSETP.GEU.AND P6, PT, R118, -126, PT ;  /* 0xc2fc00007600780b */ /* 0x000fe20003fce000 */
[----:B------:R-:W-:Y:S01]  /*10820*/  FADD R206, R38, R51 ;  /* 0x0000003326ce7221 */ /* 0x000fe20000000000 */
[----:B------:R-:W1:Y:S01]  /*10830*/  MUFU.EX2 R9, R9 ;  /* 0x0000000900097308 */ /* 0x000e620000000800 */
[----:B------:R-:W-:Y:S01]  /*10840*/  @!P4 FMUL R122, R122, 0.5 ;  /* 0x3f0000007a7ac820 */ /* 0x000fe20000400000 */
[----:B------:R-:W-:Y:S01]  /*10850*/  @!P5 FMUL R127, R127, 0.5 ;  /* 0x3f0000007f7fd820 */ /* 0x000fe20000400000 */
[----:B------:R-:W-:Y:S01]  /*10860*/  FADD R206, R206, R215 ;  /* 0x000000d7cece7221 */ /* 0x000fe20000000000 */
[----:B------:R-:W-:Y:S01]  /*10870*/  FADD R215, R148, R111 ;  /* 0x0000006f94d77221 */ /* 0x000fe20000000000 */
[----:B------:R-:W-:Y:S01]  /*10880*/  FADD R146, R146, R207 ;  /* 0x000000cf92927221 */ /* 0x000fe20000000000 */
[----:B------:R-:W-:Y:S01]  /*10890*/  FADD R207, R144, R107 ;  /* 0x0000006b90cf7221 */ /* 0x000fe20000000000 */
[----:B------:R-:W-:Y:S01]  /*108a0*/  FADD R216, R78, R115 ;  /* 0x000000734ed87221 */ /* 0x000fe20000000000 */
[----:B------:R-:W-:Y:S01]  /*108b0*/  FADD R215, R215, R218 ;  /* 0x000000dad7d77221 */ /* 0x000fe20000000000 */
[----:B------:R-:W-:Y:S01]  /*108c0*/  FMUL R218, R70, UR33 ;  /* 0x0000002146da7c20 */ /* 0x000fe20008400000 */
[----:B------:R-:W2:Y:S01]  /*108d0*/  MUFU.EX2 R127, R127 ;  /* 0x0000007f007f7308 */ /* 0x000ea20000000800 */
[----:B------:R-:W-:Y:S01]  /*108e0*/  @!P6 FMUL R118, R118, 0.5 ;  /* 0x3f0000007676e820 */ /* 0x000fe20000400000 */
[----:B------:R-:W-:Y:S01]  /*108f0*/  FADD R207, R207, R204 ;  /* 0x000000cccfcf7221 */ /* 0x000fe20000000000 */
[----:B------:R-:W-:Y:S01]  /*10900*/  FADD R204, R34, R99 ;  /* 0x0000006322cc7221 */ /* 0x000fe20000000000 */
[----:B------:R-:W-:Y:S01]  /*10910*/  FSETP.GEU.AND P2, PT, R218, -126, PT ;  /* 0xc2fc0000da00780b */ /* 0x000fe20003f4e000 */
[----:B------:R-:W-:Y:S01]  /*10920*/  FADD R214, R81, R86 ;  /* 0x0000005651d67221 */ /* 0x000fe20000000000 */
[----:B------:R-:W-:Y:S01]  /*10930*/  FADD R70, R88, R103 ;  /* 0x0000006758467221 */ /* 0x000fe20000000000 */
[----:B------:R-:W-:Y:S01]  /*10940*/  FADD R204, R204, R213 ;  /* 0x000000d5cccc7221 */ /* 0x000fe20000000000 */
[----:B------:R-:W3:Y:S01]  /*10950*/  MUFU.EX2 R122, R122 ;  /* 0x0000007a007a7308 */ /* 0x000ee20000000800 */
[----:B------:R-:W-:Y:S01]  /*10960*/  FADD R213, R129, R66 ;  /* 0x0000004281d57221 */ /* 0x000fe20000000000 */
[----:B-1----:R-:W-:Y:S01]  /*10970*/  @!P3 FMUL R9, R9, R9 ;  /* 0x000000090909b220 */ /* 0x002fe20000400000 */
[----:B------:R-:W-:Y:S01]  /*10980*/  FSETP.GEU.AND P3, PT, R69, -126, PT ;  /* 0xc2fc00004500780b */ /* 0x000fe20003f6e000 */
[----:B------:R-:W-:Y:S01]  /*10990*/  FADD R214, R214, R217 ;  /* 0x000000d9d6d67221 */ /* 0x000fe20000000000 */
[----:B------:R-:W-:Y:S01]  /*109a0*/  FADD R213, R213, R216 ;  /* 0x000000d8d5d57221 */ /* 0x000fe20000000000 */
[----:B------:R-:W-:Y:S01]  /*109b0*/  FADD R216, R133, R54 ;  /* 0x0000003685d87221 */ /* 0x000fe20000000000 */
[----:B------:R-:W-:Y:S01]  /*109c0*/  FADD R217, R120, R67 ;  /* 0x0000004378d97221 */ /* 0x000fe20000000000 */
[----:B------:R-:W1:Y:S01]  /*109d0*/  MUFU.EX2 R118, R118 ;  /* 0x0000007600767308 */ /* 0x000e620000000800 */
[----:B------:R-:W-:Y:S01]  /*109e0*/  @!P2 FMUL R218, R218, 0.5 ;  /* 0x3f000000dadaa820 */ /* 0x000fe20000400000 */
[----:B--2---:R-:W-:Y:S01]  /*109f0*/  @!P5 FMUL R127, R127, R127 ;  /* 0x0000007f7f7fd220 */ /* 0x004fe20000400000 */
[----:B------:R-:W-:Y:S01]  /*10a00*/  FADD R216, R216, R219 ;  /* 0x000000dbd8d87221 */ /* 0x000fe20000000000 */
[----:B------:R-:W-:Y:S01]  /*10a10*/  FADD R147, R138, R147 ;  /* 0x000000938a937221 */ /* 0x000fe20000000000 */
[----:B------:R-:W-:Y:S01]  /*10a20*/  FADD R217, R217, R220 ;  /* 0x000000dcd9d97221 */ /* 0x000fe20000000000 */
[----:B------:R-:W-:Y:S01]  /*10a30*/  FADD R219, R132, R127 ;  /* 0x0000007f84db7221 */ /* 0x000fe20000000000 */
[----:B------:R-:W-:Y:S01]  /*10a40*/  FADD R143, R82, R143 ;  /* 0x0000008f528f7221 */ /* 0x000fe20000000000 */
[----:B------:R-:W2:Y:S01]  /*10a50*/  MUFU.EX2 R71, R218 ;  /* 0x000000da00477308 */ /* 0x000ea20000000800 */
[----:B---3--:R-:W-:Y:S01]  /*10a60*/  @!P4 FMUL R122, R122, R122 ;  /* 0x0000007a7a7ac220 */ /* 0x008fe20000400000 */
[----:B------:R-:W-:Y:S01]  /*10a70*/  FADD R70, R70, R219 ;  /* 0x000000db46467221 */ /* 0x000fe20000000000 */
[----:B------:R-:W-:Y:S01]  /*10a80*/  @!P3 FMUL R69, R69, 0.5 ;  /* 0x3f0000004545b820 */ /* 0x000fe20000400000 */
[----:B------:R-:W-:Y:S01]  /*10a90*/  FADD R147, R90, R147 ;  /* 0x000000935a937221 */ /* 0x000fe20000000000 */
[----:B------:R-:W-:Y:S01]  /*10aa0*/  FADD R220, R122, R9 ;  /* 0x000000097adc7221 */ /* 0x000fe20000000000 */
[----:B------:R-:W-:Y:S01]  /*10ab0*/  FADD R68, R68, R143 ;  /* 0x0000008f44447221 */ /* 0x000fe20000000000 */
[----:B------:R-:W-:Y:S01]  /*10ac0*/  FADD R142, R151, R142 ;  /* 0x0000008e978e7221 */ /* 0x000fe20000000000 */
[----:B------:R-:W3:Y:S01]  /*10ad0*/  MUFU.EX2 R126, R69 ;  /* 0x00000045007e7308 */ /* 0x000ee20000000800 */
        /* <DEDUP_REMOVED lines=11> */
[----:B--2---:R-:W-:Y:S01]  /*10b90*/  @!P2 FMUL R71, R71, R71 ;  /* 0x000000474747a220 */ /* 0x004fe20000400000 */
[----:B------:R-:W-:Y:S01]  /*10ba0*/  FADD R219, R70, R219 ;  /* 0x000000db46db7221 */ /* 0x000fe20000000000 */
[----:B------:R-:W-:Y:S01]  /*10bb0*/  FADD R142, R142, R213 ;  /* 0x000000d58e8e7221 */ /* 0x000fe20000000000 */
[----:B------:R-:W-:Y:S01]  /*10bc0*/  FADD R146, R146, R215 ;  /* 0x000000d792927221 */ /* 0x000fe20000000000 */
[----:B------:R-:W-:Y:S01]  /*10bd0*/  FADD R217, R150, R217 ;  /* 0x000000d996d97221 */ /* 0x000fe20000000000 */
[----:B------:R-:W-:Y:S01]  /*10be0*/  FADD R219, R204, R219 ;  /* 0x000000dbccdb7221 */ /* 0x000fe20000000000 */
        /* <DEDUP_REMOVED lines=25> */
[----:B------:R-:W-:Y:S01]  /*10d80*/  F2FP.BF16.F32.PACK_AB R71, R34, R31 ;  /* 0x0000001f2247723e */ /* 0x000fe200000010ff */
[----:B------:R-:W-:Y:S01]  /*10d90*/  FADD R219, R146, R219 ;  /* 0x000000db92db7221 */ /* 0x000fe20000000000 */
[----:B------:R-:W-:Y:S01]  /*10da0*/  F2FP.BF16.F32.PACK_AB R31, R137, R42 ;  /* 0x0000002a891f723e */ /* 0x000fe200000010ff */
[----:B------:R-:W-:Y:S01]  /*10db0*/  FADD R142, R142, R217 ;  /* 0x000000d98e8e7221 */ /* 0x000fe20000000000 */
[----:B------:R-:W-:Y:S01]  /*10dc0*/  F2FP.BF16.F32.PACK_AB R68, R16, R11 ;  /* 0x0000000b1044723e */ /* 0x000fe200000010ff */
[----:B---3--:R-:W-:Y:S01]  /*10dd0*/  @!P3 FMUL R126, R126, R126 ;  /* 0x0000007e7e7eb220 */ /* 0x008fe20000400000 */
[----:B------:R-:W-:Y:S01]  /*10de0*/  F2FP.BF16.F32.PACK_AB R42, R44, R77 ;  /* 0x0000004d2c2a723e */ /* 0x000fe200000010ff */
[----:B------:R-:W-:Y:S01]  /*10df0*/  FADD R219, R142, R219 ;  /* 0x000000db8edb7221 */ /* 0x000fe20000000000 */
[----:B------:R-:W-:Y:S01]  /*10e00*/  SHF.L.U32 R11, R4, 0x1f, RZ ;  /* 0x0000001f040b7819 */ /* 0x000fe200000006ff */
[----:B------:R-:W-:Y:S01]  /*10e10*/  FMUL R154, R154, R126 ;  /* 0x0000007e9a9a7220 */ /* 0x000fe20000400000 */
[----:B------:R-:W-:Y:S01]  /*10e20*/  F2FP.BF16.F32.PACK_AB R44, R45, R84 ;  /* 0x000000542d2c723e */ /* 0x000fe200000010ff */
[----:B------:R-:W-:Y:S01]  /*10e30*/  FFMA R5, R126, R5, R219 ;  /* 0x000000057e057223 */ /* 0x000fe200000000db */
[----:B------:R-:W-:Y:S01]  /*10e40*/  F2FP.BF16.F32.PACK_AB R69, R30, R27 ;  /* 0x0000001b1e45723e */ /* 0x000fe200000010ff */
[----:B------:R1:W2:Y:S01]  /*10e50*/  SYNCS.PHASECHK.TRANS64.TRYWAIT P2, [UR10+0x42000], R11 ;  /* 0x0420000bff0075a7 */ /* 0x0002a2000804014a */
[----:B------:R-:W-:Y:S01]  /*10e60*/  F2FP.BF16.F32.PACK_AB R45, R95, R46 ;  /* 0x0000002e5f2d723e */ /* 0x000fe200000010ff */
[----:B------:R-:W-:Y:S01]  /*10e70*/  FMUL R155, R155, R126 ;  /* 0x0000007e9b9b7220 */ /* 0x000fe20000400000 */
[----:B------:R-:W-:Y:S01]  /*10e80*/  F2FP.BF16.F32.PACK_AB R27, R55, R120 ;  /* 0x00000078371b723e */ /* 0x000fe200000010ff */
[----:B------:R-:W-:Y:S01]  /*10e90*/  FMUL R158, R158, R126 ;  /* 0x0000007e9e9e7220 */ /* 0x000fe20000400000 */
[----:B------:R-:W-:Y:S01]  /*10ea0*/  F2FP.BF16.F32.PACK_AB R46, R48, R76 ;  /* 0x0000004c302e723e */ /* 0x000fe200000010ff */
[----:B------:R-:W-:Y:S01]  /*10eb0*/  FMUL R159, R159, R126 ;  /* 0x0000007e9f9f7220 */ /* 0x000fe20000400000 */
[----:B------:R-:W-:Y:S01]  /*10ec0*/  F2FP.BF16.F32.PACK_AB R48, R49, R72 ;  /* 0x000000483130723e */ /* 0x000fe200000010ff */
[----:B------:R-:W-:Y:S01]  /*10ed0*/  FMUL R162, R162, R126 ;  /* 0x0000007ea2a27220 */ /* 0x000fe20000400000 */
[----:B------:R-:W-:Y:S01]  /*10ee0*/  F2FP.BF16.F32.PACK_AB R53, R107, R58 ;  /* 0x0000003a6b35723e */ /* 0x000fe200000010ff */
[-C--:B------:R-:W-:Y:S01]  /*10ef0*/  FMUL R163, R163, R126.reuse ;  /* 0x0000007ea3a37220 */ /* 0x080fe20000400000 */
[----:B------:R-:W-:Y:S01]  /*10f00*/  F2FP.BF16.F32.PACK_AB R55, R94, R59 ;  /* 0x0000003b5e37723e */ /* 0x000fe200000010ff */
[-C--:B------:R-:W-:Y:S01]  /*10f10*/  FMUL R166, R166, R126.reuse ;  /* 0x0000007ea6a67220 */ /* 0x080fe20000400000 */
[----:B------:R-:W-:Y:S01]  /*10f20*/  F2FP.BF16.F32.PACK_AB R49, R86, R51 ;  /* 0x000000335631723e */ /* 0x000fe200000010ff */
[----:B------:R-:W-:Y:S01]  /*10f30*/  FMUL R167, R167, R126 ;  /* 0x0000007ea7a77220 */ /* 0x000fe20000400000 */
[----:B------:R-:W-:Y:S01]  /*10f40*/  F2FP.BF16.F32.PACK_AB R58, R61, R18 ;  /* 0x000000123d3a723e */ /* 0x000fe200000010ff */
[-C--:B------:R-:W-:Y:S01]  /*10f50*/  FMUL R170, R170, R126.reuse ;  /* 0x0000007eaaaa7220 */ /* 0x080fe20000400000 */
        /* <DEDUP_REMOVED lines=26> */
[-C--:B------:R-:W-:Y:S01]  /*11100*/  FMUL R198, R198, R126.reuse ;  /* 0x0000007ec6c67220 */ /* 0x080fe20000400000 */
[----:B------:R-:W-:Y:S01]  /*11110*/  FMUL R199, R199, R126 ;  /* 0x0000007ec7c77220 */ /* 0x000fe20000400000 */
        /* <DEDUP_REMOVED lines=15> */
[----:B------:R-:W-:Y:S01]  /*11210*/  F2FP.BF16.F32.PACK_AB R110, R113, R112 ;  /* 0x00000070716e723e */ /* 0x000fe200000010ff */
[----:B-12---:R-:W-:Y:S06]  /*11220*/  @!P0 BRA `(.L_x_39) ;  /* 0x0000000000048947 */ /* 0x006fec0003800000 */
[----:B------:R-:W-:Y:S01]  /*11230*/  BPT.TRAP 0x1 ;  /* 0x000000040000795c */ /* 0x000fe20000300000 */
.L_x_39:
[----:B------:R-:W-:Y:S05]  /*11240*/  @P2 BRA `(.L_x_40) ;  /* 0x0000000000082947 */ /* 0x000fea0003800000 */
[----:B------:R-:W1:Y:S02]  /*11250*/  SYNCS.PHASECHK.TRANS64.TRYWAIT P2, [UR10+0x42000], R11 ;  /* 0x0420000bff0075a7 */ /* 0x000e64000804014a */
[----:B-1----:R-:W-:Y:S05]  /*11260*/  @!P2 BRA `(.L_x_41) ;  /* 0x0000003400dca947 */ /* 0x002fea0003800000 */
.L_x_40:
        /* <DEDUP_REMOVED lines=83> */
.L_x_42:
[----:B------:R-:W-:-:S04]  /*117a0*/  ULEA UR10, UR5, UR38, 0x3 ;  /* 0x00000026050a7291 */ /* 0x000fc8000f8e183f */
[----:B------:R-:W-:-:S04]  /*117b0*/  UIADD3 UR10, UR10, 0x42028, URZ ;  /* 0x000420280a0a7890 */ /* 0x000fc8000fffe03f */
[----:B------:R-:W-:-:S09]  /*117c0*/  UPRMT UR10, URZ, 0x654, UR10 ;  /* 0x000006543f0a7896 */ /* 0x000fd2000800000a */
[----:B------:R-:W-:Y:S01]  /*117d0*/  SYNCS.ARRIVE.TRANS64.RED.A1T0 RZ, [UR10], RZ ;  /* 0x000000ffffff79a7 */ /* 0x000fe2000810040a */
[----:B------:R-:W-:Y:S05]  /*117e0*/  @P1 BRA `(.L_x_43) ;  /* 0x0000000000041947 */ /* 0x000fea0003800000 */
[----:B------:R-:W-:Y:S01]  /*117f0*/  BPT.TRAP 0x1 ;  /* 0x000000040000795c */ /* 0x000fe20000300000 */
.L_x_43:
[----:B------:R-:W-:-:S04]  /*11800*/  UIADD3 UR5, UR5, 0x1, URZ ;  /* 0x0000000105057890 */ /* 0x000fc8000fffe03f */
[----:B------:R-:W-:-:S04]  /*11810*/  UISETP.NE.AND UP0, UPT, UR5, 0x5, UPT ;  /* 0x000000050500788c */ /* 0x000fc8000bf05270 */
[----:B------:R-:W-:Y:S01]  /*11820*/  USEL UR10, UR5, URZ, UP0 ;  /* 0x0000003f050a7287 */ /* 0x000fe20008000000 */
[----:B------:R-:W-:Y:S11]  /*11830*/  @!P0 BRA `(.L_x_44) ;  /* 0x0000000000048947 */ /* 0x000ff60003800000 */
[----:B------:R-:W-:Y:S01]  /*11840*/  BPT.TRAP 0x1 ;  /* 0x000000040000795c */ /* 0x000fe20000300000 */
.L_x_44:
[----:B------:R-:W-:-:S04]  /*11850*/  ULEA UR5, UR10, UR38, 0x3 ;  /* 0x000000260a057291 */ /* 0x000fc8000f8e183f */
[----:B------:R-:W-:-:S04]  /*11860*/  UIADD3 UR5, UR5, 0x42028, URZ ;  /* 0x0004202805057890 */ /* 0x000fc8000fffe03f */
[----:B------:R-:W-:-:S09]  /*11870*/  UPRMT UR5, URZ, 0x654, UR5 ;  /* 0x000006543f057896 */ /* 0x000fd20008000005 */
[----:B------:R-:W-:Y:S01]  /*11880*/  SYNCS.ARRIVE.TRANS64.RED.A1T0 RZ, [UR5], RZ ;  /* 0x000000ffffff79a7 */ /* 0x000fe20008100405 */
[----:B------:R-:W-:Y:S05]  /*11890*/  @P1 BRA `(.L_x_45) ;  /* 0x0000000000041947 */ /* 0x000fea0003800000 */
[----:B------:R-:W-:Y:S01]  /*118a0*/  BPT.TRAP 0x1 ;  /* 0x000000040000795c */ /* 0x000fe20000300000 */
.L_x_45:
[----:B------:R-:W-:Y:S01]  /*118b0*/  UIADD3 UR7, UR7, 0x1, URZ ;  /* 0x0000000107077890 */ /* 0x000fe2000fffe03f */
[C---:B------:R-:W-:Y:S01]  /*118c0*/  ISETP.GT.AND P2, PT, R8.reuse, 0x1, PT ;  /* 0x000000010800780c */ /* 0x040fe20003f44270 */
[----:B------:R-:W-:Y:S01]  /*118d0*/  UIADD3 UR5, UR10, 0x1, URZ ;  /* 0x000000010a057890 */ /* 0x000fe2000fffe03f */
[----:B------:R-:W-:Y:S01]  /*118e0*/  IADD3 R8, R8, -0x1, RZ ;  /* 0xffffffff08087810 */ /* 0x000fe20007ffe0ff */
[----:B------:R-:W-:Y:S01]  /*118f0*/  UISETP.NE.AND UP1, UPT, UR7, 0x5, UPT ;  /* 0x000000050700788c */ /* 0x000fe2000bf25270 */
[----:B------:R-:W-:Y:S01]  /*11900*/  IADD3 R3, R3, 0x100, RZ ;  /* 0x0000010003037810 */ /* 0x000fe20007ffe0ff */
[----:B------:R-:W-:Y:S01]  /*11910*/  UISETP.NE.AND UP0, UPT, UR5, 0x5, UPT ;  /* 0x000000050500788c */ /* 0x000fe2000bf05270 */
[----:B------:R-:W-:Y:S01]  /*11920*/  MOV R9, R7 ;  /* 0x0000000700097202 */ /* 0x000fe20000000f00 */
[----:B------:R-:W-:Y:S01]  /*11930*/  USEL UR10, URZ, 0x1, UP1 ;  /* 0x000000013f0a7887 */ /* 0x000fe20008800000 */
[----:B------:R-:W-:Y:S01]  /*11940*/  IMAD.MOV.U32 R10, RZ, RZ, R125 ;  /* 0x000000ffff0a7224 */ /* 0x000fe200078e007d */
[----:B------:R-:W-:-:S02]  /*11950*/  USEL UR5, UR5, URZ, UP0 ;  /* 0x0000003f05057287 */ /* 0x000fc40008000000 */
[----:B------:R-:W-:Y:S02]  /*11960*/  USEL UR7, UR7, URZ, UP1 ;  /* 0x0000003f07077287 */ /* 0x000fe40008800000 */
[----:B------:R-:W-:Y:S01]  /*11970*/  LOP3.LUT R4, R4, UR10, RZ, 0x3c, !PT ;  /* 0x0000000a04047c12 */ /* 0x000fe2000f8e3cff */
[----:B------:R-:W-:Y:S09]  /*11980*/  @P2 BRA `(.L_x_46) ;  /* 0xffffffa0003c2947 */ /* 0x000ff2000383ffff */
.L_x_35:
[----:B------:R-:W2:Y:S01]  /*11990*/  SHFL.BFLY PT, R3, R6, 0x1, 0x1f ;  /* 0x0c201f0006037f89 */ /* 0x000ea200000e0000 */
[----:B------:R-:W-:Y:S01]  /*119a0*/  BSSY B0, `(.L_x_47) ;  /* 0x0000023000007945 */ /* 0x000fe20003800000 */
[----:B------:R-:W-:Y:S01]  /*119b0*/  MOV R9, 0x7f800000 ;  /* 0x7f80000000097802 */ /* 0x000fe20000000f00 */
[----:B-1----:R-:W-:Y:S01]  /*119c0*/  IMAD.MOV.U32 R11, RZ, RZ, 0x7f800000 ;  /* 0x7f800000ff0b7424 */ /* 0x002fe200078e00ff */
[----:B------:R-:W1:Y:S01]  /*119d0*/  SHFL.BFLY PT, R0, R5, 0x1, 0x1f ;  /* 0x0c201f0005007f89 */ /* 0x000e6200000e0000 */
[----:B------:R-:W-:Y:S01]  /*119e0*/  MOV R8, 0x3f800000 ;  /* 0x3f80000000087802 */ /* 0x000fe20000000f00 */
[----:B--2---:R-:W-:Y:S01]  /*119f0*/  FADD R3, R3, R6 ;  /* 0x0000000603037221 */ /* 0x004fe20000000000 */
[----:B-1----:R-:W-:-:S04]  /*11a00*/  FADD R15, R0, R5 ;  /* 0x00000005000f7221 */ /* 0x002fc80000000000 */
[----:B------:R-:W1:Y:S01]  /*11a10*/  SHFL.BFLY PT, R2, R3, 0x2, 0x1f ;  /* 0x0c401f0003027f89 */ /* 0x000e6200000e0000 */
[----:B------:R-:W-:-:S03]  /*11a20*/  MOV R0, 0x3f800000 ;  /* 0x3f80000000007802 */ /* 0x000fc60000000f00 */
[----:B------:R-:W2:Y:S01]  /*11a30*/  SHFL.BFLY PT, R16, R15, 0x2, 0x1f ;  /* 0x0c401f000f107f89 */ /* 0x000ea200000e0000 */
[C---:B-1----:R-:W-:Y:S01]  /*11a40*/  FSETP.NE.AND P0, PT, R3.reuse, -R2, PT ;  /* 0x800000020300720b */ /* 0x042fe20003f05000 */
[----:B------:R-:W-:Y:S01]  /*11a50*/  FADD R4, R3, R2 ;  /* 0x0000000203047221 */ /* 0x000fe20000000000 */
[----:B--2---:R-:W-:-:S11]  /*11a60*/  FADD R5, R15, R16 ;  /* 0x000000100f057221 */ /* 0x004fd60000000000 */
[----:B------:R-:W-:Y:S05]  /*11a70*/  @!P0 BRA `(.L_x_48) ;  /* 0x0000000000548947 */ /* 0x000fea0003800000 */
[----:B------:R-:W-:Y:S01]  /*11a80*/  IADD3 R0, R4, 0x1800000, RZ ;  /* 0x0180000004007810 */ /* 0x000fe20007ffe0ff */
[----:B------:R-:W-:Y:S03]  /*11a90*/  BSSY B1, `(.L_x_49) ;  /* 0x000000c000017945 */ /* 0x000fe60003800000 */
[----:B------:R-:W-:-:S04]  /*11aa0*/  LOP3.LUT R0, R0, 0x7f800000, RZ, 0xc0, !PT ;  /* 0x7f80000000007812 */ /* 0x000fc800078ec0ff */
[----:B------:R-:W-:-:S13]  /*11ab0*/  ISETP.GT.U32.AND P0, PT, R0, 0x1ffffff, PT ;  /* 0x01ffffff0000780c */ /* 0x000fda0003f04070 */
[----:B------:R-:W-:Y:S05]  /*11ac0*/  @P0 BRA `(.L_x_50) ;  /* 0x0000000000100947 */ /* 0x000fea0003800000 */
[----:B------:R-:W-:Y:S02]  /*11ad0*/  MOV R2, R4 ;  /* 0x0000000400027202 */ /* 0x000fe40000000f00 */
[----:B------:R-:W-:-:S07]  /*11ae0*/  MOV R14, 0x11b00 ;  /* 0x00011b00000e7802 */ /* 0x000fce0000000f00 */
[----:B------:R-:W-:Y:S05]  /*11af0*/  CALL.REL.NOINC `($__internal_0_$__cuda_sm20_rcp_rn_f32_slowpath) ;  /* 0x0000003000607944 */ /* 0x000fea0003c00000 */
[----:B------:R-:W-:Y:S05]  /*11b00*/  BRA `(.L_x_51) ;  /* 0x0000000000107947 */ /* 0x000fea0003800000 */
.L_x_50:
[----:B------:R-:W1:Y:S02]  /*11b10*/  MUFU.RCP R3, R4 ;  /* 0x0000000400037308 */ /* 0x000e640000001000 */
[----:B-1----:R-:W-:-:S04]  /*11b20*/  FFMA R0, R4, R3, -1 ;  /* 0xbf80000004007423 */ /* 0x002fc80000000003 */
[----:B------:R-:W-:-:S04]  /*11b30*/  FADD.FTZ R0, -R0, -RZ ;  /* 0x800000ff00007221 */ /* 0x000fc80000010100 */
[----:B------:R-:W-:-:S07]  /*11b40*/  FFMA R0, R3, R0, R3 ;  /* 0x0000000003007223 */ /* 0x000fce0000000003 */
.L_x_51:
[----:B------:R-:W-:Y:S05]  /*11b50*/  BSYNC B1 ;  /* 0x0000000000017941 */ /* 0x000fea0003800000 */
.L_x_49:
[----:B------:R-:W-:Y:S01]  /*11b60*/  FSETP.GEU.AND P0, PT, |R4|, 1.175494350822287508e-38, PT ;  /* 0x008000000400780b */ /* 0x000fe20003f0e200 */
[----:B------:R-:W-:-:S12]  /*11b70*/  ULDC UR4, c[0x0][0x600] ;  /* 0x0001800000047ab9 */ /* 0x000fd80000000800 */
[----:B------:R-:W-:-:S04]  /*11b80*/  @!P0 FMUL R4, R4, 16777216 ;  /* 0x4b80000004048820 */ /* 0x000fc80000400000 */
[----:B------:R-:W1:Y:S02]  /*11b90*/  MUFU.LG2 R2, R4 ;  /* 0x0000000400027308 */ /* 0x000e640000000c00 */
[----:B-1----:R-:W-:-:S04]  /*11ba0*/  @!P0 FADD R2, R2, -24 ;  /* 0xc1c0000002028421 */ /* 0x002fc80000000000 */
[----:B------:R-:W-:-:S04]  /*11bb0*/  FMUL R2, R2, 0.69314718246459960938 ;  /* 0x3f31721802027820 */ /* 0x000fc80000400000 */
[----:B------:R-:W-:-:S07]  /*11bc0*/  FFMA R11, R7, UR4, R2 ;  /* 0x00000004070b7c23 */ /* 0x000fce0008000002 */
.L_x_48:
[----:B------:R-:W-:Y:S05]  /*11bd0*/  BSYNC B0 ;  /* 0x0000000000007941 */ /* 0x000fea0003800000 */
.L_x_47:
[----:B------:R-:W-:Y:S01]  /*11be0*/  FSETP.NE.AND P0, PT, R15, -R16, PT ;  /* 0x800000100f00720b */ /* 0x000fe20003f05000 */
[----:B------:R-:W-:Y:S01]  /*11bf0*/  ULDC UR4, c[0x0][0x608] ;  /* 0x0001820000047ab9 */ /* 0x000fe20000000800 */
[----:B------:R-:W-:Y:S01]  /*11c00*/  BSSY B0, `(.L_x_52) ;  /* 0x0000031000007945 */ /* 0x000fe20003800000 */
[----:B------:R-:W-:-:S04]  /*11c10*/  FMUL R0, R0, UR4 ;  /* 0x0000000400007c20 */ /* 0x000fc80008400000 */
        /* <DEDUP_REMOVED lines=24> */
[----:B------:R-:W-:Y:S06]  /*11da0*/  @!P0 BRA `(.L_x_53) ;  /* 0x0000000000588947 */ /* 0x000fec0003800000 */
[----:B------:R-:W-:Y:S01]  /*11db0*/  IADD3 R0, R5, 0x1800000, RZ ;  /* 0x0180000005007810 */ /* 0x000fe20007ffe0ff */
[----:B------:R-:W-:Y:S03]  /*11dc0*/  BSSY B1, `(.L_x_54) ;  /* 0x000000d000017945 */ /* 0x000fe60003800000 */
[----:B------:R-:W-:-:S04]  /*11dd0*/  LOP3.LUT R0, R0, 0x7f800000, RZ, 0xc0, !PT ;  /* 0x7f80000000007812 */ /* 0x000fc800078ec0ff */
[----:B------:R-:W-:-:S13]  /*11de0*/  ISETP.GT.U32.AND P0, PT, R0, 0x1ffffff, PT ;  /* 0x01ffffff0000780c */ /* 0x000fda0003f04070 */
[----:B------:R-:W-:Y:S05]  /*11df0*/  @P0 BRA `(.L_x_55) ;  /* 0x0000000000140947 */ /* 0x000fea0003800000 */
[----:B------:R-:W-:Y:S01]  /*11e00*/  IMAD.MOV.U32 R2, RZ, RZ, R5 ;  /* 0x000000ffff027224 */ /* 0x000fe200078e0005 */
[----:B------:R-:W-:-:S07]  /*11e10*/  MOV R14, 0x11e30 ;  /* 0x00011e30000e7802 */ /* 0x000fce0000000f00 */
[----:B------:R-:W-:Y:S05]  /*11e20*/  CALL.REL.NOINC `($__internal_0_$__cuda_sm20_rcp_rn_f32_slowpath) ;  /* 0x0000002c00947944 */ /* 0x000fea0003c00000 */
[----:B------:R-:W-:Y:S01]  /*11e30*/  MOV R8, R0 ;  /* 0x0000000000087202 */ /* 0x000fe20000000f00 */
[----:B------:R-:W-:Y:S06]  /*11e40*/  BRA `(.L_x_56) ;  /* 0x0000000000107947 */ /* 0x000fec0003800000 */
.L_x_55:
[----:B------:R-:W1:Y:S02]  /*11e50*/  MUFU.RCP R8, R5 ;  /* 0x0000000500087308 */ /* 0x000e640000001000 */
[----:B-1----:R-:W-:-:S04]  /*11e60*/  FFMA R0, R5, R8, -1 ;  /* 0xbf80000005007423 */ /* 0x002fc80000000008 */
[----:B------:R-:W-:-:S04]  /*11e70*/  FADD.FTZ R3, -R0, -RZ ;  /* 0x800000ff00037221 */ /* 0x000fc80000010100 */
[----:B------:R-:W-:-:S07]  /*11e80*/  FFMA R8, R8, R3, R8 ;  /* 0x0000000308087223 */ /* 0x000fce0000000008 */
.L_x_56:
[----:B------:R-:W-:Y:S05]  /*11e90*/  BSYNC B1 ;  /* 0x0000000000017941 */ /* 0x000fea0003800000 */
.L_x_54:
[----:B------:R-:W-:Y:S01]  /*11ea0*/  FSETP.GEU.AND P0, PT, |R5|, 1.175494350822287508e-38, PT ;  /* 0x008000000500780b */ /* 0x000fe20003f0e200 */
[----:B------:R-:W-:-:S12]  /*11eb0*/  ULDC UR4, c[0x0][0x600] ;  /* 0x0001800000047ab9 */ /* 0x000fd80000000800 */
[----:B------:R-:W-:-:S04]  /*11ec0*/  @!P0 FMUL R5, R5, 16777216 ;  /* 0x4b80000005058820 */ /* 0x000fc80000400000 */
[----:B------:R-:W1:Y:S02]  /*11ed0*/  MUFU.LG2 R0, R5 ;  /* 0x0000000500007308 */ /* 0x000e640000000c00 */
[----:B-1----:R-:W-:-:S04]  /*11ee0*/  @!P0 FADD R0, R0, -24 ;  /* 0xc1c0000000008421 */ /* 0x002fc80000000000 */
[----:B------:R-:W-:-:S04]  /*11ef0*/  FMUL R0, R0, 0.69314718246459960938 ;  /* 0x3f31721800007820 */ /* 0x000fc80000400000 */
[----:B------:R-:W-:-:S07]  /*11f00*/  FFMA R9, R125, UR4, R0 ;  /* 0x000000047d097c23 */ /* 0x000fce0008000000 */
.L_x_53:
[----:B------:R-:W-:Y:S05]  /*11f10*/  BSYNC B0 ;  /* 0x0000000000007941 */ /* 0x000fea0003800000 */
.L_x_52:
[----:B------:R-:W-:Y:S01]  /*11f20*/  UISETP.NE.AND UP0, UPT, UR36, 0x1, UPT ;  /* 0x000000012400788c */ /* 0x000fe2000bf05270 */
[----:B------:R-:W1:Y:S03]  /*11f30*/  S2R R2, SR_TID.X ;  /* 0x0000000000027919 */ /* 0x000e660000002100 */
[----:B------:R-:W-:-:S06]  /*11f40*/  USEL UR4, URZ, 0x1, UP0 ;  /* 0x000000013f047887 */ /* 0x000fcc0008000000 */
[----:B------:R-:W-:Y:S01]  /*11f50*/  MOV R0, UR4 ;  /* 0x0000000400007c02 */ /* 0x000fe20008000f00 */
[----:B------:R-:W-:Y:S02]  /*11f60*/  ULDC UR4, c[0x0][0x608] ;  /* 0x0001820000047ab9 */ /* 0x000fe40000000800 */
[----:B------:R-:W-:Y:S01]  /*11f70*/  FMUL R8, R8, UR4 ;  /* 0x0000000408087c20 */ /* 0x000fe20008400000 */
[----:B------:R-:W-:-:S04]  /*11f80*/  SHF.L.U32 R0, R0, 0x1f, RZ ;  /* 0x0000001f00007819 */ /* 0x000fc800000006ff */
[----:B------:R-:W2:Y:S01]  /*11f90*/  SYNCS.PHASECHK.TRANS64.TRYWAIT P0, [UR32+0x8], R0 ;  /* 0x00000800ff0075a7 */ /* 0x000ea20008000160 */
[C---:B-1----:R-:W-:Y:S02]  /*11fa0*/  LOP3.LUT P1, RZ, R2.reuse, 0x3, RZ, 0xc0, !PT ;  /* 0x0000000302ff7812 */ /* 0x042fe4000782c0ff */
[----:B------:R-:W-:Y:S01]  /*11fb0*/  LOP3.LUT R16, R2, 0x7f, RZ, 0xc0, !PT ;  /* 0x0000007f02107812 */ /* 0x000fe200078ec0ff */
[----:B--2---:R-:W-:Y:S10]  /*11fc0*/  @!P0 BRA `(.L_x_57) ;  /* 0x00000028009c8947 */ /* 0x004ff40003800000 */
.L_x_109:
[----:B------:R-:W-:Y:S01]  /*11fd0*/  ULDC.64 UR10, c[0x0][0x208] ;  /* 0x00008200000a7ab9 */ /* 0x000fe20000000a00 */
[----:B------:R-:W-:Y:S01]  /*11fe0*/  BSSY B0, `(.L_x_58) ;  /* 0x0000019000007945 */ /* 0x000fe20003800000 */
[----:B------:R-:W-:-:S03]  /*11ff0*/  SHF.R.U32.HI R17, RZ, 0x5, R16 ;  /* 0x00000005ff117819 */ /* 0x000fc60000011610 */
[----:B------:R-:W-:Y:S05]  /*12000*/  @P1 BRA `(.L_x_59) ;  /* 0x0000000000581947 */ /* 0x000fea0003800000 */
[----:B------:R-:W2:Y:S01]  /*12010*/  S2UR UR4, SR_CTAID.Y ;  /* 0x00000000000479c3 */ /* 0x000ea20000002600 */
[----:B-1----:R-:W-:Y:S01]  /*12020*/  SHF.R.U32.HI R0, RZ, 0x2, R2 ;  /* 0x00000002ff007819 */ /* 0x002fe20000011602 */
[----:B------:R-:W-:Y:S01]  /*12030*/  USHF.L.U32 UR8, UR37, 0x6, URZ ;  /* 0x0000000625087899 */ /* 0x000fe2000800063f */
[----:B------:R-:W-:Y:S01]  /*12040*/  SHF.L.U32 R3, R17, 0x4, RZ ;  /* 0x0000000411037819 */ /* 0x000fe200000006ff */
[----:B------:R-:W-:Y:S01]  /*12050*/  ULDC.64 UR6, c[0x0][0x688] ;  /* 0x0001a20000067ab9 */ /* 0x000fe20000000a00 */
[----:B------:R-:W-:-:S03]  /*12060*/  LOP3.LUT R0, R0, 0x7, RZ, 0xc0, !PT ;  /* 0x0000000700007812 */ /* 0x000fc600078ec0ff */
[----:B------:R-:W1:Y:S01]  /*12070*/  S2UR UR5, SR_CTAID.Z ;  /* 0x00000000000579c3 */ /* 0x000e620000002700 */
[----:B------:R-:W-:-:S05]  /*12080*/  LOP3.LUT R0, R3, 0xfffffff0, R0, 0xe2, !PT ;  /* 0xfffffff003007812 */ /* 0x000fca00078ee200 */
[----:B------:R-:W-:-:S05]  /*12090*/  VIADD R3, R0, UR8 ;  /* 0x0000000800037c36 */ /* 0x000fca0008000000 */
[----:B------:R-:W-:Y:S01]  /*120a0*/  IADD3 R2, R3, 0x8, RZ ;  /* 0x0000000803027810 */ /* 0x000fe20007ffe0ff */
[----:B--2---:R-:W-:-:S04]  /*120b0*/  UIMAD UR4, UR4, UR6, UR8 ;  /* 0x00000006040472a4 */ /* 0x004fc8000f8e0208 */
[----:B-1----:R-:W-:-:S03]  /*120c0*/  UIMAD UR4, UR5, UR7, UR4 ;  /* 0x00000007050472a4 */ /* 0x002fc6000f8e0204 */
[----:B------:R-:W-:Y:S02]  /*120d0*/  ULDC UR5, c[0x0][0x288] ;  /* 0x0000a20000057ab9 */ /* 0x000fe40000000800 */
[----:B------:R-:W-:Y:S02]  /*120e0*/  ISETP.GE.U32.AND P0, PT, R3, UR5, PT ;  /* 0x0000000503007c0c */ /* 0x000fe4000bf06070 */
[----:B------:R-:W-:Y:S02]  /*120f0*/  IADD3 R0, P2, R0, UR4, RZ ;  /* 0x0000000400007c10 */ /* 0x000fe4000ff5e0ff */
[----:B------:R-:W-:Y:S01]  /*12100*/  ISETP.GE.U32.AND P1, PT, R2, UR5, PT ;  /* 0x0000000502007c0c */ /* 0x000fe2000bf26070 */
[----:B------:R-:W-:Y:S01]  /*12110*/  ULDC.64 UR4, c[0x0][0x680] ;  /* 0x0001a00000047ab9 */ /* 0x000fe20000000a00 */
[----:B------:R-:W-:Y:S02]  /*12120*/  IADD3.X R3, RZ, RZ, RZ, P2, !PT ;  /* 0x000000ffff037210 */ /* 0x000fe400017fe4ff */
[----:B------:R-:W-:-:S04]  /*12130*/  LEA R2, P2, R0, UR4, 0x2 ;  /* 0x0000000400027c11 */ /* 0x000fc8000f8410ff */
[----:B------:R-:W-:-:S05]  /*12140*/  LEA.HI.X R3, R0, UR5, R3, 0x2, P2 ;  /* 0x0000000500037c11 */ /* 0x000fca00090f1403 */
[----:B------:R2:W-:Y:S04]  /*12150*/  @!P0 STG.E desc[UR10][R2.64], R11 ;  /* 0x0000000b02008986 */ /* 0x0005e8000c10190a */
[----:B------:R2:W-:Y:S02]  /*12160*/  @!P1 STG.E desc[UR10][R2.64+0x20], R9 ;  /* 0x0000200902009986 */ /* 0x0005e4000c10190a */
.L_x_59:
[----:B------:R-:W-:Y:S05]  /*12170*/  BSYNC B0 ;  /* 0x0000000000007941 */ /* 0x000fea0003800000 */
.L_x_58:
[----:B------:R-:W-:Y:S01]  /*12180*/  ULDC.64 UR4, c[0x0][0x730] ;  /* 0x0001cc0000047ab9 */ /* 0x000fe20000000a00 */
[-C--:B------:R-:W-:Y:S01]  /*12190*/  FMUL R154, R154, R8.reuse ;  /* 0x000000089a9a7220 */ /* 0x080fe20000400000 */
[----:B------:R-:W-:Y:S01]  /*121a0*/  ISETP.NE.U32.AND P0, PT, RZ, UR4, PT ;  /* 0x00000004ff007c0c */ /* 0x000fe2000bf05070 */
[-C--:B------:R-:W-:Y:S01]  /*121b0*/  FMUL R44, R155, R8.reuse ;  /* 0x000000089b2c7220 */ /* 0x080fe20000400000 */
[-C--:B------:R-:W-:Y:S01]  /*121c0*/  FMUL R158, R158, R8.reuse ;  /* 0x000000089e9e7220 */ /* 0x080fe20000400000 */
[-C--:B------:R-:W-:Y:S01]  /*121d0*/  FMUL R48, R159, R8.reuse ;  /* 0x000000089f307220 */ /* 0x080fe20000400000 */
[----:B------:R-:W-:Y:S01]  /*121e0*/  ISETP.NE.AND.EX P0, PT, RZ, UR5, PT, P0 ;  /* 0x00000005ff007c0c */ /* 0x000fe2000bf05300 */
        /* <DEDUP_REMOVED lines=20> */
[----:B------:R-:W-:Y:S06]  /*12330*/  @P0 BRA `(.L_x_60) ;  /* 0x0000000000200947 */ /* 0x000fec0003800000 */
[----:B------:R-:W-:Y:S02]  /*12340*/  ULDC.64 UR4, c[0x0][0x728] ;  /* 0x0001ca0000047ab9 */ /* 0x000fe40000000a00 */
[----:B------:R-:W-:-:S04]  /*12350*/  ISETP.NE.U32.AND P0, PT, RZ, UR4, PT ;  /* 0x00000004ff007c0c */ /* 0x000fc8000bf05070 */
[----:B------:R-:W-:-:S13]  /*12360*/  ISETP.NE.AND.EX P0, PT, RZ, UR5, PT, P0 ;  /* 0x00000005ff007c0c */ /* 0x000fda000bf05300 */
[----:B------:R-:W-:Y:S05]  /*12370*/  @!P0 BRA `(.L_x_61) ;  /* 0x00000000000c8947 */ /* 0x000fea0003800000 */
[----:B-12---:R-:W1:Y:S02]  /*12380*/  LDC.64 R2, c[0x0][0x728] ;  /* 0x0001ca00ff027b82 */ /* 0x006e640000000a00 */
[----:B-1----:R4:W5:Y:S01]  /*12390*/  LDG.E R2, desc[UR10][R2.64] ;  /* 0x0000000a02027981 */ /* 0x002962000c1e1900 */
[----:B------:R-:W-:Y:S05]  /*123a0*/  BRA `(.L_x_60) ;  /* 0x0000000000047947 */ /* 0x000fea0003800000 */
.L_x_61:
[----:B--2---:R-:W3:Y:S02]  /*123b0*/  LDC R2, c[0x0][0x720] ;  /* 0x0001c800ff027b82 */ /* 0x004ee40000000800 */
.L_x_60:
[----:B-1----:R-:W-:Y:S02]  /*123c0*/  MOV R0, RZ ;  /* 0x000000ff00007202 */ /* 0x002fe40000000f00 */
[----:B---3-5:R-:W-:Y:S02]  /*123d0*/  MOV R53, R2 ;  /* 0x0000000200357202 */ /* 0x028fe40000000f00 */
[----:B------:R-:W-:-:S13]  /*123e0*/  LOP3.LUT P0, RZ, R0, 0x1bf, RZ, 0xc0, !PT ;  /* 0x000001bf00ff7812 */ /* 0x000fda000780c0ff */
[----:B------:R-:W-:Y:S05]  /*123f0*/  @!P0 BRA `(.L_x_62) ;  /* 0x0000000000408947 */ /* 0x000fea0003800000 */
[----:B------:R-:W-:Y:S01]  /*12400*/  MOV R0, 0x0 ;  /* 0x0000000000007802 */ /* 0x000fe20000000f00 */
[----:B------:R-:W-:Y:S01]  /*12410*/  ULDC.64 UR4, c[0x4][0x70] ;  /* 0x01001c0000047ab9 */ /* 0x000fe20000000a00 */
[----:B------:R-:W-:Y:S01]  /*12420*/  ULDC.64 UR6, c[0x4][0x8] ;  /* 0x0100020000067ab9 */ /* 0x000fe20000000a00 */
[----:B------:R-:W-:Y:S01]  /*12430*/  IMAD.U32 R4, RZ, RZ, UR4 ;  /* 0x00000004ff047e24 */ /* 0x000fe2000f8e00ff */
[----:B--2-4-:R1:W2:Y:S01]  /*12440*/  LDC.64 R2, c[0x4][R0] ;  /* 0x0100000000027b82 */ /* 0x0142a20000000a00 */
[----:B------:R-:W-:Y:S01]  /*12450*/  MOV R5, UR5 ;  /* 0x0000000500057c02 */ /* 0x000fe20008000f00 */
[----:B------:R-:W-:Y:S01]  /*12460*/  ULDC.64 UR4, c[0x4][0x78] ;  /* 0x01001e0000047ab9 */ /* 0x000fe20000000a00 */
[----:B------:R-:W-:Y:S01]  /*12470*/  IMAD.U32 R10, RZ, RZ, UR6 ;  /* 0x00000006ff0a7e24 */ /* 0x000fe2000f8e00ff */
[----:B------:R-:W-:Y:S01]  /*12480*/  MOV R6, UR4 ;  /* 0x0000000400067c02 */ /* 0x000fe20008000f00 */
[----:B------:R-:W-:Y:S01]  /*12490*/  IMAD.MOV.U32 R13, RZ, RZ, RZ ;  /* 0x000000ffff0d7224 */ /* 0x000fe200078e00ff */
[----:B------:R-:W-:-:S02]  /*124a0*/  MOV R7, UR5 ;  /* 0x0000000500077c02 */ /* 0x000fc40008000f00 */
[----:B------:R-:W-:Y:S02]  /*124b0*/  MOV R11, UR7 ;  /* 0x00000007000b7c02 */ /* 0x000fe40008000f00 */
[----:B------:R-:W-:Y:S02]  /*124c0*/  MOV R8, 0x70 ;  /* 0x0000007000087802 */ /* 0x000fe40000000f00 */
[----:B-1----:R-:W-:-:S07]  /*124d0*/  MOV R12, 0x1 ;  /* 0x00000001000c7802 */ /* 0x002fce0000000f00 */
[----:B------:R-:W-:-:S07]  /*124e0*/  LEPC R20, `(.L_x_62) ;  /* 0x000000001014794e */ /* 0x000fce0000000000 */
[----:B--2---:R-:W-:Y:S05]  /*124f0*/  CALL.ABS.NOINC R2 ;  /* 0x0000000002007343 */ /* 0x004fea0003c00000 */
.L_x_62:
[----:B------:R-:W-:Y:S02]  /*12500*/  MOV R18, UR38 ;  /* 0x0000002600127c02 */ /* 0x000fe40008000f00 */
[----:B--2-4-:R-:W-:-:S05]  /*12510*/  MOV R3, UR36 ;  /* 0x0000002400037c02 */ /* 0x014fca0008000f00 */
[----:B------:R-:W-:-:S05]  /*12520*/  IMAD R18, R3, 0x2200, R18 ;  /* 0x0000220003127824 */ /* 0x000fca00078e0212 */
[----:B------:R-:W-:-:S04]  /*12530*/  IADD3 R19, R18, -0x2200, RZ ;  /* 0xffffde0012137810 */ /* 0x000fc80007ffe0ff */
[----:B------:R-:W-:-:S13]  /*12540*/  LOP3.LUT P0, RZ, R19, 0x1b0, RZ, 0xc0, !PT ;  /* 0x000001b013ff7812 */ /* 0x000fda000780c0ff */
[----:B------:R-:W-:Y:S05]  /*12550*/  @!P0 BRA `(.L_x_63) ;  /* 0x0000000000408947 */ /* 0x000fea0003800000 */
[----:B------:R-:W-:Y:S01]  /*12560*/  MOV R0, 0x0 ;  /* 0x0000000000007802 */ /* 0x000fe20000000f00 */
[----:B------:R-:W-:Y:S01]  /*12570*/  ULDC.64 UR4, c[0x4][0x70] ;  /* 0x01001c0000047ab9 */ /* 0x000fe20000000a00 */
[----:B------:R-:W-:Y:S01]  /*12580*/  ULDC.64 UR6, c[0x4][0x78] ;  /* 0x01001e0000067ab9 */ /* 0x000fe20000000a00 */
[----:B------:R-:W-:Y:S01]  /*12590*/  IMAD.U32 R4, RZ, RZ, UR4 ;  /* 0x00000004ff047e24 */ /* 0x000fe2000f8e00ff */
[----:B------:R1:W2:Y:S01]  /*125a0*/  LDC.64 R2, c[0x4][R0] ;  /* 0x0100000000027b82 */ /* 0x0002a20000000a00 */
[----:B------:R-:W-:Y:S01]  /*125b0*/  MOV R5, UR5 ;  /* 0x0000000500057c02 */ /* 0x000fe20008000f00 */
[----:B------:R-:W-:Y:S01]  /*125c0*/  ULDC.64 UR4, c[0x4][0x10] ;  /* 0x0100040000047ab9 */ /* 0x000fe20000000a00 */
[----:B------:R-:W-:Y:S01]  /*125d0*/  MOV R6, UR6 ;  /* 0x0000000600067c02 */ /* 0x000fe20008000f00 */
[----:B------:R-:W-:Y:S01]  /*125e0*/  IMAD.U32 R10, RZ, RZ, UR4 ;  /* 0x00000004ff0a7e24 */ /* 0x000fe2000f8e00ff */
[----:B------:R-:W-:Y:S01]  /*125f0*/  MOV R7, UR7 ;  /* 0x0000000700077c02 */ /* 0x000fe20008000f00 */
[----:B------:R-:W-:Y:S01]  /*12600*/  IMAD.MOV.U32 R13, RZ, RZ, RZ ;  /* 0x000000ffff0d7224 */ /* 0x000fe200078e00ff */
[----:B------:R-:W-:-:S02]  /*12610*/  MOV R11, UR5 ;  /* 0x00000005000b7c02 */ /* 0x000fc40008000f00 */
[----:B------:R-:W-:Y:S02]  /*12620*/  MOV R8, 0x70 ;  /* 0x0000007000087802 */ /* 0x000fe40000000f00 */
[----:B-1----:R-:W-:-:S07]  /*12630*/  MOV R12, 0x1 ;  /* 0x00000001000c7802 */ /* 0x002fce0000000f00 */
[----:B------:R-:W-:-:S07]  /*12640*/  LEPC R20, `(.L_x_63) ;  /* 0x000000001014794e */ /* 0x000fce0000000000 */
[----:B--2---:R-:W-:Y:S05]  /*12650*/  CALL.ABS.NOINC R2 ;  /* 0x0000000002007343 */ /* 0x004fea0003c00000 */
.L_x_63:
[----:B------:R-:W1:Y:S01]  /*12660*/  S2R R5, SR_TID.X ;  /* 0x0000000000057919 */ /* 0x000e620000002100 */
[----:B------:R-:W-:Y:S01]  /*12670*/  ULDC.64 UR4, c[0x0][0x730] ;  /* 0x0001cc0000047ab9 */ /* 0x000fe20000000a00 */
[----:B------:R-:W-:Y:S01]  /*12680*/  VIADD R16, R16, 0x1f ;  /* 0x0000001f10107836 */ /* 0x000fe20000000000 */
[----:B------:R-:W-:-:S04]  /*12690*/  ISETP.NE.U32.AND P0, PT, RZ, UR4, PT ;  /* 0x00000004ff007c0c */ /* 0x000fc8000bf05070 */
[----:B------:R-:W-:Y:S02]  /*126a0*/  ISETP.NE.AND.EX P0, PT, RZ, UR5, PT, P0 ;  /* 0x00000005ff007c0c */ /* 0x000fe4000bf05300 */
[----:B------:R-:W-:-:S11]  /*126b0*/  ISETP.GT.U32.AND P1, PT, R16, 0x3e, PT ;  /* 0x0000003e1000780c */ /* 0x000fd60003f24070 */
[----:B------:R-:W2:Y:S01]  /*126c0*/  @P0 LDC R53, c[0x0][0x720] ;  /* 0x0001c800ff350b82 */ /* 0x000ea20000000800 */
[C---:B-1----:R-:W-:Y:S02]  /*126d0*/  SHF.L.U32 R0, R5.reuse, 0x5, RZ ;  /* 0x0000000505007819 */ /* 0x042fe400000006ff */
[----:B------:R-:W-:Y:S02]  /*126e0*/  SHF.R.U32.HI R3, RZ, 0x1, R5 ;  /* 0x00000001ff037819 */ /* 0x000fe40000011605 */
[C---:B------:R-:W-:Y:S02]  /*126f0*/  LOP3.LUT R2, R0.reuse, 0xc0, RZ, 0xc0, !PT ;  /* 0x000000c000027812 */ /* 0x040fe400078ec0ff */
[----:B------:R-:W-:Y:S02]  /*12700*/  LOP3.LUT R4, R0, 0x20, RZ, 0xc0, !PT ;  /* 0x0000002000047812 */ /* 0x000fe400078ec0ff */
[----:B------:R-:W-:Y:S02]  /*12710*/  LOP3.LUT R2, R2, 0x8, R3, 0xf8, !PT ;  /* 0x0000000802027812 */ /* 0x000fe400078ef803 */
[----:B------:R-:W-:-:S02]  /*12720*/  SHF.L.U32 R3, R5, 0x2, RZ ;  /* 0x0000000205037819 */ /* 0x000fc400000006ff */
[----:B------:R-:W-:Y:S01]  /*12730*/  LEA R4, R17, R4, 0x9 ;  /* 0x0000000411047211 */ /* 0x000fe200078e48ff */
[-C--:B--2---:R-:W-:Y:S01]  /*12740*/  FMUL R9, R24, R53.reuse ;  /* 0x0000003518097220 */ /* 0x084fe20000400000 */
[----:B------:R-:W-:Y:S01]  /*12750*/  LOP3.LUT R3, R2, 0x18, R3, 0x78, !PT ;  /* 0x0000001802037812 */ /* 0x000fe200078e7803 */
[-C--:B------:R-:W-:Y:S01]  /*12760*/  FMUL R6, R158, R53.reuse ;  /* 0x000000359e067220 */ /* 0x080fe20000400000 */
[----:B------:R-:W-:Y:S01]  /*12770*/  LOP3.LUT R0, R0, 0x100, RZ, 0xc0, !PT ;  /* 0x0000010000007812 */ /* 0x000fe200078ec0ff */
[-C--:B------:R-:W-:Y:S01]  /*12780*/  FMUL R11, R48, R53.reuse ;  /* 0x00000035300b7220 */ /* 0x080fe20000400000 */
[----:B------:R-:W-:Y:S01]  /*12790*/  LOP3.LUT P0, RZ, R5, 0x4, RZ, 0xc0, !PT ;  /* 0x0000000405ff7812 */ /* 0x000fe2000780c0ff */
[-C--:B------:R-:W-:Y:S01]  /*127a0*/  FMUL R5, R22, R53.reuse ;  /* 0x0000003516057220 */ /* 0x080fe20000400000 */
[----:B------:R-:W-:Y:S01]  /*127b0*/  IADD3 R3, R3, R4, R0 ;  /* 0x0000000403037210 */ /* 0x000fe20007ffe000 */
        /* <DEDUP_REMOVED lines=13> */
[----:B------:R-:W-:Y:S01]  /*12890*/  F2FP.BF16.F32.PACK_AB R56, R5, R0 ;  /* 0x000000000538723e */ /* 0x000fe200000010ff */
[-C--:B------:R-:W-:Y:S01]  /*128a0*/  FMUL R26, R34, R53.reuse ;  /* 0x00000035221a7220 */ /* 0x080fe20000400000 */
[----:B------:R-:W-:Y:S01]  /*128b0*/  MOV R0, 0x10 ;  /* 0x0000001000007802 */ /* 0x000fe20000000f00 */
        /* <DEDUP_REMOVED lines=31> */
[----:B------:R-:W-:Y:S01]  /*12ab0*/  FMUL R53, R198, R53 ;  /* 0x00000035c6357220 */ /* 0x000fe20000400000 */
[----:B------:R-:W-:-:S02]  /*12ac0*/  F2FP.BF16.F32.PACK_AB R9, R15, R10 ;  /* 0x0000000a0f09723e */ /* 0x000fc400000010ff */
[----:B------:R-:W-:Y:S02]  /*12ad0*/  F2FP.BF16.F32.PACK_AB R57, R7, R2 ;  /* 0x000000020739723e */ /* 0x000fe400000010ff */
[----:B------:R-:W-:Y:S02]  /*12ae0*/  F2FP.BF16.F32.PACK_AB R8, R13, R8 ;  /* 0x000000080d08723e */ /* 0x000fe400000010ff */
[----:B------:R-:W-:Y:S02]  /*12af0*/  F2FP.BF16.F32.PACK_AB R10, R17, R12 ;  /* 0x0000000c110a723e */ /* 0x000fe400000010ff */
[----:B------:R-:W-:Y:S02]  /*12b00*/  F2FP.BF16.F32.PACK_AB R11, R21, R14 ;  /* 0x0000000e150b723e */ /* 0x000fe400000010ff */
[----:B------:R-:W-:Y:S02]  /*12b10*/  SEL R0, R0, 0xfffffff0, !P0 ;  /* 0xfffffff000007807 */ /* 0x000fe40004000000 */
[----:B------:R-:W-:Y:S01]  /*12b20*/  LEA R19, R3, R19, 0x1 ;  /* 0x0000001303137211 */ /* 0x000fe200078e08ff */
[----:B------:R-:W-:Y:S06]  /*12b30*/  @P1 BRA `(.L_x_64) ;  /* 0x0000000000041947 */ /* 0x000fec0003800000 */
[----:B------:R-:W-:-:S04]  /*12b40*/  DEPBAR.LE SB0, 0x1 ;  /* 0x000080400000791a */ /* 0x000fc80000000000 */
.L_x_64:
[----:B------:R-:W-:Y:S05]  /*12b50*/  WARPSYNC.ALL ;  /* 0x0000000000007948 */ /* 0x000fea0003800000 */
[----:B------:R-:W-:Y:S01]  /*12b60*/  BAR.SYNC.DEFER_BLOCKING 0x1, 0x80 ;  /* 0x0042000000007b1d */ /* 0x000fe20000010000 */
[----:B------:R-:W-:Y:S01]  /*12b70*/  LEA R3, R3, R18, 0x1 ;  /* 0x0000001203037211 */ /* 0x000fe200078e08ff */
[----:B------:R-:W-:Y:S01]  /*12b80*/  IMAD R0, R0, 0x2, R19 ;  /* 0x0000000200007824 */ /* 0x000fe200078e0213 */
[----:B------:R-:W-:Y:S02]  /*12b90*/  F2FP.BF16.F32.PACK_AB R4, R16, R23 ;  /* 0x000000171004723e */ /* 0x000fe400000010ff */
[----:B------:R-:W-:Y:S01]  /*12ba0*/  F2FP.BF16.F32.PACK_AB R5, R20, R25 ;  /* 0x000000191405723e */ /* 0x000fe200000010ff */
[----:B------:R-:W-:Y:S01]  /*12bb0*/  BSSY B0, `(.L_x_65) ;  /* 0x000001d000007945 */ /* 0x000fe20003800000 */
[----:B------:R-:W-:-:S02]  /*12bc0*/  F2FP.BF16.F32.PACK_AB R6, R22, R27 ;  /* 0x0000001b1606723e */ /* 0x000fc400000010ff */
[----:B------:R-:W-:Y:S02]  /*12bd0*/  F2FP.BF16.F32.PACK_AB R7, R24, R29 ;  /* 0x0000001d1807723e */ /* 0x000fe400000010ff */
[----:B------:R-:W-:Y:S02]  /*12be0*/  F2FP.BF16.F32.PACK_AB R12, R26, R31 ;  /* 0x0000001f1a0c723e */ /* 0x000fe400000010ff */
[----:B------:R-:W-:Y:S02]  /*12bf0*/  F2FP.BF16.F32.PACK_AB R13, R28, R33 ;  /* 0x000000211c0d723e */ /* 0x000fe400000010ff */
[----:B------:R-:W-:Y:S02]  /*12c00*/  F2FP.BF16.F32.PACK_AB R14, R30, R35 ;  /* 0x000000231e0e723e */ /* 0x000fe400000010ff */
[----:B------:R-:W-:Y:S01]  /*12c10*/  F2FP.BF16.F32.PACK_AB R15, R32, R37 ;  /* 0x00000025200f723e */ /* 0x000fe200000010ff */
[----:B------:R1:W-:Y:S04]  /*12c20*/  STSM.16.M88.4 [R3+-0x2200], R56 ;  /* 0xffde003803007844 */ /* 0x0003e80000000200 */
[----:B------:R1:W-:Y:S01]  /*12c30*/  STSM.16.M88.4 [R0], R8 ;  /* 0x0000000800007844 */ /* 0x0003e20000000200 */
[----:B------:R-:W-:Y:S01]  /*12c40*/  @!PT LDS RZ, [RZ] ;  /* 0x00000000fffff984 */ /* 0x000fe20000000800 */
[----:B------:R-:W-:Y:S01]  /*12c50*/  @!PT LDS RZ, [RZ] ;  /* 0x00000000fffff984 */ /* 0x000fe20000000800 */
[----:B------:R-:W-:Y:S01]  /*12c60*/  @!PT LDS RZ, [RZ] ;  /* 0x00000000fffff984 */ /* 0x000fe20000000800 */
[----:B------:R-:W-:Y:S01]  /*12c70*/  @!PT LDS RZ, [RZ] ;  /* 0x00000000fffff984 */ /* 0x000fe20000000800 */
[----:B------:R2:W-:Y:S06]  /*12c80*/  MEMBAR.ALL.CTA ;  /* 0x0000000000007992 */ /* 0x0005ec0000008000 */
[----:B--2---:R-:W2:Y:S02]  /*12c90*/  FENCE.VIEW.ASYNC.S ;  /* 0x00000000000073c6 */ /* 0x004ea40000000000 */
[----:B--2---:R-:W-:Y:S06]  /*12ca0*/  BAR.SYNC.DEFER_BLOCKING 0x1, 0x80 ;  /* 0x0042000000007b1d */ /* 0x004fec0000010000 */
[----:B------:R-:W-:Y:S05]  /*12cb0*/  @P1 BRA `(.L_x_66) ;  /* 0x0000000000301947 */ /* 0x000fea0003800000 */
[----:B------:R-:W-:Y:S01]  /*12cc0*/  S2UR UR12, SR_CTAID.Z ;  /* 0x00000000000c79c3 */ /* 0x000fe20000002700 */
[----:B------:R-:W-:Y:S01]  /*12cd0*/  R2UR UR8, R18 ;  /* 0x00000000120872ca */ /* 0x000fe200000e0000 */
[----:B------:R-:W-:Y:S01]  /*12ce0*/  ULDC.64 UR4, c[0x0][0x198] ;  /* 0x0000660000047ab9 */ /* 0x000fe20000000a00 */
[----:B------:R-:W-:Y:S02]  /*12cf0*/  USHF.L.U32 UR10, UR37, 0x6, URZ ;  /* 0x00000006250a7899 */ /* 0x000fe4000800063f */
[----:B------:R-:W-:Y:S01]  /*12d00*/  UIADD3 UR4, UP0, UR4, 0x670, URZ ;  /* 0x0000067004047890 */ /* 0x000fe2000ff1e03f */
[----:B------:R-:W-:Y:S02]  /*12d10*/  UMOV UR9, URZ ;  /* 0x0000003f00097c82 */ /* 0x000fe40008000000 */
[----:B------:R-:W2:Y:S01]  /*12d20*/  S2UR UR11, SR_CTAID.Y ;  /* 0x00000000000b79c3 */ /* 0x000ea20000002600 */
[----:B------:R-:W-:-:S05]  /*12d30*/  UIADD3.X UR5, URZ, UR5, URZ, UP0, !UPT ;  /* 0x000000053f057290 */ /* 0x000fca00087fe43f */
[----:B------:R-:W-:-:S09]  /*12d40*/  UIADD3 UR8, UR8, -0x2200, URZ ;  /* 0xffffde0008087890 */ /* 0x000fd2000fffe03f */
[----:B--2---:R2:W-:Y:S01]  /*12d50*/  UTMASTG.4D [UR8], [UR4] ;  /* 0x00000008040073b5 */ /* 0x0045e20008018000 */
[----:B------:R0:W-:Y:S01]  /*12d60*/  UTMACMDFLUSH ;  /* 0x00000000000079b7 */ /* 0x0001e20000000000 */
[----:B--2---:R-:W-:-:S04]  /*12d70*/  DEPBAR.LE SB0, 0x1 ;  /* 0x000080400000791a */ /* 0x004fc80000000000 */
.L_x_66:
[----:B------:R-:W-:Y:S05]  /*12d80*/  BSYNC B0 ;  /* 0x0000000000007941 */ /* 0x000fea0003800000 */
.L_x_65:
[----:B------:R-:W-:Y:S01]  /*12d90*/  BAR.SYNC.DEFER_BLOCKING 0x1, 0x80 ;  /* 0x0042000000007b1d */ /* 0x000fe20000010000 */
[----:B-1----:R-:W-:Y:S02]  /*12da0*/  F2FP.BF16.F32.PACK_AB R8, R34, R39 ;  /* 0x000000272208723e */ /* 0x002fe400000010ff */
[----:B------:R-:W-:Y:S02]  /*12db0*/  F2FP.BF16.F32.PACK_AB R9, R36, R41 ;  /* 0x000000292409723e */ /* 0x000fe400000010ff */
[----:B------:R-:W-:Y:S01]  /*12dc0*/  F2FP.BF16.F32.PACK_AB R10, R38, R43 ;  /* 0x0000002b260a723e */ /* 0x000fe200000010ff */
[----:B------:R-:W-:Y:S01]  /*12dd0*/  BSSY B0, `(.L_x_67) ;  /* 0x000001c000007945 */ /* 0x000fe20003800000 */
[----:B------:R-:W-:Y:S02]  /*12de0*/  F2FP.BF16.F32.PACK_AB R11, R40, R45 ;  /* 0x0000002d280b723e */ /* 0x000fe400000010ff */
[----:B------:R-:W-:Y:S02]  /*12df0*/  F2FP.BF16.F32.PACK_AB R20, R42, R47 ;  /* 0x0000002f2a14723e */ /* 0x000fe400000010ff */
[----:B------:R-:W-:-:S02]  /*12e00*/  F2FP.BF16.F32.PACK_AB R21, R44, R49 ;  /* 0x000000312c15723e */ /* 0x000fc400000010ff */
[----:B------:R-:W-:Y:S02]  /*12e10*/  F2FP.BF16.F32.PACK_AB R22, R46, R51 ;  /* 0x000000332e16723e */ /* 0x000fe400000010ff */
[----:B------:R-:W-:Y:S01]  /*12e20*/  F2FP.BF16.F32.PACK_AB R23, R48, R53 ;  /* 0x000000353017723e */ /* 0x000fe200000010ff */
[----:B------:R1:W-:Y:S04]  /*12e30*/  STSM.16.M88.4 [R19+0x1000], R4 ;  /* 0x0010000413007844 */ /* 0x0003e80000000200 */
[----:B------:R1:W-:Y:S01]  /*12e40*/  STSM.16.M88.4 [R0+0x1000], R12 ;  /* 0x0010000c00007844 */ /* 0x0003e20000000200 */
        /* <DEDUP_REMOVED lines=13> */
[----:B------:R-:W-:Y:S02]  /*12f20*/  UMOV UR9, 0x20 ;  /* 0x0000002000097882 */ /* 0x000fe40000000000 */
[----:B------:R-:W2:Y:S01]  /*12f30*/  S2UR UR11, SR_CTAID.Y ;  /* 0x00000000000b79c3 */ /* 0x000ea20000002600 */
[----:B------:R-:W-:-:S05]  /*12f40*/  UIADD3.X UR5, URZ, UR5, URZ, UP0, !UPT ;  /* 0x000000053f057290 */ /* 0x000fca00087fe43f */
[----:B------:R-:W-:-:S09]  /*12f50*/  UIADD3 UR8, UR8, -0x1200, URZ ;  /* 0xffffee0008087890 */ /* 0x000fd2000fffe03f */
[----:B--2---:R2:W-:Y:S01]  /*12f60*/  UTMASTG.4D [UR8], [UR4] ;  /* 0x00000008040073b5 */ /* 0x0045e20008018000 */
[----:B------:R0:W-:Y:S01]  /*12f70*/  UTMACMDFLUSH ;  /* 0x00000000000079b7 */ /* 0x0001e20000000000 */
[----:B--2---:R-:W-:-:S04]  /*12f80*/  DEPBAR.LE SB0, 0x1 ;  /* 0x000080400000791a */ /* 0x004fc80000000000 */
.L_x_68:
[----:B------:R-:W-:Y:S05]  /*12f90*/  BSYNC B0 ;  /* 0x0000000000007941 */ /* 0x000fea0003800000 */
.L_x_67:
[----:B------:R-:W-:Y:S06]  /*12fa0*/  BAR.SYNC.DEFER_BLOCKING 0x1, 0x80 ;  /* 0x0042000000007b1d */ /* 0x000fec0000010000 */
[----:B------:R-:W-:Y:S01]  /*12fb0*/  BSSY B0, `(.L_x_69) ;  /* 0x0000016000007945 */ /* 0x000fe20003800000 */
[----:B------:R2:W-:Y:S04]  /*12fc0*/  STSM.16.M88.4 [R19], R8 ;  /* 0x0000000813007844 */ /* 0x0005e80000000200 */
[----:B------:R2:W-:Y:S01]  /*12fd0*/  STSM.16.M88.4 [R0], R20 ;  /* 0x0000001400007844 */ /* 0x0005e20000000200 */
[----:B------:R-:W-:Y:S01]  /*12fe0*/  @!PT LDS RZ, [RZ] ;  /* 0x00000000fffff984 */ /* 0x000fe20000000800 */
[----:B------:R-:W-:Y:S01]  /*12ff0*/  @!PT LDS RZ, [RZ] ;  /* 0x00000000fffff984 */ /* 0x000fe20000000800 */
[----:B------:R-:W-:Y:S01]  /*13000*/  @!PT LDS RZ, [RZ] ;  /* 0x00000000fffff984 */ /* 0x000fe20000000800 */
[----:B------:R-:W-:Y:S01]  /*13010*/  @!PT LDS RZ, [RZ] ;  /* 0x00000000fffff984 */ /* 0x000fe20000000800 */
[----:B------:R3:W-:Y:S06]  /*13020*/  MEMBAR.ALL.CTA ;  /* 0x0000000000007992 */ /* 0x0007ec0000008000 */
[----:B---3--:R-:W3:Y:S02]  /*13030*/  FENCE.VIEW.ASYNC.S ;  /* 0x00000000000073c6 */ /* 0x008ee40000000000 */
[----:B---3--:R-:W-:Y:S06]  /*13040*/  BAR.SYNC.DEFER_BLOCKING 0x1, 0x80 ;  /* 0x0042000000007b1d */ /* 0x008fec0000010000 */
[----:B------:R-:W-:Y:S05]  /*13050*/  @P1 BRA `(.L_x_70) ;  /* 0x00000000002c1947 */ /* 0x000fea0003800000 */
[----:B------:R-:W-:Y:S01]  /*13060*/  S2UR UR12, SR_CTAID.Z ;  /* 0x00000000000c79c3 */ /* 0x000fe20000002700 */
[----:B------:R-:W-:Y:S01]  /*13070*/  R2UR UR8, R18 ;  /* 0x00000000120872ca */ /* 0x000fe200000e0000 */
[----:B------:R-:W-:Y:S01]  /*13080*/  ULDC.64 UR4, c[0x0][0x198] ;  /* 0x0000660000047ab9 */ /* 0x000fe20000000a00 */
[----:B------:R-:W-:Y:S02]  /*13090*/  USHF.L.U32 UR10, UR37, 0x6, URZ ;  /* 0x00000006250a7899 */ /* 0x000fe4000800063f */
[----:B------:R-:W-:Y:S01]  /*130a0*/  UIADD3 UR4, UP0, UR4, 0x670, URZ ;  /* 0x0000067004047890 */ /* 0x000fe2000ff1e03f */
[----:B------:R-:W-:Y:S02]  /*130b0*/  UMOV UR9, 0x40 ;  /* 0x0000004000097882 */ /* 0x000fe40000000000 */
[----:B------:R-:W3:Y:S01]  /*130c0*/  S2UR UR11, SR_CTAID.Y ;  /* 0x00000000000b79c3 */ /* 0x000ee20000002600 */
[----:B------:R-:W-:-:S05]  /*130d0*/  UIADD3.X UR5, URZ, UR5, URZ, UP0, !UPT ;  /* 0x000000053f057290 */ /* 0x000fca00087fe43f */
[----:B------:R-:W-:-:S09]  /*130e0*/  UIADD3 UR8, UR8, -0x2200, URZ ;  /* 0xffffde0008087890 */ /* 0x000fd2000fffe03f */
[----:B---3--:R3:W-:Y:S02]  /*130f0*/  UTMASTG.4D [UR8], [UR4] ;  /* 0x00000008040073b5 */ /* 0x0087e40008018000 */
[----:B---3--:R0:W-:Y:S02]  /*13100*/  UTMACMDFLUSH ;  /* 0x00000000000079b7 */ /* 0x0081e40000000000 */
.L_x_70:
[----:B------:R-:W-:Y:S05]  /*13110*/  BSYNC B0 ;  /* 0x0000000000007941 */ /* 0x000fea0003800000 */
.L_x_69:
[----:B------:R-:W-:Y:S01]  /*13120*/  UIADD3 UR36, UR36, -0x1, URZ ;  /* 0xffffffff24247890 */ /* 0x000fe2000fffe03f */
[----:B------:R-:W-:-:S04]  /*13130*/  DEPBAR.LE SB0, 0x0 ;  /* 0x000080000000791a */ /* 0x000fc80000000000 */
[----:B------:R-:W-:-:S04]  /*13140*/  USHF.L.U32 UR4, UR36, 0x3, URZ ;  /* 0x0000000324047899 */ /* 0x000fc8000800063f */
[----:B------:R-:W-:-:S04]  /*13150*/  ULOP3.LUT UR4, UR4, 0x8, URZ, 0xe2, !UPT ;  /* 0x0000000804047892 */ /* 0x000fc8000f8ee23f */
[----:B------:R-:W-:-:S06]  /*13160*/  ULOP3.LUT UR4, UR4, 0x18, URZ, 0x3c, !UPT ;  /* 0x0000001804047892 */ /* 0x000fcc000f8e3c3f */
[----:B-12---:R-:W-:-:S04]  /*13170*/  MOV R0, UR4 ;  /* 0x0000000400007c02 */ /* 0x006fc80008000f00 */
[----:B------:R-:W-:Y:S01]  /*13180*/  SYNCS.ARRIVE.TRANS64.A1T0 RZ, [R0+UR38+0x42090], RZ ;  /* 0x042090ff00ff79a7 */ /* 0x000fe20008100026 */
[----:B------:R-:W-:Y:S05]  /*13190*/  EXIT ;  /* 0x000000000000794d */ /* 0x000fea0003800000 */
.L_x_6:
[----:B------:R-:W-:-:S08]  /*131a0*/  UISETP.NE.AND UP0, UPT, UR4, 0x1, UPT ;  /* 0x000000010400788c */ /* 0x000fd0000bf05270 */
[----:B------:R-:W1:-:S00]  /*131b0*/  USETMAXREG.DEALLOC.CTAPOOL 0x18 ;  /* 0x00000018000079c8 */ /* 0x000e4000080e0500 */
[----:B------:R-:W-:-:S13]  /*131c0*/  PLOP3.LUT P0, PT, PT, PT, UP0, 0x80, 0x0 ;  /* 0x000000000000781c */ /* 0x000fda0003f0f008 */
[----:B------:R-:W-:Y:S05]  /*131d0*/  @P0 EXIT ;  /* 0x000000000000094d */ /* 0x000fea0003800000 */
[----:B------:R-:W2:Y:S01]  /*131e0*/  S2UR UR11, SR_CTAID.X ;  /* 0x00000000000b79c3 */ /* 0x000ea20000002500 */
[----:B------:R-:W-:Y:S01]  /*131f0*/  ULDC UR4, c[0x0][0x28c] ;  /* 0x0000a30000047ab9 */ /* 0x000fe20000000800 */
[----:B------:R-:W-:Y:S01]  /*13200*/  ELECT P3, URZ, PT ;  /* 0x00000000003f782f */ /* 0x000fe20003860000 */
[----:B------:R-:W-:Y:S01]  /*13210*/  BSSY B0, `(.L_x_71) ;  /* 0x000003c000007945 */ /* 0x000fe20003800000 */
[----:B------:R-:W-:Y:S01]  /*13220*/  UIADD3 UR6, UR4, 0xff, URZ ;  /* 0x000000ff04067890 */ /* 0x000fe2000fffe03f */
[----:B-1----:R-:W-:Y:S02]  /*13230*/  CS2R R2, SRZ ;  /* 0x0000000000027805 */ /* 0x002fe4000001ff00 */
[----:B------:R-:W-:Y:S01]  /*13240*/  MOV R7, RZ ;  /* 0x000000ff00077202 */ /* 0x000fe20000000f00 */
[----:B------:R-:W-:Y:S01]  /*13250*/  USHF.R.S32.HI UR7, URZ, 0x1f, UR6 ;  /* 0x0000001f3f077899 */ /* 0x000fe20008011406 */
[----:B------:R-:W1:Y:S03]  /*13260*/  S2UR UR36, SR_CTAID.Y ;  /* 0x00000000002479c3 */ /* 0x000e660000002600 */
[----:B------:R-:W-:-:S04]  /*13270*/  ULEA.HI UR7, UR7, UR6, URZ, 0x8 ;  /* 0x0000000607077291 */ /* 0x000fc8000f8f403f */
[----:B------:R-:W-:Y:S01]  /*13280*/  USHF.R.S32.HI UR7, URZ, 0x8, UR7 ;  /* 0x000000083f077899 */ /* 0x000fe20008011407 */
[----:B------:R-:W3:Y:S01]  /*13290*/  S2UR UR37, SR_CTAID.Z ;  /* 0x00000000002579c3 */ /* 0x000ee20000002700 */
[----:B--2---:R-:W-:-:S04]  /*132a0*/  USHF.L.U32 UR11, UR11, 0x7, URZ ;  /* 0x000000070b0b7899 */ /* 0x004fc8000800063f */
[----:B------:R-:W-:-:S04]  /*132b0*/  UIADD3 UR4, UR11, 0x17f, URZ ;  /* 0x0000017f0b047890 */ /* 0x000fc8000fffe03f */
[----:B------:R-:W-:-:S04]  /*132c0*/  USHF.R.U32.HI UR4, URZ, 0x8, UR4 ;  /* 0x000000083f047899 */ /* 0x000fc80008011604 */
[----:B------:R-:W-:-:S04]  /*132d0*/  UISETP.LT.AND UP0, UPT, UR4, UR7, UPT ;  /* 0x000000070400728c */ /* 0x000fc8000bf01270 */
[----:B------:R-:W-:Y:S01]  /*132e0*/  USEL UR4, UR4, UR7, UP0 ;  /* 0x0000000704047287 */ /* 0x000fe20008000000 */
[----:B-1-3--:R-:W-:Y:S11]  /*132f0*/  @!P3 BRA `(.L_x_72) ;  /* 0x0000000000b4b947 */ /* 0x00aff60003800000 */
[----:B------:R-:W1:Y:S01]  /*13300*/  S2R R4, SR_CgaCtaId ;  /* 0x0000000000047919 */ /* 0x000e620000008800 */
[----:B------:R-:W-:Y:S02]  /*13310*/  MOV R3, 0x400 ;  /* 0x0000040000037802 */ /* 0x000fe40000000f00 */
[----:B------:R-:W-:Y:S02]  /*13320*/  MOV R5, 0x1 ;  /* 0x0000000100057802 */ /* 0x000fe40000000f00 */
[----:B-1----:R-:W-:Y:S02]  /*13330*/  LEA R4, R4, R3, 0x18 ;  /* 0x0000000304047211 */ /* 0x002fe400078ec0ff */
[----:B------:R-:W-:-:S04]  /*13340*/  SHF.L.U32 R3, R5, 0x1f, RZ ;  /* 0x0000001f05037819 */ /* 0x000fc800000006ff */
[----:B------:R-:W1:Y:S02]  /*13350*/  SYNCS.PHASECHK.TRANS64.TRYWAIT P0, [R4+URZ+0x42060], R3 ;  /* 0x04206003040075a7 */ /* 0x000e64000800017f */
[----:B-1----:R-:W-:Y:S05]  /*13360*/  @!P0 BRA `(.L_x_73) ;  /* 0x0000001400cc8947 */ /* 0x002fea0003800000 */
.L_x_110:
[----:B------:R-:W-:Y:S01]  /*13370*/  ULOP3.LUT UR6, UR5, 0x2, URZ, 0xfc, !UPT ;  /* 0x0000000205067892 */ /* 0x000fe2000f8efc3f */
[----:B-1----:R-:W-:-:S03]  /*13380*/  @P2 IMAD.MOV.U32 R3, RZ, RZ, 0x3000 ;  /* 0x00003000ff032424 */ /* 0x002fc600078e00ff */
[----:B------:R-:W-:Y:S01]  /*13390*/  UPRMT UR6, UR6, 0x9910, URZ ;  /* 0x0000991006067896 */ /* 0x000fe2000800003f */
[----:B------:R1:W-:Y:S03]  /*133a0*/  @P2 SYNCS.ARRIVE.TRANS64 RZ, [R4+URZ+0x42050], R3 ;  /* 0x0420500304ff29a7 */ /* 0x0003e6000800003f */
[----:B------:R-:W-:-:S06]  /*133b0*/  UISETP.NE.AND UP0, UPT, UR6, 0x2, UPT ;  /* 0x000000020600788c */ /* 0x000fcc000bf05270 */
[----:B------:R-:W-:-:S13]  /*133c0*/  PLOP3.LUT P0, PT, PT, PT, UP0, 0x80, 0x0 ;  /* 0x000000000000781c */ /* 0x000fda0003f0f008 */
[----:B-1----:R-:W-:Y:S05]  /*133d0*/  @P0 BRA `(.L_x_74) ;  /* 0x0000000000040947 */ /* 0x002fea0003800000 */
[----:B------:R-:W-:Y:S01]  /*133e0*/  BPT.TRAP 0x1 ;  /* 0x000000040000795c */ /* 0x000fe20000300000 */
.L_x_74:
[----:B------:R-:W-:-:S04]  /*133f0*/  LOP3.LUT P0, RZ, R0, 0x1f, RZ, 0xc0, !PT ;  /* 0x0000001f00ff7812 */ /* 0x000fc8000780c0ff */
[----:B------:R-:W-:-:S13]  /*13400*/  PLOP3.LUT P0, PT, P0, P2, PT, 0x2a, 0x0 ;  /* 0x000000000000781c */ /* 0x000fda0000704572 */
[----:B------:R-:W-:Y:S05]  /*13410*/  @P0 BRA `(.L_x_75) ;  /* 0x0000000000040947 */ /* 0x000fea0003800000 */
[----:B------:R-:W-:Y:S01]  /*13420*/  BPT.TRAP 0x1 ;  /* 0x000000040000795c */ /* 0x000fe20000300000 */
.L_x_75:
[----:B------:R-:W-:Y:S01]  /*13430*/  R2UR UR8, R4 ;  /* 0x00000000040872ca */ /* 0x000fe200000e0000 */
[----:B------:R-:W-:Y:S01]  /*13440*/  ULDC.64 UR6, c[0x0][0x198] ;  /* 0x0000660000067ab9 */ /* 0x000fe20000000a00 */
[----:B------:R-:W-:Y:S01]  /*13450*/  UMOV UR14, 0x0 ;  /* 0x00000000000e7882 */ /* 0x000fe20000000000 */
[----:B------:R-:W-:Y:S01]  /*13460*/  UIADD3 UR6, UP0, UR6, 0xf0, URZ ;  /* 0x000000f006067890 */ /* 0x000fe2000ff1e03f */
[----:B------:R-:W-:Y:S01]  /*13470*/  MOV R7, 0x40 ;  /* 0x0000004000077802 */ /* 0x000fe20000000f00 */
[----:B------:R-:W-:Y:S01]  /*13480*/  UMOV UR15, 0x10000000 ;  /* 0x10000000000f7882 */ /* 0x000fe20000000000 */
[----:B------:R-:W-:Y:S01]  /*13490*/  UMOV UR10, URZ ;  /* 0x0000003f000a7c82 */ /* 0x000fe20008000000 */
[----:B------:R-:W-:Y:S01]  /*134a0*/  UIADD3.X UR7, URZ, UR7, URZ, UP0, !UPT ;  /* 0x000000073f077290 */ /* 0x000fe200087fe43f */
[----:B------:R-:W-:Y:S01]  /*134b0*/  MOV R3, 0x1 ;  /* 0x0000000100037802 */ /* 0x000fe20000000f00 */
[----:B------:R-:W-:Y:S01]  /*134c0*/  UMOV UR12, UR36 ;  /* 0x00000024000c7c82 */ /* 0x000fe20008000000 */
[----:B------:R-:W-:Y:S01]  /*134d0*/  UMOV UR13, UR37 ;  /* 0x00000025000d7c82 */ /* 0x000fe20008000000 */
[----:B------:R-:W-:Y:S01]  /*134e0*/  UMOV UR18, 0x20 ;  /* 0x0000002000127882 */ /* 0x000fe20000000000 */
[----:B------:R-:W-:Y:S01]  /*134f0*/  UMOV UR19, UR11 ;  /* 0x0000000b00137c82 */ /* 0x000fe20008000000 */
[----:B------:R-:W-:-:S02]  /*13500*/  UIADD3 UR9, UR8, 0x42050, URZ ;  /* 0x0004205008097890 */ /* 0x000fc4000fffe03f */
[----:B------:R-:W-:Y:S02]  /*13510*/  UIADD3 UR16, UR8, 0x1000, URZ ;  /* 0x0000100008107890 */ /* 0x000fe4000fffe03f */
[----:B------:R-:W-:Y:S01]  /*13520*/  UIADD3 UR32, UR8, 0x2000, URZ ;  /* 0x0000200008207890 */ /* 0x000fe2000fffe03f */
[----:B------:R-:W-:Y:S01]  /*13530*/  UMOV UR20, UR36 ;  /* 0x0000002400147c82 */ /* 0x000fe20008000000 */
[----:B------:R-:W-:Y:S01]  /*13540*/  UMOV UR21, UR37 ;  /* 0x0000002500157c82 */ /* 0x000fe20008000000 */
[----:B------:R-:W-:Y:S01]  /*13550*/  UMOV UR17, UR9 ;  /* 0x0000000900117c82 */ /* 0x000fe20008000000 */
[----:B------:R-:W-:Y:S01]  /*13560*/  UMOV UR34, 0x40 ;  /* 0x0000004000227882 */ /* 0x000fe20000000000 */
[----:B------:R-:W-:Y:S01]  /*13570*/  UMOV UR35, UR11 ;  /* 0x0000000b00237c82 */ /* 0x000fe20008000000 */
[----:B------:R-:W-:Y:S01]  /*13580*/  UMOV UR33, UR9 ;  /* 0x0000000900217c82 */ /* 0x000fe20008000000 */
[----:B------:R1:W-:Y:S01]  /*13590*/  UTMALDG.4D [UR8], [UR6], desc[UR14] ;  /* 0x00000e08060075b4 */ /* 0x0003e20008019000 */
[----:B------:R1:W-:Y:S01]  /*135a0*/  UTMALDG.4D [UR16], [UR6], desc[UR14] ;  /* 0x00000e10060075b4 */ /* 0x0003e20008019000 */
[----:B------:R1:W-:Y:S02]  /*135b0*/  UTMALDG.4D [UR32], [UR6], desc[UR14] ;  /* 0x00000e20060075b4 */ /* 0x0003e40008019000 */
[----:B-1----:R-:W-:Y:S01]  /*135c0*/  NOP ;  /* 0x0000000000007918 */ /* 0x002fe20000000000 */
.L_x_72:
[----:B------:R-:W-:Y:S05]  /*135d0*/  BSYNC B0 ;  /* 0x0000000000007941 */ /* 0x000fea0003800000 */
.L_x_71:
[----:B------:R-:W-:Y:S01]  /*135e0*/  ISETP.LT.AND P4, PT, RZ, UR4, P3 ;  /* 0x00000004ff007c0c */ /* 0x000fe20009f81270 */
[----:B------:R-:W-:-:S12]  /*135f0*/  BSSY B0, `(.L_x_76) ;  /* 0x0000030000007945 */ /* 0x000fd80003800000 */
[----:B------:R-:W-:Y:S05]  /*13600*/  @!P4 BRA `(.L_x_77) ;  /* 0x0000000000b8c947 */ /* 0x000fea0003800000 */
[----:B------:R-:W1:Y:S01]  /*13610*/  S2R R5, SR_CgaCtaId ;  /* 0x0000000000057919 */ /* 0x000e620000008800 */
[----:B------:R-:W-:-:S04]  /*13620*/  MOV R2, 0x400 ;  /* 0x0000040000027802 */ /* 0x000fc80000000f00 */
[----:B-1----:R-:W-:Y:S02]  /*13630*/  LEA R5, R5, R2, 0x18 ;  /* 0x0000000205057211 */ /* 0x002fe400078ec0ff */
[----:B------:R-:W-:-:S04]  /*13640*/  MOV R2, 0x1 ;  /* 0x0000000100027802 */ /* 0x000fc80000000f00 */
[----:B------:R-:W-:-:S04]  /*13650*/  SHF.L.U32 R2, R2, 0x1f, RZ ;  /* 0x0000001f02027819 */ /* 0x000fc800000006ff */
[----:B------:R-:W1:Y:S02]  /*13660*/  SYNCS.PHASECHK.TRANS64.TRYWAIT P0, [R5+URZ+0x42028], R2 ;  /* 0x04202802050075a7 */ /* 0x000e64000800017f */
[----:B-1----:R-:W-:Y:S05]  /*13670*/  @!P0 BRA `(.L_x_78) ;  /* 0x00000014001c8947 */ /* 0x002fea0003800000 */
.L_x_111:
        /* <DEDUP_REMOVED lines=8> */
.L_x_79:
[----:B------:R-:W-:-:S04]  /*13700*/  LOP3.LUT P0, RZ, R0, 0x1f, RZ, 0xc0, !PT ;  /* 0x0000001f00ff7812 */ /* 0x000fc8000780c0ff */
[----:B------:R-:W-:-:S13]  /*13710*/  PLOP3.LUT P0, PT, P0, P2, PT, 0x2a, 0x0 ;  /* 0x000000000000781c */ /* 0x000fda0000704572 */
[----:B------:R-:W-:Y:S05]  /*13720*/  @P0 BRA `(.L_x_80) ;  /* 0x0000000000040947 */ /* 0x000fea0003800000 */
[----:B------:R-:W-:Y:S01]  /*13730*/  BPT.TRAP 0x1 ;  /* 0x000000040000795c */ /* 0x000fe20000300000 */
.L_x_80:
[----:B------:R-:W-:Y:S01]  /*13740*/  R2UR UR16, R5 ;  /* 0x00000000051072ca */ /* 0x000fe200000e0000 */
[----:B------:R-:W-:Y:S01]  /*13750*/  ULDC.64 UR6, c[0x0][0x198] ;  /* 0x0000660000067ab9 */ /* 0x000fe20000000a00 */
[----:B------:R-:W-:Y:S01]  /*13760*/  UMOV UR35, URZ ;  /* 0x0000003f00237c82 */ /* 0x000fe20008000000 */
[----:B------:R-:W-:Y:S01]  /*13770*/  UIADD3 UR6, UP0, UR6, 0x1f0, URZ ;  /* 0x000001f006067890 */ /* 0x000fe2000ff1e03f */
[----:B------:R-:W-:Y:S01]  /*13780*/  MOV R2, 0x1 ;  /* 0x0000000100027802 */ /* 0x000fe20000000f00 */
[----:B------:R-:W-:Y:S01]  /*13790*/  UMOV UR8, 0x0 ;  /* 0x0000000000087882 */ /* 0x000fe20000000000 */
[----:B------:R-:W-:Y:S01]  /*137a0*/  UMOV UR9, 0x10000000 ;  /* 0x1000000000097882 */ /* 0x000fe20000000000 */
[----:B------:R-:W-:Y:S01]  /*137b0*/  UIADD3.X UR7, URZ, UR7, URZ, UP0, !UPT ;  /* 0x000000073f077290 */ /* 0x000fe200087fe43f */
[----:B------:R-:W-:Y:S01]  /*137c0*/  UMOV UR34, URZ ;  /* 0x0000003f00227c82 */ /* 0x000fe20008000000 */
[----:B------:R-:W-:Y:S01]  /*137d0*/  UMOV UR26, 0x20 ;  /* 0x00000020001a7882 */ /* 0x000fe20000000000 */
[----:B------:R-:W-:Y:S01]  /*137e0*/  UMOV UR28, UR36 ;  /* 0x00000024001c7c82 */ /* 0x000fe20008000000 */
[----:B------:R-:W-:-:S02]  /*137f0*/  UMOV UR29, UR37 ;  /* 0x00000025001d7c82 */ /* 0x000fc40008000000 */
[----:B------:R-:W-:Y:S02]  /*13800*/  UIADD3 UR32, UR16, 0x6000, URZ ;  /* 0x0000600010207890 */ /* 0x000fe4000fffe03f */
[----:B------:R-:W-:Y:S02]  /*13810*/  UIADD3 UR33, UR16, 0x42000, URZ ;  /* 0x0004200010217890 */ /* 0x000fe4000fffe03f */
[----:B------:R-:W-:Y:S02]  /*13820*/  UIADD3 UR24, UR16, 0xa000, URZ ;  /* 0x0000a00010187890 */ /* 0x000fe4000fffe03f */
[----:B------:R-:W-:Y:S01]  /*13830*/  UIADD3 UR16, UR16, 0xe000, URZ ;  /* 0x0000e00010107890 */ /* 0x000fe2000fffe03f */
[----:B------:R-:W-:Y:S02]  /*13840*/  UMOV UR27, UR35 ;  /* 0x00000023001b7c82 */ /* 0x000fe40008000000 */
[----:B------:R-:W-:Y:S01]  /*13850*/  UMOV UR25, UR33 ;  /* 0x0000002100197c82 */ /* 0x000fe20008000000 */
[----:B------:R-:W-:Y:S01]  /*13860*/  UMOV UR18, 0x40 ;  /* 0x0000004000127882 */ /* 0x000fe20000000000 */
[----:B------:R-:W-:Y:S01]  /*13870*/  UMOV UR20, UR36 ;  /* 0x0000002400147c82 */ /* 0x000fe20008000000 */
[----:B------:R-:W-:Y:S01]  /*13880*/  UMOV UR21, UR37 ;  /* 0x0000002500157c82 */ /* 0x000fe20008000000 */
[----:B------:R-:W-:Y:S01]  /*13890*/  UMOV UR19, UR35 ;  /* 0x0000002300137c82 */ /* 0x000fe20008000000 */
[----:B------:R1:W-:Y:S01]  /*138a0*/  UTMALDG.4D [UR32], [UR6], desc[UR8] ;  /* 0x00000820060075b4 */ /* 0x0003e20008019000 */
[----:B------:R-:W-:Y:S01]  /*138b0*/  UMOV UR17, UR33 ;  /* 0x0000002100117c82 */ /* 0x000fe20008000000 */
[----:B------:R1:W-:Y:S01]  /*138c0*/  UTMALDG.4D [UR24], [UR6], desc[UR8] ;  /* 0x00000818060075b4 */ /* 0x0003e20008019000 */
[----:B------:R1:W-:Y:S02]  /*138d0*/  UTMALDG.4D [UR16], [UR6], desc[UR8] ;  /* 0x00000810060075b4 */ /* 0x0003e40008019000 */
[----:B-1----:R-:W-:Y:S01]  /*138e0*/  NOP ;  /* 0x0000000000007918 */ /* 0x002fe20000000000 */
.L_x_77:
[----:B------:R-:W-:Y:S05]  /*138f0*/  BSYNC B0 ;  /* 0x0000000000007941 */ /* 0x000fea0003800000 */
.L_x_76:
[----:B------:R-:W-:Y:S04]  /*13900*/  BSSY B0, `(.L_x_81) ;  /* 0x0000033000007945 */ /* 0x000fe80003800000 */
[----:B------:R-:W-:Y:S05]  /*13910*/  @!P3 BRA `(.L_x_82) ;  /* 0x0000000000c4b947 */ /* 0x000fea0003800000 */
[----:B------:R-:W1:Y:S01]  /*13920*/  S2R R5, SR_CgaCtaId ;  /* 0x0000000000057919 */ /* 0x000e620000008800 */
[----:B------:R-:W-:-:S04]  /*13930*/  MOV R4, 0x400 ;  /* 0x0000040000047802 */ /* 0x000fc80000000f00 */
[----:B-1----:R-:W-:Y:S02]  /*13940*/  LEA R6, R5, R4, 0x18 ;  /* 0x0000000405067211 */ /* 0x002fe400078ec0ff */
[----:B------:R-:W-:Y:S02]  /*13950*/  MOV R5, 0x1 ;  /* 0x0000000100057802 */ /* 0x000fe40000000f00 */
[----:B------:R-:W-:Y:S02]  /*13960*/  LEA R4, R3, R6, 0x3 ;  /* 0x0000000603047211 */ /* 0x000fe400078e18ff */
[----:B------:R-:W-:-:S04]  /*13970*/  SHF.L.U32 R5, R5, 0x1f, RZ ;  /* 0x0000001f05057819 */ /* 0x000fc800000006ff */
[----:B------:R-:W1:Y:S02]  /*13980*/  SYNCS.PHASECHK.TRANS64.TRYWAIT P0, [R4+URZ+0x42060], R5 ;  /* 0x04206005040075a7 */ /* 0x000e64000800017f */
[----:B-1----:R-:W-:Y:S05]  /*13990*/  @!P0 BRA `(.L_x_83) ;  /* 0x0000001000688947 */ /* 0x002fea0003800000 */
.L_x_112:
        /* <DEDUP_REMOVED lines=8> */
.L_x_84:
[----:B------:R-:W-:-:S04]  /*13a20*/  LOP3.LUT P0, RZ, R0, 0x1f, RZ, 0xc0, !PT ;  /* 0x0000001f00ff7812 */ /* 0x000fc8000780c0ff */
[----:B------:R-:W-:-:S13]  /*13a30*/  PLOP3.LUT P0, PT, P0, P2, PT, 0x2a, 0x0 ;  /* 0x000000000000781c */ /* 0x000fda0000704572 */
[----:B------:R-:W-:Y:S05]  /*13a40*/  @P0 BRA `(.L_x_85) ;  /* 0x0000000000040947 */ /* 0x000fea0003800000 */
[----:B------:R-:W-:Y:S01]  /*13a50*/  BPT.TRAP 0x1 ;  /* 0x000000040000795c */ /* 0x000fe20000300000 */
.L_x_85:
[----:B------:R-:W-:Y:S01]  /*13a60*/  R2UR UR24, R3 ;  /* 0x00000000031872ca */ /* 0x000fe200000e0000 */
[----:B------:R-:W-:Y:S01]  /*13a70*/  ULDC.64 UR12, c[0x0][0x198] ;  /* 0x00006600000c7ab9 */ /* 0x000fe20000000a00 */
[----:B------:R-:W-:Y:S01]  /*13a80*/  R2UR UR7, R6 ;  /* 0x00000000060772ca */ /* 0x000fe200000e0000 */
[----:B------:R-:W-:Y:S01]  /*13a90*/  UIADD3 UR6, UP0, UR12, 0xf0, URZ ;  /* 0x000000f00c067890 */ /* 0x000fe2000ff1e03f */
[----:B------:R-:W-:Y:S01]  /*13aa0*/  R2UR UR27, R7 ;  /* 0x00000000071b72ca */ /* 0x000fe200000e0000 */
[----:B------:R-:W-:Y:S01]  /*13ab0*/  UMOV UR8, 0x0 ;  /* 0x0000000000087882 */ /* 0x000fe20000000000 */
[----:B------:R-:W-:Y:S01]  /*13ac0*/  R2UR UR25, R4 ;  /* 0x00000000041972ca */ /* 0x000fe200000e0000 */
[----:B------:R-:W-:Y:S01]  /*13ad0*/  UMOV UR9, 0x10000000 ;  /* 0x1000000000097882 */ /* 0x000fe20000000000 */
[----:B------:R-:W-:Y:S01]  /*13ae0*/  UMOV UR26, URZ ;  /* 0x0000003f001a7c82 */ /* 0x000fe20008000000 */
[----:B------:R-:W-:Y:S01]  /*13af0*/  UMOV UR28, UR36 ;  /* 0x00000024001c7c82 */ /* 0x000fe20008000000 */
[----:B------:R-:W-:Y:S01]  /*13b00*/  UMOV UR29, UR37 ;  /* 0x00000025001d7c82 */ /* 0x000fe20008000000 */
[----:B------:R-:W-:Y:S01]  /*13b10*/  UMOV UR18, 0x20 ;  /* 0x0000002000127882 */ /* 0x000fe20000000000 */
[----:B------:R-:W-:Y:S01]  /*13b20*/  UMOV UR20, UR36 ;  /* 0x0000002400147c82 */ /* 0x000fe20008000000 */
[----:B------:R-:W-:Y:S01]  /*13b30*/  UMOV UR21, UR37 ;  /* 0x0000002500157c82 */ /* 0x000fe20008000000 */
[----:B------:R-:W-:Y:S01]  /*13b40*/  UMOV UR34, 0x40 ;  /* 0x0000004000227882 */ /* 0x000fe20000000000 */
[----:B------:R-:W-:-:S02]  /*13b50*/  UIMAD UR24, UR24, 0x3000, UR7 ;  /* 0x00003000181878a4 */ /* 0x000fc4000f8e0207 */
[----:B------:R-:W-:Y:S02]  /*13b60*/  UIADD3 UR27, UR11, UR27, URZ ;  /* 0x0000001b0b1b7290 */ /* 0x000fe4000fffe03f */
[----:B------:R-:W-:Y:S02]  /*13b70*/  UIADD3 UR25, UR25, 0x42050, URZ ;  /* 0x0004205019197890 */ /* 0x000fe4000fffe03f */
[----:B------:R-:W-:Y:S02]  /*13b80*/  UIADD3.X UR7, URZ, UR13, URZ, UP0, !UPT ;  /* 0x0000000d3f077290 */ /* 0x000fe400087fe43f */
[----:B------:R-:W-:Y:S02]  /*13b90*/  UIADD3 UR16, UR24, 0x1000, URZ ;  /* 0x0000100018107890 */ /* 0x000fe4000fffe03f */
[----:B------:R-:W-:Y:S01]  /*13ba0*/  UIADD3 UR32, UR24, 0x2000, URZ ;  /* 0x0000200018207890 */ /* 0x000fe2000fffe03f */
[----:B------:R-:W-:Y:S01]  /*13bb0*/  UMOV UR17, UR25 ;  /* 0x0000001900117c82 */ /* 0x000fe20008000000 */
[----:B------:R-:W-:Y:S01]  /*13bc0*/  UMOV UR19, UR27 ;  /* 0x0000001b00137c82 */ /* 0x000fe20008000000 */
[----:B------:R-:W-:-:S02]  /*13bd0*/  UMOV UR33, UR25 ;  /* 0x0000001900217c82 */ /* 0x000fc40008000000 */
[----:B------:R1:W-:Y:S01]  /*13be0*/  UTMALDG.4D [UR24], [UR6], desc[UR8] ;  /* 0x00000818060075b4 */ /* 0x0003e20008019000 */
[----:B------:R-:W-:Y:S01]  /*13bf0*/  UMOV UR35, UR27 ;  /* 0x0000001b00237c82 */ /* 0x000fe20008000000 */
[----:B------:R1:W-:Y:S02]  /*13c00*/  UTMALDG.4D [UR16], [UR6], desc[UR8] ;  /* 0x00000810060075b4 */ /* 0x0003e40008019000 */
[----:B------:R1:W-:Y:S02]  /*13c10*/  UTMALDG.4D [UR32], [UR6], desc[UR8] ;  /* 0x00000820060075b4 */ /* 0x0003e40008019000 */
[----:B-1----:R-:W-:Y:S01]  /*13c20*/  NOP ;  /* 0x0000000000007918 */ /* 0x002fe20000000000 */
.L_x_82:
[----:B------:R-:W-:Y:S05]  /*13c30*/  BSYNC B0 ;  /* 0x0000000000007941 */ /* 0x000fea0003800000 */
.L_x_81:
[----:B------:R-:W-:Y:S01]  /*13c40*/  BSSY B0, `(.L_x_86) ;  /* 0x0000035000007945 */ /* 0x000fe20003800000 */
[----:B------:R-:W-:-:S03]  /*13c50*/  MOV R8, RZ ;  /* 0x000000ff00087202 */ /* 0x000fc60000000f00 */
        /* <DEDUP_REMOVED lines=9> */
.L_x_113:
        /* <DEDUP_REMOVED lines=8> */
.L_x_89:
[----:B------:R-:W-:-:S04]  /*13d70*/  LOP3.LUT P0, RZ, R0, 0x1f, RZ, 0xc0, !PT ;  /* 0x0000001f00ff7812 */ /* 0x000fc8000780c0ff */
[----:B------:R-:W-:-:S13]  /*13d80*/  PLOP3.LUT P0, PT, P0, P2, PT, 0x2a, 0x0 ;  /* 0x000000000000781c */ /* 0x000fda0000704572 */
[----:B------:R-:W-:Y:S05]  /*13d90*/  @P0 BRA `(.L_x_90) ;  /* 0x0000000000040947 */ /* 0x000fea0003800000 */
[----:B------:R-:W-:Y:S01]  /*13da0*/  BPT.TRAP 0x1 ;  /* 0x000000040000795c */ /* 0x000fe20000300000 */
.L_x_90:
[C---:B------:R-:W-:Y:S01]  /*13db0*/  IMAD R5, R2.reuse, 0xc000, R5 ;  /* 0x0000c00002057824 */ /* 0x040fe200078e0205 */
[----:B------:R-:W-:Y:S01]  /*13dc0*/  R2UR UR25, R3 ;  /* 0x00000000031972ca */ /* 0x000fe200000e0000 */
[----:B------:R-:W-:Y:S01]  /*13dd0*/  ULDC.64 UR6, c[0x0][0x198] ;  /* 0x0000660000067ab9 */ /* 0x000fe20000000a00 */
[----:B------:R-:W-:Y:S01]  /*13de0*/  UMOV UR27, URZ ;  /* 0x0000003f001b7c82 */ /* 0x000fe20008000000 */
[----:B------:R-:W-:Y:S01]  /*13df0*/  UIADD3 UR6, UP0, UR6, 0x2f0, URZ ;  /* 0x000002f006067890 */ /* 0x000fe2000ff1e03f */
[----:B------:R-:W-:Y:S01]  /*13e00*/  R2UR UR32, R5 ;  /* 0x00000000052072ca */ /* 0x000fe200000e0000 */
[----:B------:R-:W-:Y:S01]  /*13e10*/  UMOV UR8, 0x0 ;  /* 0x0000000000087882 */ /* 0x000fe20000000000 */
[----:B------:R-:W-:Y:S01]  /*13e20*/  UMOV UR9, 0x10000000 ;  /* 0x1000000000097882 */ /* 0x000fe20000000000 */
[----:B------:R-:W-:Y:S01]  /*13e30*/  UIADD3.X UR7, URZ, UR7, URZ, UP0, !UPT ;  /* 0x000000073f077290 */ /* 0x000fe200087fe43f */
[----:B------:R-:W-:Y:S01]  /*13e40*/  MOV R8, 0x1 ;  /* 0x0000000100087802 */ /* 0x000fe20000000f00 */
[----:B------:R-:W-:Y:S01]  /*13e50*/  UMOV UR26, URZ ;  /* 0x0000003f001a7c82 */ /* 0x000fe20008000000 */
[----:B------:R-:W-:Y:S01]  /*13e60*/  UMOV UR28, UR36 ;  /* 0x00000024001c7c82 */ /* 0x000fe20008000000 */
[----:B------:R-:W-:Y:S01]  /*13e70*/  UMOV UR29, UR37 ;  /* 0x00000025001d7c82 */ /* 0x000fe20008000000 */
[----:B------:R-:W-:Y:S01]  /*13e80*/  UMOV UR18, 0x20 ;  /* 0x0000002000127882 */ /* 0x000fe20000000000 */
[----:B------:R-:W-:Y:S01]  /*13e90*/  UIADD3 UR25, UR25, 0x42000, URZ ;  /* 0x0004200019197890 */ /* 0x000fe2000fffe03f */
[----:B------:R-:W-:Y:S01]  /*13ea0*/  IADD3 R2, R2, 0x1, RZ ;  /* 0x0000000102027810 */ /* 0x000fe20007ffe0ff */
[----:B------:R-:W-:Y:S01]  /*13eb0*/  UMOV UR20, UR36 ;  /* 0x0000002400147c82 */ /* 0x000fe20008000000 */
[----:B------:R-:W-:Y:S01]  /*13ec0*/  UMOV UR21, UR37 ;  /* 0x0000002500157c82 */ /* 0x000fe20008000000 */
[----:B------:R-:W-:-:S02]  /*13ed0*/  UIADD3 UR24, UR32, 0x6000, URZ ;  /* 0x0000600020187890 */ /* 0x000fc4000fffe03f */
[----:B------:R-:W-:Y:S02]  /*13ee0*/  UIADD3 UR16, UR32, 0xa000, URZ ;  /* 0x0000a00020107890 */ /* 0x000fe4000fffe03f */
[----:B------:R-:W-:Y:S01]  /*13ef0*/  UIADD3 UR32, UR32, 0xe000, URZ ;  /* 0x0000e00020207890 */ /* 0x000fe2000fffe03f */
[----:B------:R-:W-:Y:S01]  /*13f00*/  UMOV UR19, UR27 ;  /* 0x0000001b00137c82 */ /* 0x000fe20008000000 */
[----:B------:R-:W-:Y:S01]  /*13f10*/  UMOV UR17, UR25 ;  /* 0x0000001900117c82 */ /* 0x000fe20008000000 */
[----:B------:R-:W-:Y:S01]  /*13f20*/  UMOV UR34, 0x40 ;  /* 0x0000004000227882 */ /* 0x000fe20000000000 */
[----:B------:R-:W-:Y:S01]  /*13f30*/  UMOV UR35, UR27 ;  /* 0x0000001b00237c82 */ /* 0x000fe20008000000 */
[----:B------:R1:W-:Y:S01]  /*13f40*/  UTMALDG.4D [UR24], [UR6], desc[UR8] ;  /* 0x00000818060075b4 */ /* 0x0003e20008019000 */
[----:B------:R-:W-:Y:S01]  /*13f50*/  UMOV UR33, UR25 ;  /* 0x0000001900217c82 */ /* 0x000fe20008000000 */
[----:B------:R1:W-:Y:S02]  /*13f60*/  UTMALDG.4D [UR16], [UR6], desc[UR8] ;  /* 0x00000810060075b4 */ /* 0x0003e40008019000 */
[----:B------:R1:W-:Y:S02]  /*13f70*/  UTMALDG.4D [UR32], [UR6], desc[UR8] ;  /* 0x00000820060075b4 */ /* 0x0003e40008019000 */
[----:B-1----:R-:W-:Y:S01]  /*13f80*/  NOP ;  /* 0x0000000000007918 */ /* 0x002fe20000000000 */
.L_x_87:
[----:B------:R-:W-:Y:S05]  /*13f90*/  BSYNC B0 ;  /* 0x0000000000007941 */ /* 0x000fea0003800000 */
.L_x_86:
[----:B------:R-:W-:-:S04]  /*13fa0*/  MOV R3, UR4 ;  /* 0x0000000400037c02 */ /* 0x000fc80008000f00 */
[----:B------:R-:W-:-:S13]  /*13fb0*/  ISETP.GE.AND P0, PT, R3, 0x2, PT ;  /* 0x000000020300780c */ /* 0x000fda0003f06270 */
[----:B------:R-:W-:Y:S05]  /*13fc0*/  @!P0 EXIT ;  /* 0x000000000000894d */ /* 0x000fea0003800000 */
[----:B------:R-:W-:Y:S01]  /*13fd0*/  USHF.L.U32 UR6, UR4, 0x1, URZ ;  /* 0x0000000104067899 */ /* 0x000fe2000800063f */
[----:B------:R-:W-:Y:S01]  /*13fe0*/  IMAD.U32 R3, RZ, RZ, UR5 ;  /* 0x00000005ff037e24 */ /* 0x000fe2000f8e00ff */
[----:B------:R-:W-:Y:S01]  /*13ff0*/  LOP3.LUT P0, RZ, R0, 0x1f, RZ, 0xc0, !PT ;  /* 0x0000001f00ff7812 */ /* 0x000fe2000780c0ff */
[----:B------:R-:W-:Y:S01]  /*14000*/  BSSY B0, `(.L_x_91) ;  /* 0x0000072000007945 */ /* 0x000fe20003800000 */
[----:B------:R-:W-:Y:S02]  /*14010*/  MOV R0, 0x1 ;  /* 0x0000000100007802 */ /* 0x000fe40000000f00 */
[----:B------:R-:W-:Y:S02]  /*14020*/  PLOP3.LUT P0, PT, P0, P2, PT, 0x2a, 0x0 ;  /* 0x000000000000781c */ /* 0x000fe40000704572 */
[----:B------:R-:W-:Y:S02]  /*14030*/  LOP3.LUT R3, R3, 0x2, RZ, 0xfc, !PT ;  /* 0x0000000203037812 */ /* 0x000fe400078efcff */
[----:B------:R-:W-:-:S09]  /*14040*/  MOV R9, UR6 ;  /* 0x0000000600097c02 */ /* 0x000fd20008000f00 */
.L_x_102:
[----:B------:R-:W-:Y:S04]  /*14050*/  BSSY B1, `(.L_x_92) ;  /* 0x0000033000017945 */ /* 0x000fe80003800000 */
[----:B------:R-:W-:Y:S05]  /*14060*/  @!P3 BRA `(.L_x_93) ;  /* 0x0000000000c4b947 */ /* 0x000fea0003800000 */
[----:B------:R-:W1:Y:S01]  /*14070*/  S2R R5, SR_CgaCtaId ;  /* 0x0000000000057919 */ /* 0x000e620000008800 */
[----:B------:R-:W-:-:S04]  /*14080*/  MOV R4, 0x400 ;  /* 0x0000040000047802 */ /* 0x000fc80000000f00 */
[----:B-1----:R-:W-:Y:S02]  /*14090*/  LEA R5, R5, R4, 0x18 ;  /* 0x0000000405057211 */ /* 0x002fe400078ec0ff */
[----:B------:R-:W-:Y:S02]  /*140a0*/  SHF.L.U32 R4, R0, 0x1f, RZ ;  /* 0x0000001f00047819 */ /* 0x000fe400000006ff */
[----:B------:R-:W-:-:S04]  /*140b0*/  LEA R7, R2, R5, 0x3 ;  /* 0x0000000502077211 */ /* 0x000fc800078e18ff */
[----:B------:R-:W1:Y:S02]  /*140c0*/  SYNCS.PHASECHK.TRANS64.TRYWAIT P4, [R7+URZ+0x42028], R4 ;  /* 0x04202804070075a7 */ /* 0x000e64000808017f */
[----:B-1----:R-:W-:Y:S05]  /*140d0*/  @!P4 BRA `(.L_x_94) ;  /* 0x0000000800c0c947 */ /* 0x002fea0003800000 */
.L_x_114:
[----:B-1----:R-:W-:-:S04]  /*140e0*/  @P2 IMAD.MOV.U32 R4, RZ, RZ, 0xc000 ;  /* 0x0000c000ff042424 */ /* 0x002fc800078e00ff */
[----:B------:R1:W-:Y:S02]  /*140f0*/  @P2 SYNCS.ARRIVE.TRANS64 RZ, [R7+URZ+0x42000], R4 ;  /* 0x0420000407ff29a7 */ /* 0x0003e4000800003f */
[----:B-1----:R-:W-:-:S04]  /*14100*/  PRMT R4, R3, 0x9910, RZ ;  /* 0x0000991003047816 */ /* 0x002fc800000000ff */
[----:B------:R-:W-:-:S13]  /*14110*/  ISETP.NE.AND P4, PT, R4, 0x2, PT ;  /* 0x000000020400780c */ /* 0x000fda0003f85270 */
[----:B------:R-:W-:Y:S05]  /*14120*/  @P4 BRA `(.L_x_95) ;  /* 0x0000000000044947 */ /* 0x000fea0003800000 */
[----:B------:R-:W-:Y:S01]  /*14130*/  BPT.TRAP 0x1 ;  /* 0x000000040000795c */ /* 0x000fe20000300000 */
.L_x_95:
[----:B------:R-:W-:Y:S05]  /*14140*/  @P0 BRA `(.L_x_96) ;  /* 0x0000000000040947 */ /* 0x000fea0003800000 */
[----:B------:R-:W-:Y:S01]  /*14150*/  BPT.TRAP 0x1 ;  /* 0x000000040000795c */ /* 0x000fe20000300000 */
.L_x_96:
[----:B------:R-:W-:Y:S01]  /*14160*/  IMAD R5, R2, 0xc000, R5 ;  /* 0x0000c00002057824 */ /* 0x000fe200078e0205 */
[----:B------:R-:W-:Y:S01]  /*14170*/  R2UR UR33, R7 ;  /* 0x00000000072172ca */ /* 0x000fe200000e0000 */
[----:B------:R-:W-:Y:S01]  /*14180*/  ULDC.64 UR6, c[0x0][0x198] ;  /* 0x0000660000067ab9 */ /* 0x000fe20000000a00 */
[----:B------:R-:W-:Y:S01]  /*14190*/  R2UR UR35, R8 ;  /* 0x00000000082372ca */ /* 0x000fe200000e0000 */
[----:B------:R-:W-:Y:S01]  /*141a0*/  UIADD3 UR6, UP0, UR6, 0x1f0, URZ ;  /* 0x000001f006067890 */ /* 0x000fe2000ff1e03f */
[----:B------:R-:W-:Y:S01]  /*141b0*/  R2UR UR16, R5 ;  /* 0x00000000051072ca */ /* 0x000fe200000e0000 */
[----:B------:R-:W-:Y:S01]  /*141c0*/  UMOV UR8, 0x0 ;  /* 0x0000000000087882 */ /* 0x000fe20000000000 */
[----:B------:R-:W-:Y:S01]  /*141d0*/  UMOV UR9, 0x10000000 ;  /* 0x1000000000097882 */ /* 0x000fe20000000000 */
[----:B------:R-:W-:Y:S01]  /*141e0*/  UIADD3.X UR7, URZ, UR7, URZ, UP0, !UPT ;  /* 0x000000073f077290 */ /* 0x000fe200087fe43f */
[----:B------:R-:W-:Y:S01]  /*141f0*/  IADD3 R2, R2, 0x1, RZ ;  /* 0x0000000102027810 */ /* 0x000fe20007ffe0ff */
[----:B------:R-:W-:Y:S01]  /*14200*/  UMOV UR34, URZ ;  /* 0x0000003f00227c82 */ /* 0x000fe20008000000 */
[----:B------:R-:W-:Y:S01]  /*14210*/  UMOV UR26, 0x20 ;  /* 0x00000020001a7882 */ /* 0x000fe20000000000 */
[----:B------:R-:W-:Y:S01]  /*14220*/  UMOV UR28, UR36 ;  /* 0x00000024001c7c82 */ /* 0x000fe20008000000 */
[----:B------:R-:W-:Y:S01]  /*14230*/  UMOV UR29, UR37 ;  /* 0x00000025001d7c82 */ /* 0x000fe20008000000 */
[----:B------:R-:W-:Y:S01]  /*14240*/  UIADD3 UR33, UR33, 0x42000, URZ ;  /* 0x0004200021217890 */ /* 0x000fe2000fffe03f */
[----:B------:R-:W-:Y:S01]  /*14250*/  ISETP.NE.AND P4, PT, R2, 0x5, PT ;  /* 0x000000050200780c */ /* 0x000fe20003f85270 */
[----:B------:R-:W-:-:S02]  /*14260*/  USHF.L.U32 UR35, UR35, 0x8, URZ ;  /* 0x0000000823237899 */ /* 0x000fc4000800063f */
[----:B------:R-:W-:Y:S01]  /*14270*/  UIADD3 UR32, UR16, 0x6000, URZ ;  /* 0x0000600010207890 */ /* 0x000fe2000fffe03f */
[----:B------:R-:W-:Y:S01]  /*14280*/  SEL R5, RZ, 0x1, P4 ;  /* 0x00000001ff057807 */ /* 0x000fe20002000000 */
[----:B------:R-:W-:Y:S01]  /*14290*/  UIADD3 UR24, UR16, 0xa000, URZ ;  /* 0x0000a00010187890 */ /* 0x000fe2000fffe03f */
[----:B------:R-:W-:Y:S01]  /*142a0*/  SEL R2, R2, RZ, P4 ;  /* 0x000000ff02027207 */ /* 0x000fe20002000000 */
[----:B------:R-:W-:Y:S01]  /*142b0*/  UIADD3 UR16, UR16, 0xe000, URZ ;  /* 0x0000e00010107890 */ /* 0x000fe2000fffe03f */
[----:B------:R-:W-:Y:S01]  /*142c0*/  LOP3.LUT R0, R0, R5, RZ, 0x3c, !PT ;  /* 0x0000000500007212 */ /* 0x000fe200078e3cff */
[----:B------:R-:W-:Y:S01]  /*142d0*/  UMOV UR25, UR33 ;  /* 0x0000002100197c82 */ /* 0x000fe20008000000 */
[----:B------:R-:W-:Y:S01]  /*142e0*/  UMOV UR27, UR35 ;  /* 0x00000023001b7c82 */ /* 0x000fe20008000000 */
[----:B------:R-:W-:Y:S01]  /*142f0*/  UMOV UR18, 0x40 ;  /* 0x0000004000127882 */ /* 0x000fe20000000000 */
[----:B------:R-:W-:Y:S01]  /*14300*/  UMOV UR20, UR36 ;  /* 0x0000002400147c82 */ /* 0x000fe20008000000 */
[----:B------:R-:W-:Y:S01]  /*14310*/  UMOV UR21, UR37 ;  /* 0x0000002500157c82 */ /* 0x000fe20008000000 */
[----:B------:R-:W-:Y:S01]  /*14320*/  UMOV UR17, UR33 ;  /* 0x0000002100117c82 */ /* 0x000fe20008000000 */
[----:B------:R-:W-:Y:S01]  /*14330*/  UMOV UR19, UR35 ;  /* 0x0000002300137c82 */ /* 0x000fe20008000000 */
[----:B------:R1:W-:Y:S01]  /*14340*/  UTMALDG.4D [UR32], [UR6], desc[UR8] ;  /* 0x00000820060075b4 */ /* 0x0003e20008019000 */
[----:B------:R1:W-:Y:S01]  /*14350*/  UTMALDG.4D [UR24], [UR6], desc[UR8] ;  /* 0x00000818060075b4 */ /* 0x0003e20008019000 */
[----:B------:R1:W-:Y:S02]  /*14360*/  UTMALDG.4D [UR16], [UR6], desc[UR8] ;  /* 0x00000810060075b4 */ /* 0x0003e40008019000 */
[----:B-1----:R-:W-:Y:S01]  /*14370*/  NOP ;  /* 0x0000000000007918 */ /* 0x002fe20000000000 */
.L_x_93:
[----:B------:R-:W-:Y:S05]  /*14380*/  BSYNC B1 ;  /* 0x0000000000017941 */ /* 0x000fea0003800000 */
.L_x_92:
[----:B------:R-:W-:Y:S01]  /*14390*/  ISETP.LT.OR P4, PT, R9, 0x4, !P3 ;  /* 0x000000040900780c */ /* 0x000fe20005f81670 */
[----:B------:R-:W-:-:S12]  /*143a0*/  BSSY B1, `(.L_x_97) ;  /* 0x0000034000017945 */ /* 0x000fd80003800000 */
[----:B------:R-:W-:Y:S05]  /*143b0*/  @P4 BRA `(.L_x_98) ;  /* 0x0000000000c84947 */ /* 0x000fea0003800000 */
[----:B------:R-:W1:Y:S01]  /*143c0*/  S2R R5, SR_CgaCtaId ;  /* 0x0000000000057919 */ /* 0x000e620000008800 */
[----:B------:R-:W-:Y:S02]  /*143d0*/  MOV R4, 0x400 ;  /* 0x0000040000047802 */ /* 0x000fe40000000f00 */
[----:B------:R-:W-:Y:S02]  /*143e0*/  SHF.L.U32 R7, R0, 0x1f, RZ ;  /* 0x0000001f00077819 */ /* 0x000fe400000006ff */
[----:B-1----:R-:W-:-:S04]  /*143f0*/  LEA R5, R5, R4, 0x18 ;  /* 0x0000000405057211 */ /* 0x002fc800078ec0ff */
[----:B------:R-:W-:-:S04]  /*14400*/  LEA R4, R2, R5, 0x3 ;  /* 0x0000000502047211 */ /* 0x000fc800078e18ff */
[----:B------:R-:W1:Y:S02]  /*14410*/  SYNCS.PHASECHK.TRANS64.TRYWAIT P4, [R4+URZ+0x42028], R7 ;  /* 0x04202807040075a7 */ /* 0x000e64000808017f */
[----:B-1----:R-:W-:Y:S05]  /*14420*/  @!P4 BRA `(.L_x_99) ;  /* 0x000000080000c947 */ /* 0x002fea0003800000 */
.L_x_115:
[----:B------:R-:W-:Y:S02]  /*14430*/  PRMT R6, R3, 0x9910, RZ ;  /* 0x0000991003067816 */ /* 0x000fe400000000ff */
[----:B-1----:R-:W-:Y:S02]  /*14440*/  @P1 MOV R7, 0xc000 ;  /* 0x0000c00000071802 */ /* 0x002fe40000000f00 */
[----:B------:R-:W-:Y:S02]  /*14450*/  ISETP.NE.AND P4, PT, R6, 0x2, PT ;  /* 0x000000020600780c */ /* 0x000fe40003f85270 */
[----:B------:R1:W-:Y:S11]  /*14460*/  @P1 SYNCS.ARRIVE.TRANS64 RZ, [R4+URZ+0x42000], R7 ;  /* 0x0420000704ff19a7 */ /* 0x0003f6000800003f */
[----:B-1----:R-:W-:Y:S05]  /*14470*/  @P4 BRA `(.L_x_100) ;  /* 0x0000000000044947 */ /* 0x002fea0003800000 */
[----:B------:R-:W-:Y:S01]  /*14480*/  BPT.TRAP 0x1 ;  /* 0x000000040000795c */ /* 0x000fe20000300000 */
.L_x_100:
[----:B------:R-:W-:Y:S05]  /*14490*/  @P0 BRA `(.L_x_101) ;  /* 0x0000000000040947 */ /* 0x000fea0003800000 */
[----:B------:R-:W-:Y:S01]  /*144a0*/  BPT.TRAP 0x1 ;  /* 0x000000040000795c */ /* 0x000fe20000300000 */
.L_x_101:
        /* <DEDUP_REMOVED lines=9> */
[----:B------:R-:W-:Y:S01]  /*14540*/  VIADD R2, R2, 0x1 ;  /* 0x0000000102027836 */ /* 0x000fe20000000000 */
[----:B------:R-:W-:Y:S01]  /*14550*/  UMOV UR34, URZ ;  /* 0x0000003f00227c82 */ /* 0x000fe20008000000 */
[----:B------:R-:W-:Y:S01]  /*14560*/  UMOV UR26, 0x20 ;  /* 0x00000020001a7882 */ /* 0x000fe20000000000 */
[----:B------:R-:W-:Y:S01]  /*14570*/  UMOV UR28, UR36 ;  /* 0x00000024001c7c82 */ /* 0x000fe20008000000 */
[----:B------:R-:W-:Y:S01]  /*14580*/  UMOV UR29, UR37 ;  /* 0x00000025001d7c82 */ /* 0x000fe20008000000 */
[----:B------:R-:W-:Y:S01]  /*14590*/  UIADD3 UR33, UR33, 0x42000, URZ ;  /* 0x0004200021217890 */ /* 0x000fe2000fffe03f */
[----:B------:R-:W-:Y:S01]  /*145a0*/  ISETP.NE.AND P4, PT, R2, 0x5, PT ;  /* 0x000000050200780c */ /* 0x000fe20003f85270 */
[----:B------:R-:W-:Y:S01]  /*145b0*/  USHF.L.U32 UR35, UR35, 0x8, URZ ;  /* 0x0000000823237899 */ /* 0x000fe2000800063f */
[----:B------:R-:W-:Y:S01]  /*145c0*/  IADD3 R8, R8, 0x1, RZ ;  /* 0x0000000108087810 */ /* 0x000fe20007ffe0ff */
        /* <DEDUP_REMOVED lines=17> */
.L_x_98:
[----:B------:R-:W-:Y:S05]  /*146e0*/  BSYNC B1 ;  /* 0x0000000000017941 */ /* 0x000fea0003800000 */
.L_x_97:
[C---:B------:R-:W-:Y:S02]  /*146f0*/  ISETP.GT.AND P4, PT, R9.reuse, 0x4, PT ;  /* 0x000000040900780c */ /* 0x040fe40003f84270 */
[----:B------:R-:W-:-:S11]  /*14700*/  IADD3 R9, R9, -0x2, RZ ;  /* 0xfffffffe09097810 */ /* 0x000fd60007ffe0ff */
[----:B------:R-:W-:Y:S05]  /*14710*/  @P4 BRA `(.L_x_102) ;  /* 0xfffffff8004c4947 */ /* 0x000fea000383ffff */
[----:B------:R-:W-:Y:S05]  /*14720*/  BSYNC B0 ;  /* 0x0000000000007941 */ /* 0x000fea0003800000 */
.L_x_91:
[----:B------:R-:W-:Y:S05]  /*14730*/  EXIT ;  /* 0x000000000000794d */ /* 0x000fea0003800000 */
.L_x_15:
[----:B-1----:R-:W-:-:S04]  /*14740*/  MOV R5, UR8 ;  /* 0x0000000800057c02 */ /* 0x002fc80008000f00 */
[----:B------:R1:W2:Y:S03]  /*14750*/  SYNCS.PHASECHK.TRANS64.TRYWAIT P1, [R5+URZ+0x42050], R6 ;  /* 0x04205006050075a7 */ /* 0x0002a6000802017f */
[----:B--2---:R-:W-:Y:S05]  /*14760*/  @!P1 NANOSLEEP.SYNCS 0x989680 ;  /* 0x009896800000995d */ /* 0x004fea0003900000 */
[----:B------:R-:W2:Y:S02]  /*14770*/  @!P1 SYNCS.PHASECHK.TRANS64 P1, [R5+URZ+0x42050], R6 ;  /* 0x04205006050095a7 */ /* 0x000ea4000802007f */
[----:B--2---:R-:W-:Y:S05]  /*14780*/  @!P1 BRA `(.L_x_15) ;  /* 0xfffffffc00ec9947 */ /* 0x004fea000383ffff */
[----:B------:R-:W-:Y:S05]  /*14790*/  BRA `(.L_x_103) ;  /* 0xfffffec400d47947 */ /* 0x000fea000383ffff */
.L_x_17:
[----:B-1----:R-:W-:-:S04]  /*147a0*/  IMAD.U32 R5, RZ, RZ, UR38 ;  /* 0x00000026ff057e24 */ /* 0x002fc8000f8e00ff */
[----:B------:R1:W2:Y:S03]  /*147b0*/  SYNCS.PHASECHK.TRANS64.TRYWAIT P1, [R5+URZ+0x42000], R4 ;  /* 0x04200004050075a7 */ /* 0x0002a6000802017f */
[----:B--2---:R-:W-:Y:S05]  /*147c0*/  @!P1 NANOSLEEP.SYNCS 0x989680 ;  /* 0x009896800000995d */ /* 0x004fea0003900000 */
[----:B------:R-:W2:Y:S02]  /*147d0*/  @!P1 SYNCS.PHASECHK.TRANS64 P1, [R5+URZ+0x42000], R4 ;  /* 0x04200004050095a7 */ /* 0x000ea4000802007f */
[----:B--2---:R-:W-:Y:S05]  /*147e0*/  @!P1 BRA `(.L_x_17) ;  /* 0xfffffffc00ec9947 */ /* 0x004fea000383ffff */
[----:B------:R-:W-:Y:S05]  /*147f0*/  BRA `(.L_x_104) ;  /* 0xfffffec400e07947 */ /* 0x000fea000383ffff */
.L_x_18:
[----:B-1----:R-:W-:-:S04]  /*14800*/  MOV R5, UR32 ;  /* 0x0000002000057c02 */ /* 0x002fc80008000f00 */
[----:B------:R1:W2:Y:S03]  /*14810*/  SYNCS.PHASECHK.TRANS64.TRYWAIT P1, [R5+URZ+-0x8], R2 ;  /* 0xfffff802050075a7 */ /* 0x0002a6000802017f */
[----:B--2---:R-:W-:Y:S05]  /*14820*/  @!P1 NANOSLEEP.SYNCS 0x989680 ;  /* 0x009896800000995d */ /* 0x004fea0003900000 */
[----:B------:R-:W2:Y:S02]  /*14830*/  @!P1 SYNCS.PHASECHK.TRANS64 P1, [R5+URZ+-0x8], R2 ;  /* 0xfffff802050095a7 */ /* 0x000ea4000802007f */
[----:B--2---:R-:W-:Y:S05]  /*14840*/  @!P1 BRA `(.L_x_18) ;  /* 0xfffffffc00ec9947 */ /* 0x004fea000383ffff */
[----:B------:R-:W-:Y:S05]  /*14850*/  BRA `(.L_x_105) ;  /* 0xfffffec400dc7947 */ /* 0x000fea000383ffff */
.L_x_20:
[----:B-1----:R-:W-:-:S04]  /*14860*/  MOV R9, UR38 ;  /* 0x0000002600097c02 */ /* 0x002fc80008000f00 */
[----:B------:R1:W2:Y:S03]  /*14870*/  SYNCS.PHASECHK.TRANS64.TRYWAIT P1, [R9+URZ+0x42008], R4 ;  /* 0x04200804090075a7 */ /* 0x0002a6000802017f */
[----:B--2---:R-:W-:Y:S05]  /*14880*/  @!P1 NANOSLEEP.SYNCS 0x989680 ;  /* 0x009896800000995d */ /* 0x004fea0003900000 */
[----:B------:R-:W2:Y:S02]  /*14890*/  @!P1 SYNCS.PHASECHK.TRANS64 P1, [R9+URZ+0x42008], R4 ;  /* 0x04200804090095a7 */ /* 0x000ea4000802007f */
[----:B--2---:R-:W-:Y:S05]  /*148a0*/  @!P1 BRA `(.L_x_20) ;  /* 0xfffffffc00ec9947 */ /* 0x004fea000383ffff */
[----:B------:R-:W-:Y:S05]  /*148b0*/  BRA `(.L_x_106) ;  /* 0xffffff1c00f47947 */ /* 0x000fea000383ffff */
.L_x_25:
[----:B-1----:R-:W-:-:S04]  /*148c0*/  MOV R10, UR10 ;  /* 0x0000000a000a7c02 */ /* 0x002fc80008000f00 */
[----:B------:R1:W2:Y:S03]  /*148d0*/  SYNCS.PHASECHK.TRANS64.TRYWAIT P2, [R10+URZ+0x42000], R7 ;  /* 0x042000070a0075a7 */ /* 0x0002a6000804017f */
[----:B--2---:R-:W-:Y:S05]  /*148e0*/  @!P2 NANOSLEEP.SYNCS 0x989680 ;  /* 0x009896800000a95d */ /* 0x004fea0003900000 */
[----:B------:R-:W2:Y:S02]  /*148f0*/  @!P2 SYNCS.PHASECHK.TRANS64 P2, [R10+URZ+0x42000], R7 ;  /* 0x042000070a00a5a7 */ /* 0x000ea4000804007f */
[----:B--2---:R-:W-:Y:S05]  /*14900*/  @!P2 BRA `(.L_x_25) ;  /* 0xfffffffc00eca947 */ /* 0x004fea000383ffff */
[----:B------:R-:W-:Y:S05]  /*14910*/  BRA `(.L_x_107) ;  /* 0xffffff2400947947 */ /* 0x000fea000383ffff */
.L_x_29:
[----:B-1----:R-:W-:-:S04]  /*14920*/  IMAD.U32 R10, RZ, RZ, UR10 ;  /* 0x0000000aff0a7e24 */ /* 0x002fc8000f8e00ff */
[----:B------:R1:W2:Y:S03]  /*14930*/  SYNCS.PHASECHK.TRANS64.TRYWAIT P2, [R10+URZ+0x42000], R13 ;  /* 0x0420000d0a0075a7 */ /* 0x0002a6000804017f */
[----:B--2---:R-:W-:Y:S05]  /*14940*/  @!P2 NANOSLEEP.SYNCS 0x989680 ;  /* 0x009896800000a95d */ /* 0x004fea0003900000 */
[----:B------:R-:W2:Y:S02]  /*14950*/  @!P2 SYNCS.PHASECHK.TRANS64 P2, [R10+URZ+0x42000], R13 ;  /* 0x0420000d0a00a5a7 */ /* 0x000ea4000804007f */
[----:B--2---:R-:W-:Y:S05]  /*14960*/  @!P2 BRA `(.L_x_29) ;  /* 0xfffffffc00eca947 */ /* 0x004fea000383ffff */
[----:B------:R-:W-:Y:S05]  /*14970*/  BRA `(.L_x_28) ;  /* 0xffffff6800647947 */ /* 0x000fea000383ffff */
.L_x_37:
[----:B-1----:R-:W-:-:S04]  /*14980*/  MOV R12, UR10 ;  /* 0x0000000a000c7c02 */ /* 0x002fc80008000f00 */
[----:B------:R1:W2:Y:S03]  /*14990*/  SYNCS.PHASECHK.TRANS64.TRYWAIT P2, [R12+URZ+0x42000], R7 ;  /* 0x042000070c0075a7 */ /* 0x0002a6000804017f */
[----:B--2---:R-:W-:Y:S05]  /*149a0*/  @!P2 NANOSLEEP.SYNCS 0x989680 ;  /* 0x009896800000a95d */ /* 0x004fea0003900000 */
[----:B------:R-:W2:Y:S02]  /*149b0*/  @!P2 SYNCS.PHASECHK.TRANS64 P2, [R12+URZ+0x42000], R7 ;  /* 0x042000070c00a5a7 */ /* 0x000ea4000804007f */
[----:B--2---:R-:W-:Y:S05]  /*149c0*/  @!P2 BRA `(.L_x_37) ;  /* 0xfffffffc00eca947 */ /* 0x004fea000383ffff */
[----:B------:R-:W-:Y:S05]  /*149d0*/  BRA `(.L_x_108) ;  /* 0xffffff7000407947 */ /* 0x000fea000383ffff */
.L_x_41:
[----:B-1----:R-:W-:-:S04]  /*149e0*/  MOV R12, UR10 ;  /* 0x0000000a000c7c02 */ /* 0x002fc80008000f00 */
[----:B------:R1:W2:Y:S03]  /*149f0*/  SYNCS.PHASECHK.TRANS64.TRYWAIT P2, [R12+URZ+0x42000], R11 ;  /* 0x0420000b0c0075a7 */ /* 0x0002a6000804017f */
[----:B--2---:R-:W-:Y:S05]  /*14a00*/  @!P2 NANOSLEEP.SYNCS 0x989680 ;  /* 0x009896800000a95d */ /* 0x004fea0003900000 */
[----:B------:R-:W2:Y:S02]  /*14a10*/  @!P2 SYNCS.PHASECHK.TRANS64 P2, [R12+URZ+0x42000], R11 ;  /* 0x0420000b0c00a5a7 */ /* 0x000ea4000804007f */
[----:B--2---:R-:W-:Y:S05]  /*14a20*/  @!P2 BRA `(.L_x_41) ;  /* 0xfffffffc00eca947 */ /* 0x004fea000383ffff */
[----:B------:R-:W-:Y:S05]  /*14a30*/  BRA `(.L_x_40) ;  /* 0xffffffc8000c7947 */ /* 0x000fea000383ffff */
.L_x_57:
[----:B-1----:R-:W-:-:S04]  /*14a40*/  MOV R3, UR32 ;  /* 0x0000002000037c02 */ /* 0x002fc80008000f00 */
[----:B------:R1:W2:Y:S03]  /*14a50*/  SYNCS.PHASECHK.TRANS64.TRYWAIT P0, [R3+URZ+0x8], R0 ;  /* 0x00000800030075a7 */ /* 0x0002a6000800017f */
[----:B--2---:R-:W-:Y:S05]  /*14a60*/  @!P0 NANOSLEEP.SYNCS 0x989680 ;  /* 0x009896800000895d */ /* 0x004fea0003900000 */
[----:B------:R-:W2:Y:S02]  /*14a70*/  @!P0 SYNCS.PHASECHK.TRANS64 P0, [R3+URZ+0x8], R0 ;  /* 0x00000800030085a7 */ /* 0x000ea4000800007f */
[----:B--2---:R-:W-:Y:S05]  /*14a80*/  @!P0 BRA `(.L_x_57) ;  /* 0xfffffffc00ec8947 */ /* 0x004fea000383ffff */
[----:B------:R-:W-:Y:S05]  /*14a90*/  BRA `(.L_x_109) ;  /* 0xffffffd4004c7947 */ /* 0x000fea000383ffff */
.L_x_73:
[----:B-1----:R1:W2:Y:S02]  /*14aa0*/  SYNCS.PHASECHK.TRANS64.TRYWAIT P0, [R4+URZ+0x42060], R3 ;  /* 0x04206003040075a7 */ /* 0x0022a4000800017f */
[----:B--2---:R-:W-:Y:S05]  /*14ab0*/  @!P0 NANOSLEEP.SYNCS 0x989680 ;  /* 0x009896800000895d */ /* 0x004fea0003900000 */
[----:B------:R-:W2:Y:S02]  /*14ac0*/  @!P0 SYNCS.PHASECHK.TRANS64 P0, [R4+URZ+0x42060], R3 ;  /* 0x04206003040085a7 */ /* 0x000ea4000800007f */
[----:B--2---:R-:W-:Y:S05]  /*14ad0*/  @!P0 BRA `(.L_x_73) ;  /* 0xfffffffc00f08947 */ /* 0x004fea000383ffff */
[----:B------:R-:W-:Y:S05]  /*14ae0*/  BRA `(.L_x_110) ;  /* 0xffffffe800207947 */ /* 0x000fea000383ffff */
.L_x_78:
[----:B-1----:R1:W2:Y:S02]  /*14af0*/  SYNCS.PHASECHK.TRANS64.TRYWAIT P0, [R5+URZ+0x42028], R2 ;  /* 0x04202802050075a7 */ /* 0x0022a4000800017f */
[----:B--2---:R-:W-:Y:S05]  /*14b00*/  @!P0 NANOSLEEP.SYNCS 0x989680 ;  /* 0x009896800000895d */ /* 0x004fea0003900000 */
[----:B------:R-:W2:Y:S02]  /*14b10*/  @!P0 SYNCS.PHASECHK.TRANS64 P0, [R5+URZ+0x42028], R2 ;  /* 0x04202802050085a7 */ /* 0x000ea4000800007f */
[----:B--2---:R-:W-:Y:S05]  /*14b20*/  @!P0 BRA `(.L_x_78) ;  /* 0xfffffffc00f08947 */ /* 0x004fea000383ffff */
[----:B------:R-:W-:Y:S05]  /*14b30*/  BRA `(.L_x_111) ;  /* 0xffffffe800d07947 */ /* 0x000fea000383ffff */
.L_x_83:
[----:B-1----:R1:W2:Y:S02]  /*14b40*/  SYNCS.PHASECHK.TRANS64.TRYWAIT P0, [R4+URZ+0x42060], R5 ;  /* 0x04206005040075a7 */ /* 0x0022a4000800017f */
[----:B--2---:R-:W-:Y:S05]  /*14b50*/  @!P0 NANOSLEEP.SYNCS 0x989680 ;  /* 0x009896800000895d */ /* 0x004fea0003900000 */
[----:B------:R-:W2:Y:S02]  /*14b60*/  @!P0 SYNCS.PHASECHK.TRANS64 P0, [R4+URZ+0x42060], R5 ;  /* 0x04206005040085a7 */ /* 0x000ea4000800007f */
[----:B--2---:R-:W-:Y:S05]  /*14b70*/  @!P0 BRA `(.L_x_83) ;  /* 0xfffffffc00f08947 */ /* 0x004fea000383ffff */
[----:B------:R-:W-:Y:S05]  /*14b80*/  BRA `(.L_x_112) ;  /* 0xffffffec00847947 */ /* 0x000fea000383ffff */
.L_x_88:
[----:B-1----:R1:W2:Y:S02]  /*14b90*/  SYNCS.PHASECHK.TRANS64.TRYWAIT P0, [R3+URZ+0x42028], R4 ;  /* 0x04202804030075a7 */ /* 0x0022a4000800017f */
[----:B--2---:R-:W-:Y:S05]  /*14ba0*/  @!P0 NANOSLEEP.SYNCS 0x989680 ;  /* 0x009896800000895d */ /* 0x004fea0003900000 */
[----:B------:R-:W2:Y:S02]  /*14bb0*/  @!P0 SYNCS.PHASECHK.TRANS64 P0, [R3+URZ+0x42028], R4 ;  /* 0x04202804030085a7 */ /* 0x000ea4000800007f */
[----:B--2---:R-:W-:Y:S05]  /*14bc0*/  @!P0 BRA `(.L_x_88) ;  /* 0xfffffffc00f08947 */ /* 0x004fea000383ffff */
[----:B------:R-:W-:Y:S05]  /*14bd0*/  BRA `(.L_x_113) ;  /* 0xfffffff000447947 */ /* 0x000fea000383ffff */
.L_x_94:
[----:B-1----:R1:W2:Y:S02]  /*14be0*/  SYNCS.PHASECHK.TRANS64.TRYWAIT P4, [R7+URZ+0x42028], R4 ;  /* 0x04202804070075a7 */ /* 0x0022a4000808017f */
[----:B--2---:R-:W-:Y:S05]  /*14bf0*/  @!P4 NANOSLEEP.SYNCS 0x989680 ;  /* 0x009896800000c95d */ /* 0x004fea0003900000 */
[----:B------:R-:W2:Y:S02]  /*14c00*/  @!P4 SYNCS.PHASECHK.TRANS64 P4, [R7+URZ+0x42028], R4 ;  /* 0x042028040700c5a7 */ /* 0x000ea4000808007f */
[----:B--2---:R-:W-:Y:S05]  /*14c10*/  @!P4 BRA `(.L_x_94) ;  /* 0xfffffffc00f0c947 */ /* 0x004fea000383ffff */
[----:B------:R-:W-:Y:S05]  /*14c20*/  BRA `(.L_x_114) ;  /* 0xfffffff4002c7947 */ /* 0x000fea000383ffff */
.L_x_99:
[----:B-1----:R1:W2:Y:S02]  /*14c30*/  SYNCS.PHASECHK.TRANS64.TRYWAIT P4, [R4+URZ+0x42028], R7 ;  /* 0x04202807040075a7 */ /* 0x0022a4000808017f */
[----:B--2---:R-:W-:Y:S05]  /*14c40*/  @!P4 NANOSLEEP.SYNCS 0x989680 ;  /* 0x009896800000c95d */ /* 0x004fea0003900000 */
[----:B------:R-:W2:Y:S02]  /*14c50*/  @!P4 SYNCS.PHASECHK.TRANS64 P4, [R4+URZ+0x42028], R7 ;  /* 0x042028070400c5a7 */ /* 0x000ea4000808007f */
[----:B--2---:R-:W-:Y:S05]  /*14c60*/  @!P4 BRA `(.L_x_99) ;  /* 0xfffffffc00f0c947 */ /* 0x004fea000383ffff */
[----:B------:R-:W-:Y:S05]  /*14c70*/  BRA `(.L_x_115) ;  /* 0xfffffff400ec7947 */ /* 0x000fea000383ffff */
        .weak           $__internal_0_$__cuda_sm20_rcp_rn_f32_slowpath
        .type           $__internal_0_$__cuda_sm20_rcp_rn_f32_slowpath,@function
        .size           $__internal_0_$__cuda_sm20_rcp_rn_f32_slowpath,(.L_x_121 - $__internal_0_$__cuda_sm20_rcp_rn_f32_slowpath)
$__internal_0_$__cuda_sm20_rcp_rn_f32_slowpath:
[----:B------:R-:W-:Y:S01]  /*14c80*/  IMAD.SHL.U32 R0, R2, 0x2, RZ ;  /* 0x0000000202007824 */ /* 0x000fe200078e00ff */
[----:B------:R-:W-:Y:S04]  /*14c90*/  BSSY B2, `(.L_x_116) ;  /* 0x0000030000027945 */ /* 0x000fe80003800000 */
[----:B------:R-:W-:-:S04]  /*14ca0*/  SHF.R.U32.HI R17, RZ, 0x18, R0 ;  /* 0x00000018ff117819 */ /* 0x000fc80000011600 */
[----:B------:R-:W-:-:S13]  /*14cb0*/  ISETP.NE.U32.AND P0, PT, R17, RZ, PT ;  /* 0x000000ff1100720c */ /* 0x000fda0003f05070 */
[----:B------:R-:W-:Y:S05]  /*14cc0*/  @P0 BRA `(.L_x_117) ;  /* 0x0000000000280947 */ /* 0x000fea0003800000 */
[----:B------:R-:W-:-:S04]  /*14cd0*/  SHF.L.U32 R0, R2, 0x1, RZ ;  /* 0x0000000102007819 */ /* 0x000fc800000006ff */
[----:B------:R-:W-:-:S13]  /*14ce0*/  ISETP.NE.AND P0, PT, R0, RZ, PT ;  /* 0x000000ff0000720c */ /* 0x000fda0003f05270 */
[----:B------:R-:W-:Y:S01]  /*14cf0*/  @P0 FFMA R6, R2, 1.84467440737095516160e+19, RZ ;  /* 0x5f80000002060823 */ /* 0x000fe200000000ff */
[----:B------:R-:W-:Y:S08]  /*14d00*/  @!P0 MUFU.RCP R3, R2 ;  /* 0x0000000200038308 */ /* 0x000ff00000001000 */
[----:B------:R-:W1:Y:S02]  /*14d10*/  @P0 MUFU.RCP R13, R6 ;  /* 0x00000006000d0308 */ /* 0x000e640000001000 */
[----:B-1----:R-:W-:-:S04]  /*14d20*/  @P0 FFMA R0, R6, R13, -1 ;  /* 0xbf80000006000423 */ /* 0x002fc8000000000d */
[----:B------:R-:W-:-:S04]  /*14d30*/  @P0 FADD.FTZ R0, -R0, -RZ ;  /* 0x800000ff00000221 */ /* 0x000fc80000010100 */
[----:B------:R-:W-:-:S04]  /*14d40*/  @P0 FFMA R0, R13, R0, R13 ;  /* 0x000000000d000223 */ /* 0x000fc8000000000d */
[----:B------:R-:W-:Y:S01]  /*14d50*/  @P0 FFMA R3, R0, 1.84467440737095516160e+19, RZ ;  /* 0x5f80000000030823 */ /* 0x000fe200000000ff */
[----:B------:R-:W-:Y:S06]  /*14d60*/  BRA `(.L_x_118) ;  /* 0x0000000000887947 */ /* 0x000fec0003800000 */
.L_x_117:
[----:B------:R-:W-:-:S04]  /*14d70*/  IADD3 R19, R17, -0xfd, RZ ;  /* 0xffffff0311137810 */ /* 0x000fc80007ffe0ff */
[----:B------:R-:W-:-:S13]  /*14d80*/  ISETP.GT.U32.AND P0, PT, R19, 0x1, PT ;  /* 0x000000011300780c */ /* 0x000fda0003f04070 */
[----:B------:R-:W-:Y:S05]  /*14d90*/  @P0 BRA `(.L_x_119) ;  /* 0x0000000000780947 */ /* 0x000fea0003800000 */
[----:B------:R-:W-:Y:S02]  /*14da0*/  LOP3.LUT R0, R2, 0x7fffff, RZ, 0xc0, !PT ;  /* 0x007fffff02007812 */ /* 0x000fe400078ec0ff */
[----:B------:R-:W-:Y:S02]  /*14db0*/  MOV R12, 0x3 ;  /* 0x00000003000c7802 */ /* 0x000fe40000000f00 */
[----:B------:R-:W-:Y:S02]  /*14dc0*/  LOP3.LUT R0, R0, 0x3f800000, RZ, 0xfc, !PT ;  /* 0x3f80000000007812 */ /* 0x000fe400078efcff */
[----:B------:R-:W-:Y:S02]  /*14dd0*/  SHF.L.U32 R12, R12, R19, RZ ;  /* 0x000000130c0c7219 */ /* 0x000fe400000006ff */
[----:B------:R-:W1:Y:S02]  /*14de0*/  MUFU.RCP R3, R0 ;  /* 0x0000000000037308 */ /* 0x000e640000001000 */
[----:B-1----:R-:W-:-:S04]  /*14df0*/  FFMA R6, R0, R3, -1 ;  /* 0xbf80000000067423 */ /* 0x002fc80000000003 */
[----:B------:R-:W-:-:S04]  /*14e00*/  FADD.FTZ R6, -R6, -RZ ;  /* 0x800000ff06067221 */ /* 0x000fc80000010100 */
[CCC-:B------:R-:W-:Y:S01]  /*14e10*/  FFMA.RM R10, R3.reuse, R6.reuse, R3.reuse ;  /* 0x00000006030a7223 */ /* 0x1c0fe20000004003 */
[----:B------:R-:W-:-:S04]  /*14e20*/  FFMA.RP R13, R3, R6, R3 ;  /* 0x00000006030d7223 */ /* 0x000fc80000008003 */
[C---:B------:R-:W-:Y:S02]  /*14e30*/  LOP3.LUT R3, R10.reuse, 0x7fffff, RZ, 0xc0, !PT ;  /* 0x007fffff0a037812 */ /* 0x040fe400078ec0ff */
[----:B------:R-:W-:Y:S02]  /*14e40*/  FSETP.NEU.FTZ.AND P0, PT, R10, R13, PT ;  /* 0x0000000d0a00720b */ /* 0x000fe40003f1d000 */
[----:B------:R-:W-:Y:S02]  /*14e50*/  LOP3.LUT R3, R3, 0x800000, RZ, 0xfc, !PT ;  /* 0x0080000003037812 */ /* 0x000fe400078efcff */
[----:B------:R-:W-:Y:S02]  /*14e60*/  SEL R6, RZ, 0xffffffff, !P0 ;  /* 0xffffffffff067807 */ /* 0x000fe40004000000 */
[----:B------:R-:W-:-:S03]  /*14e70*/  LOP3.LUT R12, R12, R3, RZ, 0xc0, !PT ;  /* 0x000000030c0c7212 */ /* 0x000fc600078ec0ff */
[----:B------:R-:W-:Y:S01]  /*14e80*/  IMAD.MOV R6, RZ, RZ, -R6 ;  /* 0x000000ffff067224 */ /* 0x000fe200078e0a06 */
[----:B------:R-:W-:-:S04]  /*14e90*/  SHF.R.U32.HI R12, RZ, R19, R12 ;  /* 0x00000013ff0c7219 */ /* 0x000fc8000001160c */
[----:B------:R-:W-:Y:S02]  /*14ea0*/  LOP3.LUT P1, RZ, R6, R19, R3, 0xf8, !PT ;  /* 0x0000001306ff7212 */ /* 0x000fe4000782f803 */
[C---:B------:R-:W-:Y:S02]  /*14eb0*/  LOP3.LUT P0, RZ, R12.reuse, 0x1, RZ, 0xc0, !PT ;  /* 0x000000010cff7812 */ /* 0x040fe4000780c0ff */
[----:B------:R-:W-:-:S04]  /*14ec0*/  LOP3.LUT P2, RZ, R12, 0x2, RZ, 0xc0, !PT ;  /* 0x000000020cff7812 */ /* 0x000fc8000784c0ff */
[----:B------:R-:W-:Y:S02]  /*14ed0*/  PLOP3.LUT P0, PT, P0, P1, P2, 0xe0, 0x0 ;  /* 0x000000000000781c */ /* 0x000fe40000703c20 */
[----:B------:R-:W-:Y:S02]  /*14ee0*/  LOP3.LUT P1, RZ, R2, 0x7fffff, RZ, 0xc0, !PT ;  /* 0x007fffff02ff7812 */ /* 0x000fe4000782c0ff */
[----:B------:R-:W-:-:S04]  /*14ef0*/  SEL R0, RZ, 0x1, !P0 ;  /* 0x00000001ff007807 */ /* 0x000fc80004000000 */
[----:B------:R-:W-:-:S04]  /*14f00*/  IADD3 R0, -R0, RZ, RZ ;  /* 0x000000ff00007210 */ /* 0x000fc80007ffe1ff */
[----:B------:R-:W-:Y:S02]  /*14f10*/  ISETP.GE.AND P0, PT, R0, RZ, PT ;  /* 0x000000ff0000720c */ /* 0x000fe40003f06270 */
[----:B------:R-:W-:-:S04]  /*14f20*/  IADD3 R0, R17, -0xfc, RZ ;  /* 0xffffff0411007810 */ /* 0x000fc80007ffe0ff */
[----:B------:R-:W-:-:S07]  /*14f30*/  SHF.R.U32.HI R3, RZ, R0, R3 ;  /* 0x00000000ff037219 */ /* 0x000fce0000011603 */
[----:B------:R-:W-:-:S05]  /*14f40*/  @!P0 IADD3 R3, R3, 0x1, RZ ;  /* 0x0000000103038810 */ /* 0x000fca0007ffe0ff */
[----:B------:R-:W-:-:S05]  /*14f50*/  @!P1 IMAD.SHL.U32 R3, R3, 0x2, RZ ;  /* 0x0000000203039824 */ /* 0x000fca00078e00ff */
[----:B------:R-:W-:Y:S01]  /*14f60*/  LOP3.LUT R3, R3, 0x80000000, R2, 0xf8, !PT ;  /* 0x8000000003037812 */ /* 0x000fe200078ef802 */
[----:B------:R-:W-:Y:S06]  /*14f70*/  BRA `(.L_x_118) ;  /* 0x0000000000047947 */ /* 0x000fec0003800000 */
.L_x_119:
[----:B------:R1:W2:Y:S02]  /*14f80*/  MUFU.RCP R3, R2 ;  /* 0x0000000200037308 */ /* 0x0002a40000001000 */
.L_x_118:
[----:B------:R-:W-:Y:S05]  /*14f90*/  BSYNC B2 ;  /* 0x0000000000027941 */ /* 0x000fea0003800000 */
.L_x_116:
[----:B--2---:R-:W-:Y:S02]  /*14fa0*/  MOV R0, R3 ;  /* 0x0000000300007202 */ /* 0x004fe40000000f00 */
[----:B-1----:R-:W-:Y:S02]  /*14fb0*/  MOV R2, R14 ;  /* 0x0000000e00027202 */ /* 0x002fe40000000f00 */
[----:B------:R-:W-:-:S04]  /*14fc0*/  MOV R3, 0x0 ;  /* 0x0000000000037802 */ /* 0x000fc80000000f00 */
[----:B------:R-:W-:Y:S05]  /*14fd0*/  RET.REL.NODEC R2 `(_ZN7cutlass13device_kernelINS_4fmha6kernel28FmhaKernelTmaWarpSpecializedINS1_10collective30FmhaMainloopTmaWarpSpecializedINS_10bfloat16_tEffN4cute5tupleIJNS7_1CILi128EEENS9_ILi256EEENS9_ILi96EEEEEENS8_IJiNS9_ILi1EEENS8_IJiiEEEEEESG_SG_NS4_12CausalFusionEJEEENS4_15FmhaFwdEpilogueIS6_fNS8_IJNS9_ILi64EEESC_SB_EEEEENS2_23IndividualTileSchedulerEJEEEEEvNT_6ParamsE) ;  /* 0xfffffeb002087950 */ /* 0x000fea0003c3ffff */
.L_x_120:
[----:B------:R-:W-:-:S00]  /*14fe0*/  BRA `(.L_x_120) ;  /* 0xfffffffc00fc7947 */ /* 0x000fc0000383ffff */
[----:B------:R-:W-:-:S00]  /*14ff0*/  NOP ;  /* 0x0000000000007918 */ /* 0x000fc00000000000 */
        /* <DEDUP_REMOVED lines=8> */
.L_x_121:


//--------------------- .nv.global.init           --------------------------
	.section	.nv.global.init,"aw",@progbits
.nv.global.init:
	.type		$str$24,@object
	.size		$str$24,($str$25 - $str$24)
$str$24:
        /*0000*/ 	.byte	0x28, 0x61, 0x64, 0x64, 0x72, 0x65, 0x73, 0x73, 0x20, 0x26, 0x20, 0x6d, 0x61, 0x73, 0x6b, 0x29
        /*0010*/ 	.byte	0x20, 0x3d, 0x3d, 0x20, 0x30, 0x00
	.type		$str$25,@object
	.size		$str$25,(__unnamed_1 - $str$25)
$str$25:
        /*0016*/ 	.byte	0x2f, 0x74, 0x6d, 0x70, 0x2f, 0x63, 0x75, 0x74, 0x6c, 0x61, 0x73, 0x73, 0x5f, 0x73, 0x77, 0x65
        /*0026*/ 	.byte	0x65, 0x70, 0x5f, 0x73, 0x72, 0x63, 0x2f, 0x69, 0x6e, 0x63, 0x6c, 0x75, 0x64, 0x65, 0x2f, 0x63
        /*0036*/ 	.byte	0x75, 0x74, 0x65, 0x2f, 0x70, 0x6f, 0x69, 0x6e, 0x74, 0x65, 0x72, 0x5f, 0x66, 0x6c, 0x61, 0x67
        /*0046*/ 	.byte	0x67, 0x65, 0x64, 0x2e, 0x68, 0x70, 0x70, 0x00
	.type		__unnamed_1,@object
	.size		__unnamed_1,(__unnamed_2 - __unnamed_1)
__unnamed_1:
        /*004e*/ 	.byte	0x61, 0x75, 0x74, 0x6f, 0x20, 0x63, 0x75, 0x74, 0x65, 0x3a, 0x3a, 0x61, 0x73, 0x5f, 0x70, 0x6f
        /* <DEDUP_REMOVED lines=27> */
        /*020e*/ 	.byte	0x32, 0x30, 0x34, 0x38, 0x3e, 0x3e, 0x3e, 0x3e, 0x3e, 0x5d, 0x00
	.type		__unnamed_2,@object
	.size		__unnamed_2,(.L_1 - __unnamed_2)
__unnamed_2:
        /* <DEDUP_REMOVED lines=29> */
.L_1:


//--------------------- .nv.shared._ZN7cutlass13device_kernelINS_4fmha6kernel28FmhaKernelTmaWarpSpecializedINS1_10collective30FmhaMainloopTmaWarpSpecializedINS_10bfloat16_tEffN4cute5tupleIJNS7_1CILi128EEENS9_ILi256EEENS9_ILi96EEEEEENS8_IJiNS9_ILi1EEENS8_IJiiEEEEEESG_SG_NS4_12CausalFusionEJEEENS4_15FmhaFwdEpilogueIS6_fNS8_IJNS9_ILi64EEESC_SB_EEEEENS2_23IndividualTileSchedulerEJEEEEEvNT_6ParamsE --------------------------
	.section	.nv.shared._ZN7cutlass13device_kernelINS_4fmha6kernel28FmhaKernelTmaWarpSpecializedINS1_10collective30FmhaMainloopTmaWarpSpecializedINS_10bfloat16_tEffN4cute5tupleIJNS7_1CILi128EEENS9_ILi256EEENS9_ILi96EEEEEENS8_IJiNS9_ILi1EEENS8_IJiiEEEEEESG_SG_NS4_12CausalFusionEJEEENS4_15FmhaFwdEpilogueIS6_fNS8_IJNS9_ILi64EEESC_SB_EEEEENS2_23IndividualTileSchedulerEJEEEEEvNT_6ParamsE,"aw",@nobits
	.sectionflags	@""
	.align	16
	.zero		1024


//--------------------- .nv.shared.reserved.0     --------------------------
	.section	.nv.shared.reserved.0,"aw",@nobits
	.weak		__nv_reservedSMEM_offset_0_alias
	.size		__nv_reservedSMEM_offset_0_alias, 0, 0
	.other		__nv_reservedSMEM_offset_0_alias,@"STO_CUDA_RESERVED_SHARED STV_DEFAULT"
__nv_reservedSMEM_offset_0_alias:
	.zero		0


//--------------------- .nv.global                --------------------------
	.section	.nv.global,"aw",@nobits
.nv.global:
	.type		_ZN39_INTERNAL_f36efca2_4_k_cu_0de955d9_27784cute1_E,@object
	.size		_ZN39_INTERNAL_f36efca2_4_k_cu_0de955d9_27784cute1_E,(_ZN39_INTERNAL_f36efca2_4_k_cu_0de955d9_27784cuda3std3__45__cpo6cbeginE - _ZN39_INTERNAL_f36efca2_4_k_cu_0de955d9_27784cute1_E)
_ZN39_INTERNAL_f36efca2_4_k_cu_0de955d9_27784cute1_E:
	.zero		1
	.type		_ZN39_INTERNAL_f36efca2_4_k_cu_0de955d9_27784cuda3std3__45__cpo6cbeginE,@object
	.size		_ZN39_INTERNAL_f36efca2_4_k_cu_0de955d9_27784cuda3std3__45__cpo6cbeginE,(_ZN39_INTERNAL_f36efca2_4_k_cu_0de955d9_27784cuda3std3__48in_placeE - _ZN39_INTERNAL_f36efca2_4_k_cu_0de955d9_27784cuda3std3__45__cpo6cbeginE)
_ZN39_INTERNAL_f36efca2_4_k_cu_0de955d9_27784cuda3std3__45__cpo6cbeginE:
	.zero		1
	.type		_ZN39_INTERNAL_f36efca2_4_k_cu_0de955d9_27784cuda3std3__48in_placeE,@object
	.size		_ZN39_INTERNAL_f36efca2_4_k_cu_0de955d9_27784cuda3std3__48in_placeE,(_ZN39_INTERNAL_f36efca2_4_k_cu_0de955d9_27784cuda3std6ranges3__45__cpo9iter_moveE - _ZN39_INTERNAL_f36efca2_4_k_cu_0de955d9_27784cuda3std3__48in_placeE)
_ZN39_INTERNAL_f36efca2_4_k_cu_0de955d9_27784cuda3std3__48in_placeE:
	.zero		1
	.type		_ZN39_INTERNAL_f36efca2_4_k_cu_0de955d9_27784cuda3std6ranges3__45__cpo9iter_moveE,@object
	.size		_ZN39_INTERNAL_f36efca2_4_k_cu_0de955d9_27784cuda3std6ranges3__45__cpo9iter_moveE,(_ZN39_INTERNAL_f36efca2_4_k_cu_0de955d9_27784cuda3std3__45__cpo5beginE - _ZN39_INTERNAL_f36efca2_4_k_cu_0de955d9_27784cuda3std6ranges3__45__cpo9iter_moveE)
_ZN39_INTERNAL_f36efca2_4_k_cu_0de955d9_27784cuda3std6ranges3__45__cpo9iter_moveE:
	.zero		1
	.type		_ZN39_INTERNAL_f36efca2_4_k_cu_0de955d9_27784cuda3std3__45__cpo5beginE,@object
	.size		_ZN39_INTERNAL_f36efca2_4_k_cu_0de955d9_27784cuda3std3__45__cpo5beginE,(_ZN39_INTERNAL_f36efca2_4_k_cu_0de955d9_27784cuda3std3__441_GLOBAL__N__f36efca2_4_k_cu_0de955d9_27786ignoreE - _ZN39_INTERNAL_f36efca2_4_k_cu_0de955d9_27784cuda3std3__45__cpo5beginE)
_ZN39_INTERNAL_f36efca2_4_k_cu_0de955d9_27784cuda3std3__45__cpo5beginE:
	.zero		1
	.type		_ZN39_INTERNAL_f36efca2_4_k_cu_0de955d9_27784cuda3std3__441_GLOBAL__N__f36efca2_4_k_cu_0de955d9_27786ignoreE,@object
	.size		_ZN39_INTERNAL_f36efca2_4_k_cu_0de955d9_27784cuda3std3__441_GLOBAL__N__f36efca2_4_k_cu_0de955d9_27786ignoreE,(_ZN39_INTERNAL_f36efca2_4_k_cu_0de955d9_27784cute7productE - _ZN39_INTERNAL_f36efca2_4_k_cu_0de955d9_27784cuda3std3__441_GLOBAL__N__f36efca2_4_k_cu_0de955d9_27786ignoreE)
_ZN39_INTERNAL_f36efca2_4_k_cu_0de955d9_27784cuda3std3__441_GLOBAL__N__f36efca2_4_k_cu_0de955d9_27786ignoreE:
	.zero		1
	.type		_ZN39_INTERNAL_f36efca2_4_k_cu_0de955d9_27784cute7productE,@object
	.size		_ZN39_INTERNAL_f36efca2_4_k_cu_0de955d9_27784cute7productE,(_ZN39_INTERNAL_f36efca2_4_k_cu_0de955d9_27784cuda3std3__45__cpo3endE - _ZN39_INTERNAL_f36efca2_4_k_cu_0de955d9_27784cute7productE)
_ZN39_INTERNAL_f36efca2_4_k_cu_0de955d9_27784cute7productE:
	.zero		1
	.type		_ZN39_INTERNAL_f36efca2_4_k_cu_0de955d9_27784cuda3std3__45__cpo3endE,@object
	.size		_ZN39_INTERNAL_f36efca2_4_k_cu_0de955d9_27784cuda3std3__45__cpo3endE,(_ZN39_INTERNAL_f36efca2_4_k_cu_0de955d9_27784cuda3std3__419piecewise_constructE - _ZN39_INTERNAL_f36efca2_4_k_cu_0de955d9_27784cuda3std3__45__cpo3endE)
_ZN39_INTERNAL_f36efca2_4_k_cu_0de955d9_27784cuda3std3__45__cpo3endE:
	.zero		1
	.type		_ZN39_INTERNAL_f36efca2_4_k_cu_0de955d9_27784cuda3std3__419piecewise_constructE,@object
	.size		_ZN39_INTERNAL_f36efca2_4_k_cu_0de955d9_27784cuda3std3__419piecewise_constructE,(_ZN39_INTERNAL_f36efca2_4_k_cu_0de955d9_27784cuda3std3__45__cpo4cendE - _ZN39_INTERNAL_f36efca2_4_k_cu_0de955d9_27784cuda3std3__419piecewise_constructE)
_ZN39_INTERNAL_f36efca2_4_k_cu_0de955d9_27784cuda3std3__419piecewise_constructE:
	.zero		1
	.type		_ZN39_INTERNAL_f36efca2_4_k_cu_0de955d9_27784cuda3std3__45__cpo4cendE,@object
	.size		_ZN39_INTERNAL_f36efca2_4_k_cu_0de955d9_27784cuda3std3__45__cpo4cendE,(_ZN39_INTERNAL_f36efca2_4_k_cu_0de955d9_27784cuda3std6ranges3__45__cpo4swapE - _ZN39_INTERNAL_f36efca2_4_k_cu_0de955d9_27784cuda3std3__45__cpo4cendE)
_ZN39_INTERNAL_f36efca2_4_k_cu_0de955d9_27784cuda3std3__45__cpo4cendE:
	.zero		1
	.type		_ZN39_INTERNAL_f36efca2_4_k_cu_0de955d9_27784cuda3std6ranges3__45__cpo4swapE,@object
	.size		_ZN39_INTERNAL_f36efca2_4_k_cu_0de955d9_27784cuda3std6ranges3__45__cpo4swapE,(.L_9 - _ZN39_INTERNAL_f36efca2_4_k_cu_0de955d9_27784cuda3std6ranges3__45__cpo4swapE)
_ZN39_INTERNAL_f36efca2_4_k_cu_0de955d9_27784cuda3std6ranges3__45__cpo4swapE:
	.zero		1
.L_9:


//--------------------- .nv.constant0._ZN7cutlass13device_kernelINS_4fmha6kernel28FmhaKernelTmaWarpSpecializedINS1_10collective30FmhaMainloopTmaWarpSpecializedINS_10bfloat16_tEffN4cute5tupleIJNS7_1CILi128EEENS9_ILi256EEENS9_ILi96EEEEEENS8_IJiNS9_ILi1EEENS8_IJiiEEEEEESG_SG_NS4_12CausalFusionEJEEENS4_15FmhaFwdEpilogueIS6_fNS8_IJNS9_ILi64EEESC_SB_EEEEENS2_23IndividualTileSchedulerEJEEEEEvNT_6ParamsE --------------------------
	.section	.nv.constant0._ZN7cutlass13device_kernelINS_4fmha6kernel28FmhaKernelTmaWarpSpecializedINS1_10collective30FmhaMainloopTmaWarpSpecializedINS_10bfloat16_tEffN4cute5tupleIJNS7_1CILi128EEENS9_ILi256EEENS9_ILi96EEEEEENS8_IJiNS9_ILi1EEENS8_IJiiEEEEEESG_SG_NS4_12CausalFusionEJEEENS4_15FmhaFwdEpilogueIS6_fNS8_IJNS9_ILi64EEESC_SB_EEEEENS2_23IndividualTileSchedulerEJEEEEEvNT_6ParamsE,"a",@progbits
	.sectionflags	@""
	.align	4
.nv.constant0._ZN7cutlass13device_kernelINS_4fmha6kernel28FmhaKernelTmaWarpSpecializedINS1_10collective30FmhaMainloopTmaWarpSpecializedINS_10bfloat16_tEffN4cute5tupleIJNS7_1CILi128EEENS9_ILi256EEENS9_ILi96EEEEEENS8_IJiNS9_ILi1EEENS8_IJiiEEEEEESG_SG_NS4_12CausalFusionEJEEENS4_15FmhaFwdEpilogueIS6_fNS8_IJNS9_ILi64EEESC_SB_EEEEENS2_23IndividualTileSchedulerEJEEEEEvNT_6ParamsE:
	.zero		2688


//--------------------- SYMBOLS --------------------------

	.type		.nv.reservedSmem.offset0,@object
	.size		.nv.reservedSmem.offset0,0x4
	.type		__assertfail,@function
